	.target	sm_90a

	.elftype	@"ET_EXEC"


//--------------------- .note.nv.tkinfo           --------------------------
	.section	.note.nv.tkinfo,"",@"SHT_NOTE"
	.sectionflags	@"SHF_NOTE_NV_TKINFO"
	.tkinfo
        /*0018*/ 	.word	0x00000002
        /*0030*/ 	.string	""
        /*0030*/ 	.string	"ptxas"
        /*0030*/ 	.string	"Cuda compilation tools, release 13.0, V13.0.88"
        /*0030*/ 	.string	"Build cuda_13.0.r13.0/compiler.36424714_0"
        /*0030*/ 	.string	"-arch sm_90a -m 64 "



//--------------------- .note.nv.cuinfo           --------------------------
	.section	.note.nv.cuinfo,"",@"SHT_NOTE"
	.sectionflags	@"SHF_NOTE_NV_CUINFO"
        /*0018*/ 	.short	0x0002
        /*001a*/ 	.short	0x005a
        /*001c*/ 	.short	0x0082
	.zero		2


//--------------------- .nv.info                  --------------------------
	.section	.nv.info,"",@"SHT_CUDA_INFO"
	.align	4


	//----- nvinfo : EIATTR_REGCOUNT
	.align		4
        /*0000*/ 	.byte	0x04, 0x2f
        /*0002*/ 	.short	(.L_18 - .L_17)
	.align		4
.L_17:
        /*0004*/ 	.word	index@(_ZN7cutlass13device_kernelINS_4gemm6kernel13GemmUniversalIN4cute5tupleIJiiiiEEENS1_10collective13CollectiveMmaINS1_34MainloopSm90TmaGmmaWarpSpecializedILi6ENS5_IJNS4_1CILi2EEENSA_ILi1EEESC_EEENS1_35KernelTmaWarpSpecializedCooperativeEEENS5_IJNSA_ILi128EEESG_NSA_ILi64EEEEEENS_6half_tENS5_IJlSC_lEEESJ_SK_NS4_8TiledMMAINS4_8MMA_AtomIJNS4_4SM904GMMA26MMA_64x128x16_F32F16F16_SSILNSO_5MajorE0ELSQ_0ELNSO_7ScaleInE1ELSR_1EEEEEENS4_6LayoutISD_NS5_IJSC_NSA_ILi0EEESV_EEEEENS5_IJNS4_10UnderscoreESY_SY_EEEEENS4_13SM90_TMA_LOADENS4_14ComposedLayoutINS4_7SwizzleILi3ELi4ELi3EEENS4_18smem_ptr_flag_bitsILi16EEENSU_INS5_IJNSA_ILi8EEESH_EEENS5_IJSH_SC_EEEEEEEvNS4_8identityENS4_23SM90_TMA_LOAD_MULTICASTES1B_vS1C_EENS_8epilogue10collective18CollectiveEpilogueINS1F_22Sm90TmaWarpSpecializedILi4ELi2ELi16ELb1ELb0EEEJSI_NS5_IJSG_NSA_ILi32EEEEEESJ_SK_SJ_SK_NS1F_6fusion15FusionCallbacksIS1J_NS1M_13LinCombEltActINS1F_6thread7SigmoidESJ_fSJ_fLNS_15FloatRoundStyleE2EEESI_S1L_JEEES11_NS12_INS13_ILi2ELi4ELi3EEES16_NSU_INS5_IJS17_S1K_EEENS5_IJS1K_SC_EEEEEEENS4_17SM75_U32x4_LDSM_NENS4_14SM90_TMA_STOREES1Y_NS4_17SM90_U32x4_STSM_NENS4_9Copy_AtomIJS21_SJ_EEEvEEEvvEEEEvNT_6ParamsE)
        /*0008*/ 	.word	0x000000a8


	//----- nvinfo : EIATTR_FRAME_SIZE
	.align		4
.L_18:
        /*000c*/ 	.byte	0x04, 0x11
        /*000e*/ 	.short	(.L_20 - .L_19)
	.align		4
.L_19:
        /*0010*/ 	.word	index@($__internal_0_$__cuda_sm20_rcp_rn_f32_slowpath)
        /*0014*/ 	.word	0x00000000


	//----- nvinfo : EIATTR_FRAME_SIZE
	.align		4
.L_20:
        /*0018*/ 	.byte	0x04, 0x11
        /*001a*/ 	.short	(.L_22 - .L_21)
	.align		4
.L_21:
        /*001c*/ 	.word	index@(_ZN7cutlass13device_kernelINS_4gemm6kernel13GemmUniversalIN4cute5tupleIJiiiiEEENS1_10collective13CollectiveMmaINS1_34MainloopSm90TmaGmmaWarpSpecializedILi6ENS5_IJNS4_1CILi2EEENSA_ILi1EEESC_EEENS1_35KernelTmaWarpSpecializedCooperativeEEENS5_IJNSA_ILi128EEESG_NSA_ILi64EEEEEENS_6half_tENS5_IJlSC_lEEESJ_SK_NS4_8TiledMMAINS4_8MMA_AtomIJNS4_4SM904GMMA26MMA_64x128x16_F32F16F16_SSILNSO_5MajorE0ELSQ_0ELNSO_7ScaleInE1ELSR_1EEEEEENS4_6LayoutISD_NS5_IJSC_NSA_ILi0EEESV_EEEEENS5_IJNS4_10UnderscoreESY_SY_EEEEENS4_13SM90_TMA_LOADENS4_14ComposedLayoutINS4_7SwizzleILi3ELi4ELi3EEENS4_18smem_ptr_flag_bitsILi16EEENSU_INS5_IJNSA_ILi8EEESH_EEENS5_IJSH_SC_EEEEEEEvNS4_8identityENS4_23SM90_TMA_LOAD_MULTICASTES1B_vS1C_EENS_8epilogue10collective18CollectiveEpilogueINS1F_22Sm90TmaWarpSpecializedILi4ELi2ELi16ELb1ELb0EEEJSI_NS5_IJSG_NSA_ILi32EEEEEESJ_SK_SJ_SK_NS1F_6fusion15FusionCallbacksIS1J_NS1M_13LinCombEltActINS1F_6thread7SigmoidESJ_fSJ_fLNS_15FloatRoundStyleE2EEESI_S1L_JEEES11_NS12_INS13_ILi2ELi4ELi3EEES16_NSU_INS5_IJS17_S1K_EEENS5_IJS1K_SC_EEEEEEENS4_17SM75_U32x4_LDSM_NENS4_14SM90_TMA_STOREES1Y_NS4_17SM90_U32x4_STSM_NENS4_9Copy_AtomIJS21_SJ_EEEvEEEvvEEEEvNT_6ParamsE)
        /*0020*/ 	.word	0x00000000


	//----- nvinfo : EIATTR_MIN_STACK_SIZE
	.align		4
.L_22:
        /*0024*/ 	.byte	0x04, 0x12
        /*0026*/ 	.short	(.L_24 - .L_23)
	.align		4
.L_23:
        /*0028*/ 	.word	index@(_ZN7cutlass13device_kernelINS_4gemm6kernel13GemmUniversalIN4cute5tupleIJiiiiEEENS1_10collective13CollectiveMmaINS1_34MainloopSm90TmaGmmaWarpSpecializedILi6ENS5_IJNS4_1CILi2EEENSA_ILi1EEESC_EEENS1_35KernelTmaWarpSpecializedCooperativeEEENS5_IJNSA_ILi128EEESG_NSA_ILi64EEEEEENS_6half_tENS5_IJlSC_lEEESJ_SK_NS4_8TiledMMAINS4_8MMA_AtomIJNS4_4SM904GMMA26MMA_64x128x16_F32F16F16_SSILNSO_5MajorE0ELSQ_0ELNSO_7ScaleInE1ELSR_1EEEEEENS4_6LayoutISD_NS5_IJSC_NSA_ILi0EEESV_EEEEENS5_IJNS4_10UnderscoreESY_SY_EEEEENS4_13SM90_TMA_LOADENS4_14ComposedLayoutINS4_7SwizzleILi3ELi4ELi3EEENS4_18smem_ptr_flag_bitsILi16EEENSU_INS5_IJNSA_ILi8EEESH_EEENS5_IJSH_SC_EEEEEEEvNS4_8identityENS4_23SM90_TMA_LOAD_MULTICASTES1B_vS1C_EENS_8epilogue10collective18CollectiveEpilogueINS1F_22Sm90TmaWarpSpecializedILi4ELi2ELi16ELb1ELb0EEEJSI_NS5_IJSG_NSA_ILi32EEEEEESJ_SK_SJ_SK_NS1F_6fusion15FusionCallbacksIS1J_NS1M_13LinCombEltActINS1F_6thread7SigmoidESJ_fSJ_fLNS_15FloatRoundStyleE2EEESI_S1L_JEEES11_NS12_INS13_ILi2ELi4ELi3EEES16_NSU_INS5_IJS17_S1K_EEENS5_IJS1K_SC_EEEEEEENS4_17SM75_U32x4_LDSM_NENS4_14SM90_TMA_STOREES1Y_NS4_17SM90_U32x4_STSM_NENS4_9Copy_AtomIJS21_SJ_EEEvEEEvvEEEEvNT_6ParamsE)
        /*002c*/ 	.word	0x00000000
.L_24:


//--------------------- .nv.compat                --------------------------
	.section	.nv.compat,"",@"SHT_CUDA_COMPAT_INFO"
	.align	4
        /*0000*/ 	.byte	0x02, 0x09, 0x01, 0x00, 0x02, 0x02, 0x04, 0x00, 0x02, 0x05, 0x05, 0x00, 0x03, 0x07, 0x01, 0x01
        /*0010*/ 	.byte	0x02, 0x03, 0x01, 0x00, 0x02, 0x06, 0x01, 0x00, 0x04, 0x0b, 0x08, 0x00, 0x00, 0x00, 0x00, 0x00
        /*0020*/ 	.byte	0x00, 0x00, 0x00, 0x00


//--------------------- .nv.info._ZN7cutlass13device_kernelINS_4gemm6kernel13GemmUniversalIN4cute5tupleIJiiiiEEENS1_10collective13CollectiveMmaINS1_34MainloopSm90TmaGmmaWarpSpecializedILi6ENS5_IJNS4_1CILi2EEENSA_ILi1EEESC_EEENS1_35KernelTmaWarpSpecializedCooperativeEEENS5_IJNSA_ILi128EEESG_NSA_ILi64EEEEEENS_6half_tENS5_IJlSC_lEEESJ_SK_NS4_8TiledMMAINS4_8MMA_AtomIJNS4_4SM904GMMA26MMA_64x128x16_F32F16F16_SSILNSO_5MajorE0ELSQ_0ELNSO_7ScaleInE1ELSR_1EEEEEENS4_6LayoutISD_NS5_IJSC_NSA_ILi0EEESV_EEEEENS5_IJNS4_10UnderscoreESY_SY_EEEEENS4_13SM90_TMA_LOADENS4_14ComposedLayoutINS4_7SwizzleILi3ELi4ELi3EEENS4_18smem_ptr_flag_bitsILi16EEENSU_INS5_IJNSA_ILi8EEESH_EEENS5_IJSH_SC_EEEEEEEvNS4_8identityENS4_23SM90_TMA_LOAD_MULTICASTES1B_vS1C_EENS_8epilogue10collective18CollectiveEpilogueINS1F_22Sm90TmaWarpSpecializedILi4ELi2ELi16ELb1ELb0EEEJSI_NS5_IJSG_NSA_ILi32EEEEEESJ_SK_SJ_SK_NS1F_6fusion15FusionCallbacksIS1J_NS1M_13LinCombEltActINS1F_6thread7SigmoidESJ_fSJ_fLNS_15FloatRoundStyleE2EEESI_S1L_JEEES11_NS12_INS13_ILi2ELi4ELi3EEES16_NSU_INS5_IJS17_S1K_EEENS5_IJS1K_SC_EEEEEEENS4_17SM75_U32x4_LDSM_NENS4_14SM90_TMA_STOREES1Y_NS4_17SM90_U32x4_STSM_NENS4_9Copy_AtomIJS21_SJ_EEEvEEEvvEEEEvNT_6ParamsE --------------------------
	.section	.nv.info._ZN7cutlass13device_kernelINS_4gemm6kernel13GemmUniversalIN4cute5tupleIJiiiiEEENS1_10collective13CollectiveMmaINS1_34MainloopSm90TmaGmmaWarpSpecializedILi6ENS5_IJNS4_1CILi2EEENSA_ILi1EEESC_EEENS1_35KernelTmaWarpSpecializedCooperativeEEENS5_IJNSA_ILi128EEESG_NSA_ILi64EEEEEENS_6half_tENS5_IJlSC_lEEESJ_SK_NS4_8TiledMMAINS4_8MMA_AtomIJNS4_4SM904GMMA26MMA_64x128x16_F32F16F16_SSILNSO_5MajorE0ELSQ_0ELNSO_7ScaleInE1ELSR_1EEEEEENS4_6LayoutISD_NS5_IJSC_NSA_ILi0EEESV_EEEEENS5_IJNS4_10UnderscoreESY_SY_EEEEENS4_13SM90_TMA_LOADENS4_14ComposedLayoutINS4_7SwizzleILi3ELi4ELi3EEENS4_18smem_ptr_flag_bitsILi16EEENSU_INS5_IJNSA_ILi8EEESH_EEENS5_IJSH_SC_EEEEEEEvNS4_8identityENS4_23SM90_TMA_LOAD_MULTICASTES1B_vS1C_EENS_8epilogue10collective18CollectiveEpilogueINS1F_22Sm90TmaWarpSpecializedILi4ELi2ELi16ELb1ELb0EEEJSI_NS5_IJSG_NSA_ILi32EEEEEESJ_SK_SJ_SK_NS1F_6fusion15FusionCallbacksIS1J_NS1M_13LinCombEltActINS1F_6thread7SigmoidESJ_fSJ_fLNS_15FloatRoundStyleE2EEESI_S1L_JEEES11_NS12_INS13_ILi2ELi4ELi3EEES16_NSU_INS5_IJS17_S1K_EEENS5_IJS1K_SC_EEEEEEENS4_17SM75_U32x4_LDSM_NENS4_14SM90_TMA_STOREES1Y_NS4_17SM90_U32x4_STSM_NENS4_9Copy_AtomIJS21_SJ_EEEvEEEvvEEEEvNT_6ParamsE,"",@"SHT_CUDA_INFO"
	.sectionflags	@""
	.align	4


	//----- nvinfo : EIATTR_CUDA_API_VERSION
	.align		4
        /*0000*/ 	.byte	0x04, 0x37
        /*0002*/ 	.short	(.L_26 - .L_25)
.L_25:
        /*0004*/ 	.word	0x00000082


	//----- nvinfo : EIATTR_KPARAM_INFO
	.align		4
.L_26:
        /*0008*/ 	.byte	0x04, 0x17
        /*000a*/ 	.short	(.L_28 - .L_27)
.L_27:
        /*000c*/ 	.word	0x00000000
        /*0010*/ 	.short	0x0000
        /*0012*/ 	.short	0x0070
        /*0014*/ 	.byte	0x00, 0xf0, 0x01, 0x1c


	//----- nvinfo : EIATTR_SPARSE_MMA_MASK
	.align		4
.L_28:
        /*0018*/ 	.byte	0x03, 0x50
        /*001a*/ 	.short	0x0000


	//----- nvinfo : EIATTR_MAXREG_COUNT
	.align		4
        /*001c*/ 	.byte	0x03, 0x1b
        /*001e*/ 	.short	0x00a8


	//----- nvinfo : EIATTR_NUM_BARRIERS
	.align		4
        /*0020*/ 	.byte	0x02, 0x4c
        /*0022*/ 	.byte	0x02
	.zero		1


	//----- nvinfo : EIATTR_EXTERNS
	.align		4
        /*0024*/ 	.byte	0x04, 0x0f
        /*0026*/ 	.short	(.L_30 - .L_29)


	//   ....[0]....
	.align		4
.L_29:
        /*0028*/ 	.word	index@(__assertfail)


	//----- nvinfo : EIATTR_MERCURY_ISA_VERSION
	.align		4
.L_30:
        /*002c*/ 	.byte	0x03, 0x5f
        /*002e*/ 	.short	0x0101


	//----- nvinfo : EIATTR_INT_WARP_WIDE_INSTR_OFFSETS
	.align		4
        /*0030*/ 	.byte	0x04, 0x31
        /*0032*/ 	.short	(.L_32 - .L_31)


	//   ....[0]....
.L_31:
        /*0034*/ 	.word	0x00000a20


	//   ....[1]....
        /*0038*/ 	.word	0x00000b00


	//   ....[2]....
        /*003c*/ 	.word	0x00000b90


	//   ....[3]....
        /*0040*/ 	.word	0x000022b0


	//----- nvinfo : EIATTR_COOP_GROUP_MASK_REGIDS
	.align		4
.L_32:
        /*0044*/ 	.byte	0x04, 0x29
        /*0046*/ 	.short	(.L_34 - .L_33)


	//   ....[0]....
.L_33:
        /*0048*/ 	.word	0xffffffff


	//   ....[1]....
        /*004c*/ 	.word	0xffffffff


	//   ....[2]....
        /*0050*/ 	.word	0xffffffff


	//   ....[3]....
        /*0054*/ 	.word	0xffffffff


	//   ....[4]....
        /*0058*/ 	.word	0xffffffff


	//   ....[5]....
        /*005c*/ 	.word	0xffffffff


	//   ....[6]....
        /*0060*/ 	.word	0xffffffff


	//----- nvinfo : EIATTR_COOP_GROUP_INSTR_OFFSETS
	.align		4
.L_34:
        /*0064*/ 	.byte	0x04, 0x28
        /*0066*/ 	.short	(.L_36 - .L_35)


	//   ....[0]....
.L_35:
        /*0068*/ 	.word	0x00000070


	//   ....[1]....
        /*006c*/ 	.word	0x00000080


	//   ....[2]....
        /*0070*/ 	.word	0x00000440


	//   ....[3]....
        /*0074*/ 	.word	0x00000610


	//   ....[4]....
        /*0078*/ 	.word	0x00000830


	//   ....[5]....
        /*007c*/ 	.word	0x00000cc0


	//   ....[6]....
        /*0080*/ 	.word	0x000018d0


	//----- nvinfo : EIATTR_REG_RECONFIG
	.align		4
.L_36:
        /*0084*/ 	.byte	0x01, 0x54
	.zero		2


	//----- nvinfo : EIATTR_SYSCALL_OFFSETS
	.align		4
        /*0088*/ 	.byte	0x04, 0x46
        /*008a*/ 	.short	(.L_38 - .L_37)


	//   ....[0]....
.L_37:
        /*008c*/ 	.word	0x00001ac0


	//   ....[1]....
        /*0090*/ 	.word	0x00002590


	//   ....[2]....
        /*0094*/ 	.word	0x00002680


	//----- nvinfo : EIATTR_MBARRIER_INSTR_OFFSETS
	.align		4
.L_38:
        /*0098*/ 	.byte	0x04, 0x39
        /*009a*/ 	.short	(.L_40 - .L_39)


	//   ....[0]....
.L_39:
        /*009c*/ 	.word	0x00000540
        /*00a0*/ 	.word	0x000000ff
        /*00a4*/ 	.word	0x00000000
        /*00a8*/ 	.short	0x0100
        /*00aa*/ 	.byte	0x08
	.zero		1


	//   ....[1]....
        /*00ac*/ 	.word	0x00000550
        /*00b0*/ 	.word	0x000000ff
        /*00b4*/ 	.word	0x00000030
        /*00b8*/ 	.short	0x0100
        /*00ba*/ 	.byte	0x08
	.zero		1


	//   ....[2]....
        /*00bc*/ 	.word	0x00000560
        /*00c0*/ 	.word	0x000000ff
        /*00c4*/ 	.word	0x00000008
        /*00c8*/ 	.short	0x0100
        /*00ca*/ 	.byte	0x08
	.zero		1


	//   ....[3]....
        /*00cc*/ 	.word	0x00000570
        /*00d0*/ 	.word	0x000000ff
        /*00d4*/ 	.word	0x00000038
        /*00d8*/ 	.short	0x0100
        /*00da*/ 	.byte	0x08
	.zero		1


	//   ....[4]....
        /*00dc*/ 	.word	0x00000580
        /*00e0*/ 	.word	0x000000ff
        /*00e4*/ 	.word	0x00000010
        /*00e8*/ 	.short	0x0100
        /*00ea*/ 	.byte	0x08
	.zero		1


	//   ....[5]....
        /*00ec*/ 	.word	0x00000590
        /*00f0*/ 	.word	0x000000ff
        /*00f4*/ 	.word	0x00000040
        /*00f8*/ 	.short	0x0100
        /*00fa*/ 	.byte	0x08
	.zero		1


	//   ....[6]....
        /*00fc*/ 	.word	0x000005a0
        /*0100*/ 	.word	0x000000ff
        /*0104*/ 	.word	0x00000018
        /*0108*/ 	.short	0x0100
        /*010a*/ 	.byte	0x08
	.zero		1


	//   ....[7]....
        /*010c*/ 	.word	0x000005b0
        /*0110*/ 	.word	0x000000ff
        /*0114*/ 	.word	0x00000048
        /*0118*/ 	.short	0x0100
        /*011a*/ 	.byte	0x08
	.zero		1


	//   ....[8]....
        /*011c*/ 	.word	0x000005c0
        /*0120*/ 	.word	0x000000ff
        /*0124*/ 	.word	0x00000020
        /*0128*/ 	.short	0x0100
        /*012a*/ 	.byte	0x08
	.zero		1


	//   ....[9]....
        /*012c*/ 	.word	0x000005d0
        /*0130*/ 	.word	0x000000ff
        /*0134*/ 	.word	0x00000050
        /*0138*/ 	.short	0x0100
        /*013a*/ 	.byte	0x08
	.zero		1


	//   ....[10]....
        /*013c*/ 	.word	0x000005e0
        /*0140*/ 	.word	0x000000ff
        /*0144*/ 	.word	0x00000028
        /*0148*/ 	.short	0x0100
        /*014a*/ 	.byte	0x08
	.zero		1


	//   ....[11]....
        /*014c*/ 	.word	0x000005f0
        /*0150*/ 	.word	0x000000ff
        /*0154*/ 	.word	0x00000058
        /*0158*/ 	.short	0x0100
        /*015a*/ 	.byte	0x08
	.zero		1


	//   ....[12]....
        /*015c*/ 	.word	0x00000750
        /*0160*/ 	.word	0x000000ff
        /*0164*/ 	.word	0x00000060
        /*0168*/ 	.short	0x0100
        /*016a*/ 	.byte	0x08
	.zero		1


	//   ....[13]....
        /*016c*/ 	.word	0x00000760
        /*0170*/ 	.word	0x000000ff
        /*0174*/ 	.word	0x00000080
        /*0178*/ 	.short	0x0100
        /*017a*/ 	.byte	0x08
	.zero		1


	//   ....[14]....
        /*017c*/ 	.word	0x00000770
        /*0180*/ 	.word	0x000000ff
        /*0184*/ 	.word	0x00000068
        /*0188*/ 	.short	0x0100
        /*018a*/ 	.byte	0x08
	.zero		1


	//   ....[15]....
        /*018c*/ 	.word	0x00000780
        /*0190*/ 	.word	0x000000ff
        /*0194*/ 	.word	0x00000088
        /*0198*/ 	.short	0x0100
        /*019a*/ 	.byte	0x08
	.zero		1


	//   ....[16]....
        /*019c*/ 	.word	0x00000790
        /*01a0*/ 	.word	0x000000ff
        /*01a4*/ 	.word	0x00000070
        /*01a8*/ 	.short	0x0100
        /*01aa*/ 	.byte	0x08
	.zero		1


	//   ....[17]....
        /*01ac*/ 	.word	0x000007a0
        /*01b0*/ 	.word	0x000000ff
        /*01b4*/ 	.word	0x00000090
        /*01b8*/ 	.short	0x0100
        /*01ba*/ 	.byte	0x08
	.zero		1


	//   ....[18]....
        /*01bc*/ 	.word	0x000007b0
        /*01c0*/ 	.word	0x000000ff
        /*01c4*/ 	.word	0x00000078
        /*01c8*/ 	.short	0x0100
        /*01ca*/ 	.byte	0x08
	.zero		1


	//   ....[19]....
        /*01cc*/ 	.word	0x000007c0
        /*01d0*/ 	.word	0x000000ff
        /*01d4*/ 	.word	0x00000098
        /*01d8*/ 	.short	0x0100
        /*01da*/ 	.byte	0x08
	.zero		1


	//   ....[20]....
        /*01dc*/ 	.word	0x00000c00
        /*01e0*/ 	.word	0x000000ff
        /*01e4*/ 	.word	0x000000a0
        /*01e8*/ 	.short	0x0100
        /*01ea*/ 	.byte	0x06
	.zero		1


	//   ....[21]....
        /*01ec*/ 	.word	0x00000c70
        /*01f0*/ 	.word	0x000000ff
        /*01f4*/ 	.word	0x000000a8
        /*01f8*/ 	.short	0x0100
        /*01fa*/ 	.byte	0x06
	.zero		1


	//   ....[22]....
        /*01fc*/ 	.word	0x00001b40
        /*0200*/ 	.word	0x00000003
        /*0204*/ 	.word	0x00000000
        /*0208*/ 	.short	0x010a
        /*020a*/ 	.byte	0x3f
	.zero		1


	//   ....[23]....
        /*020c*/ 	.word	0x00001ba0
        /*0210*/ 	.word	0x00000003
        /*0214*/ 	.word	0x00000000
        /*0218*/ 	.short	0x010a
        /*021a*/ 	.byte	0x3f
	.zero		1


	//   ....[24]....
        /*021c*/ 	.word	0x00001ec0
        /*0220*/ 	.word	0x000000ff
        /*0224*/ 	.word	0x00000000
        /*0228*/ 	.short	0x010a
        /*022a*/ 	.byte	0x04
	.zero		1


	//   ....[25]....
        /*022c*/ 	.word	0x00001f00
        /*0230*/ 	.word	0x000000ff
        /*0234*/ 	.word	0x00000000
        /*0238*/ 	.short	0x010a
        /*023a*/ 	.byte	0x04
	.zero		1


	//   ....[26]....
        /*023c*/ 	.word	0x00002160
        /*0240*/ 	.word	0x00000005
        /*0244*/ 	.word	0x00000000
        /*0248*/ 	.short	0x0101
        /*024a*/ 	.byte	0x3f
	.zero		1


	//   ....[27]....
        /*024c*/ 	.word	0x00002350
        /*0250*/ 	.word	0x00000003
        /*0254*/ 	.word	0x00000000
        /*0258*/ 	.short	0x0101
        /*025a*/ 	.byte	0x3f
	.zero		1


	//   ....[28]....
        /*025c*/ 	.word	0x00002b40
        /*0260*/ 	.word	0x000000ff
        /*0264*/ 	.word	0x00000060
        /*0268*/ 	.short	0x010a
        /*026a*/ 	.byte	0x33
	.zero		1


	//   ....[29]....
        /*026c*/ 	.word	0x000048c0
        /*0270*/ 	.word	0x000000ff
        /*0274*/ 	.word	0x00000000
        /*0278*/ 	.short	0x0101
        /*027a*/ 	.byte	0x04
	.zero		1


	//   ....[30]....
        /*027c*/ 	.word	0x000049a0
        /*0280*/ 	.word	0x0000000f
        /*0284*/ 	.word	0x00000060
        /*0288*/ 	.short	0x010a
        /*028a*/ 	.byte	0x3f
	.zero		1


	//   ....[31]....
        /*028c*/ 	.word	0x000066a0
        /*0290*/ 	.word	0x000000ff
        /*0294*/ 	.word	0x00000000
        /*0298*/ 	.short	0x0101
        /*029a*/ 	.byte	0x04
	.zero		1


	//   ....[32]....
        /*029c*/ 	.word	0x00006790
        /*02a0*/ 	.word	0x00000000
        /*02a4*/ 	.word	0x00000060
        /*02a8*/ 	.short	0x010a
        /*02aa*/ 	.byte	0x3f
	.zero		1


	//   ....[33]....
        /*02ac*/ 	.word	0x000084e0
        /*02b0*/ 	.word	0x000000ff
        /*02b4*/ 	.word	0x00000000
        /*02b8*/ 	.short	0x0101
        /*02ba*/ 	.byte	0x04
	.zero		1


	//   ....[34]....
        /*02bc*/ 	.word	0x000085c0
        /*02c0*/ 	.word	0x00000014
        /*02c4*/ 	.word	0x00000060
        /*02c8*/ 	.short	0x010a
        /*02ca*/ 	.byte	0x3f
	.zero		1


	//   ....[35]....
        /*02cc*/ 	.word	0x0000a2b0
        /*02d0*/ 	.word	0x000000ff
        /*02d4*/ 	.word	0x00000000
        /*02d8*/ 	.short	0x0101
        /*02da*/ 	.byte	0x04
	.zero		1


	//   ....[36]....
        /*02dc*/ 	.word	0x0000aba0
        /*02e0*/ 	.word	0x000000ff
        /*02e4*/ 	.word	0x00000000
        /*02e8*/ 	.short	0x0101
        /*02ea*/ 	.byte	0x04
	.zero		1


	//   ....[37]....
        /*02ec*/ 	.word	0x0000b1b0
        /*02f0*/ 	.word	0x000000ff
        /*02f4*/ 	.word	0x000000a8
        /*02f8*/ 	.short	0x010a
        /*02fa*/ 	.byte	0x04
	.zero		1


	//   ....[38]....
        /*02fc*/ 	.word	0x0000b5c0
        /*0300*/ 	.word	0x000000ff
        /*0304*/ 	.word	0x00000080
        /*0308*/ 	.short	0x010a
        /*030a*/ 	.byte	0x05
	.zero		1


	//   ....[39]....
        /*030c*/ 	.word	0x0000b6b0
        /*0310*/ 	.word	0x000000ff
        /*0314*/ 	.word	0x00000060
        /*0318*/ 	.short	0x010b
        /*031a*/ 	.byte	0x05
	.zero		1


	//   ....[40]....
        /*031c*/ 	.word	0x0000b710
        /*0320*/ 	.word	0x000000ff
        /*0324*/ 	.word	0x00000000
        /*0328*/ 	.short	0x0101
        /*032a*/ 	.byte	0x04
	.zero		1


	//   ....[41]....
        /*032c*/ 	.word	0x0000b740
        /*0330*/ 	.word	0x000000ff
        /*0334*/ 	.word	0x00000088
        /*0338*/ 	.short	0x010a
        /*033a*/ 	.byte	0x05
	.zero		1


	//   ....[42]....
        /*033c*/ 	.word	0x0000b850
        /*0340*/ 	.word	0x000000ff
        /*0344*/ 	.word	0x00000068
        /*0348*/ 	.short	0x010b
        /*034a*/ 	.byte	0x05
	.zero		1


	//   ....[43]....
        /*034c*/ 	.word	0x0000b8b0
        /*0350*/ 	.word	0x000000ff
        /*0354*/ 	.word	0x00000000
        /*0358*/ 	.short	0x0101
        /*035a*/ 	.byte	0x04
	.zero		1


	//   ....[44]....
        /*035c*/ 	.word	0x0000b8e0
        /*0360*/ 	.word	0x000000ff
        /*0364*/ 	.word	0x00000090
        /*0368*/ 	.short	0x010a
        /*036a*/ 	.byte	0x05
	.zero		1


	//   ....[45]....
        /*036c*/ 	.word	0x0000b9f0
        /*0370*/ 	.word	0x000000ff
        /*0374*/ 	.word	0x00000070
        /*0378*/ 	.short	0x010b
        /*037a*/ 	.byte	0x05
	.zero		1


	//   ....[46]....
        /*037c*/ 	.word	0x0000ba50
        /*0380*/ 	.word	0x000000ff
        /*0384*/ 	.word	0x00000000
        /*0388*/ 	.short	0x0101
        /*038a*/ 	.byte	0x04
	.zero		1


	//   ....[47]....
        /*038c*/ 	.word	0x0000ba80
        /*0390*/ 	.word	0x000000ff
        /*0394*/ 	.word	0x00000098
        /*0398*/ 	.short	0x010a
        /*039a*/ 	.byte	0x05
	.zero		1


	//   ....[48]....
        /*039c*/ 	.word	0x0000bb90
        /*03a0*/ 	.word	0x000000ff
        /*03a4*/ 	.word	0x00000078
        /*03a8*/ 	.short	0x010b
        /*03aa*/ 	.byte	0x05
	.zero		1


	//   ....[49]....
        /*03ac*/ 	.word	0x0000bc70
        /*03b0*/ 	.word	0x000000ff
        /*03b4*/ 	.word	0x00000000
        /*03b8*/ 	.short	0x0101
        /*03ba*/ 	.byte	0x04
	.zero		1


	//   ....[50]....
        /*03bc*/ 	.word	0x0000c2c0
        /*03c0*/ 	.word	0x00000003
        /*03c4*/ 	.word	0x00000080
        /*03c8*/ 	.short	0x010a
        /*03ca*/ 	.byte	0x3f
	.zero		1


	//   ....[51]....
        /*03cc*/ 	.word	0x0000c300
        /*03d0*/ 	.word	0x00000003
        /*03d4*/ 	.word	0x00000088
        /*03d8*/ 	.short	0x010a
        /*03da*/ 	.byte	0x3f
	.zero		1


	//   ....[52]....
        /*03dc*/ 	.word	0x0000c340
        /*03e0*/ 	.word	0x00000003
        /*03e4*/ 	.word	0x00000090
        /*03e8*/ 	.short	0x010a
        /*03ea*/ 	.byte	0x3f
	.zero		1


	//   ....[53]....
        /*03ec*/ 	.word	0x0000c390
        /*03f0*/ 	.word	0x00000003
        /*03f4*/ 	.word	0x00000098
        /*03f8*/ 	.short	0x010a
        /*03fa*/ 	.byte	0x3f
	.zero		1


	//   ....[54]....
        /*03fc*/ 	.word	0x0000c6e0
        /*0400*/ 	.word	0x0000000e
        /*0404*/ 	.word	0x00000030
        /*0408*/ 	.short	0x010a
        /*040a*/ 	.byte	0x3f
	.zero		1


	//   ....[55]....
        /*040c*/ 	.word	0x0000ca70
        /*0410*/ 	.word	0x00000006
        /*0414*/ 	.word	0x000000a8
        /*0418*/ 	.short	0x0101
        /*041a*/ 	.byte	0x3f
	.zero		1


	//   ....[56]....
        /*041c*/ 	.word	0x0000d180
        /*0420*/ 	.word	0x00000007
        /*0424*/ 	.word	0x00000000
        /*0428*/ 	.short	0x010a
        /*042a*/ 	.byte	0x3f
	.zero		1


	//   ....[57]....
        /*042c*/ 	.word	0x0000d200
        /*0430*/ 	.word	0x00000008
        /*0434*/ 	.word	0x00000000
        /*0438*/ 	.short	0x010a
        /*043a*/ 	.byte	0x3f
	.zero		1


	//   ....[58]....
        /*043c*/ 	.word	0x0000d290
        /*0440*/ 	.word	0x00000009
        /*0444*/ 	.word	0x00000000
        /*0448*/ 	.short	0x010a
        /*044a*/ 	.byte	0x3f
	.zero		1


	//   ....[59]....
        /*044c*/ 	.word	0x0000d320
        /*0450*/ 	.word	0x00000008
        /*0454*/ 	.word	0x00000000
        /*0458*/ 	.short	0x010a
        /*045a*/ 	.byte	0x3f
	.zero		1


	//   ....[60]....
        /*045c*/ 	.word	0x0000d3b0
        /*0460*/ 	.word	0x0000000b
        /*0464*/ 	.word	0x00000000
        /*0468*/ 	.short	0x010a
        /*046a*/ 	.byte	0x3f
	.zero		1


	//   ....[61]....
        /*046c*/ 	.word	0x0000d440
        /*0470*/ 	.word	0x00000003
        /*0474*/ 	.word	0x00000000
        /*0478*/ 	.short	0x010a
        /*047a*/ 	.byte	0x3f
	.zero		1


	//   ....[62]....
        /*047c*/ 	.word	0x0000d4a0
        /*0480*/ 	.word	0x00000003
        /*0484*/ 	.word	0x00000000
        /*0488*/ 	.short	0x010a
        /*048a*/ 	.byte	0x3f
	.zero		1


	//   ....[63]....
        /*048c*/ 	.word	0x0000d500
        /*0490*/ 	.word	0x00000005
        /*0494*/ 	.word	0x00000000
        /*0498*/ 	.short	0x010a
        /*049a*/ 	.byte	0x3f
	.zero		1


	//   ....[64]....
        /*049c*/ 	.word	0x0000d560
        /*04a0*/ 	.word	0x00000004
        /*04a4*/ 	.word	0x00000060
        /*04a8*/ 	.short	0x010a
        /*04aa*/ 	.byte	0x3f
	.zero		1


	//   ....[65]....
        /*04ac*/ 	.word	0x0000d5b0
        /*04b0*/ 	.word	0x0000000f
        /*04b4*/ 	.word	0x00000060
        /*04b8*/ 	.short	0x010a
        /*04ba*/ 	.byte	0x3f
	.zero		1


	//   ....[66]....
        /*04bc*/ 	.word	0x0000d600
        /*04c0*/ 	.word	0x00000000
        /*04c4*/ 	.word	0x00000060
        /*04c8*/ 	.short	0x010a
        /*04ca*/ 	.byte	0x3f
	.zero		1


	//   ....[67]....
        /*04cc*/ 	.word	0x0000d650
        /*04d0*/ 	.word	0x00000014
        /*04d4*/ 	.word	0x00000060
        /*04d8*/ 	.short	0x010a
        /*04da*/ 	.byte	0x3f
	.zero		1


	//   ....[68]....
        /*04dc*/ 	.word	0x0000d6b0
        /*04e0*/ 	.word	0x00000003
        /*04e4*/ 	.word	0x000000a8
        /*04e8*/ 	.short	0x010a
        /*04ea*/ 	.byte	0x3f
	.zero		1


	//   ....[69]....
        /*04ec*/ 	.word	0x0000d710
        /*04f0*/ 	.word	0x00000005
        /*04f4*/ 	.word	0x00000080
        /*04f8*/ 	.short	0x010a
        /*04fa*/ 	.byte	0x3f
	.zero		1


	//   ....[70]....
        /*04fc*/ 	.word	0x0000d770
        /*0500*/ 	.word	0x00000005
        /*0504*/ 	.word	0x00000088
        /*0508*/ 	.short	0x010a
        /*050a*/ 	.byte	0x3f
	.zero		1


	//   ....[71]....
        /*050c*/ 	.word	0x0000d7d0
        /*0510*/ 	.word	0x00000005
        /*0514*/ 	.word	0x00000090
        /*0518*/ 	.short	0x010a
        /*051a*/ 	.byte	0x3f
	.zero		1


	//   ....[72]....
        /*051c*/ 	.word	0x0000d830
        /*0520*/ 	.word	0x00000005
        /*0524*/ 	.word	0x00000098
        /*0528*/ 	.short	0x010a
        /*052a*/ 	.byte	0x3f
	.zero		1


	//   ....[73]....
        /*052c*/ 	.word	0x0000d880
        /*0530*/ 	.word	0x00000003
        /*0534*/ 	.word	0x00000080
        /*0538*/ 	.short	0x010a
        /*053a*/ 	.byte	0x3f
	.zero		1


	//   ....[74]....
        /*053c*/ 	.word	0x0000d8d0
        /*0540*/ 	.word	0x00000003
        /*0544*/ 	.word	0x00000088
        /*0548*/ 	.short	0x010a
        /*054a*/ 	.byte	0x3f
	.zero		1


	//   ....[75]....
        /*054c*/ 	.word	0x0000d920
        /*0550*/ 	.word	0x00000003
        /*0554*/ 	.word	0x00000090
        /*0558*/ 	.short	0x010a
        /*055a*/ 	.byte	0x3f
	.zero		1


	//   ....[76]....
        /*055c*/ 	.word	0x0000d9f0
        /*0560*/ 	.word	0x0000000e
        /*0564*/ 	.word	0x00000030
        /*0568*/ 	.short	0x010a
        /*056a*/ 	.byte	0x3f
	.zero		1


	//   ....[77]....
        /*056c*/ 	.word	0x0000dac0
        /*0570*/ 	.word	0x00000007
        /*0574*/ 	.word	0x00000000
        /*0578*/ 	.short	0x010a
        /*057a*/ 	.byte	0x3f
	.zero		1


	//   ....[78]....
        /*057c*/ 	.word	0x0000db10
        /*0580*/ 	.word	0x00000008
        /*0584*/ 	.word	0x00000000
        /*0588*/ 	.short	0x010a
        /*058a*/ 	.byte	0x3f
	.zero		1


	//   ....[79]....
        /*058c*/ 	.word	0x0000db60
        /*0590*/ 	.word	0x00000009
        /*0594*/ 	.word	0x00000000
        /*0598*/ 	.short	0x010a
        /*059a*/ 	.byte	0x3f
	.zero		1


	//   ....[80]....
        /*059c*/ 	.word	0x0000dbb0
        /*05a0*/ 	.word	0x00000008
        /*05a4*/ 	.word	0x00000000
        /*05a8*/ 	.short	0x010a
        /*05aa*/ 	.byte	0x3f
	.zero		1


	//   ....[81]....
        /*05ac*/ 	.word	0x0000dc00
        /*05b0*/ 	.word	0x0000000b
        /*05b4*/ 	.word	0x00000000
        /*05b8*/ 	.short	0x010a
        /*05ba*/ 	.byte	0x3f
	.zero		1


	//----- nvinfo : EIATTR_NUM_MBARRIERS
	.align		4
.L_40:
        /*05bc*/ 	.byte	0x03, 0x38
        /*05be*/ 	.short	0x0016


	//----- nvinfo : EIATTR_EXIT_INSTR_OFFSETS
	.align		4
        /*05c0*/ 	.byte	0x04, 0x1c
        /*05c2*/ 	.short	(.L_42 - .L_41)


	//   ....[0]....
.L_41:
        /*05c4*/ 	.word	0x0000d490


	//----- nvinfo : EIATTR_MAX_THREADS
	.align		4
.L_42:
        /*05c8*/ 	.byte	0x04, 0x05
        /*05ca*/ 	.short	(.L_44 - .L_43)
.L_43:
        /*05cc*/ 	.word	0x00000180
        /*05d0*/ 	.word	0x00000001
        /*05d4*/ 	.word	0x00000001


	//----- nvinfo : EIATTR_CRS_STACK_SIZE
	.align		4
.L_44:
        /*05d8*/ 	.byte	0x04, 0x1e
        /*05da*/ 	.short	(.L_46 - .L_45)
.L_45:
        /*05dc*/ 	.word	0x00000000


	//----- nvinfo : EIATTR_CBANK_PARAM_SIZE
	.align		4
.L_46:
        /*05e0*/ 	.byte	0x03, 0x19
        /*05e2*/ 	.short	0x0770


	//----- nvinfo : EIATTR_PARAM_CBANK
	.align		4
        /*05e4*/ 	.byte	0x04, 0x0a
        /*05e6*/ 	.short	(.L_48 - .L_47)
	.align		4
.L_47:
        /*05e8*/ 	.word	index@(.nv.constant0._ZN7cutlass13device_kernelINS_4gemm6kernel13GemmUniversalIN4cute5tupleIJiiiiEEENS1_10collective13CollectiveMmaINS1_34MainloopSm90TmaGmmaWarpSpecializedILi6ENS5_IJNS4_1CILi2EEENSA_ILi1EEESC_EEENS1_35KernelTmaWarpSpecializedCooperativeEEENS5_IJNSA_ILi128EEESG_NSA_ILi64EEEEEENS_6half_tENS5_IJlSC_lEEESJ_SK_NS4_8TiledMMAINS4_8MMA_AtomIJNS4_4SM904GMMA26MMA_64x128x16_F32F16F16_SSILNSO_5MajorE0ELSQ_0ELNSO_7ScaleInE1ELSR_1EEEEEENS4_6LayoutISD_NS5_IJSC_NSA_ILi0EEESV_EEEEENS5_IJNS4_10UnderscoreESY_SY_EEEEENS4_13SM90_TMA_LOADENS4_14ComposedLayoutINS4_7SwizzleILi3ELi4ELi3EEENS4_18smem_ptr_flag_bitsILi16EEENSU_INS5_IJNSA_ILi8EEESH_EEENS5_IJSH_SC_EEEEEEEvNS4_8identityENS4_23SM90_TMA_LOAD_MULTICASTES1B_vS1C_EENS_8epilogue10collective18CollectiveEpilogueINS1F_22Sm90TmaWarpSpecializedILi4ELi2ELi16ELb1ELb0EEEJSI_NS5_IJSG_NSA_ILi32EEEEEESJ_SK_SJ_SK_NS1F_6fusion15FusionCallbacksIS1J_NS1M_13LinCombEltActINS1F_6thread7SigmoidESJ_fSJ_fLNS_15FloatRoundStyleE2EEESI_S1L_JEEES11_NS12_INS13_ILi2ELi4ELi3EEES16_NSU_INS5_IJS17_S1K_EEENS5_IJS1K_SC_EEEEEEENS4_17SM75_U32x4_LDSM_NENS4_14SM90_TMA_STOREES1Y_NS4_17SM90_U32x4_STSM_NENS4_9Copy_AtomIJS21_SJ_EEEvEEEvvEEEEvNT_6ParamsE)
        /*05ec*/ 	.short	0x0210
        /*05ee*/ 	.short	0x0770


	//----- nvinfo : EIATTR_SW_WAR
	.align		4
.L_48:
        /*05f0*/ 	.byte	0x04, 0x36
        /*05f2*/ 	.short	(.L_50 - .L_49)
.L_49:
        /*05f4*/ 	.word	0x00000008
.L_50:


//--------------------- .nv.callgraph             --------------------------
	.section	.nv.callgraph,"",@"SHT_CUDA_CALLGRAPH"
	.align	4
	.sectionentsize	8
	.align		4
        /*0000*/ 	.word	0x00000000
	.align		4
        /*0004*/ 	.word	0xffffffff
	.align		4
        /*0008*/ 	.word	index@(_ZN7cutlass13device_kernelINS_4gemm6kernel13GemmUniversalIN4cute5tupleIJiiiiEEENS1_10collective13CollectiveMmaINS1_34MainloopSm90TmaGmmaWarpSpecializedILi6ENS5_IJNS4_1CILi2EEENSA_ILi1EEESC_EEENS1_35KernelTmaWarpSpecializedCooperativeEEENS5_IJNSA_ILi128EEESG_NSA_ILi64EEEEEENS_6half_tENS5_IJlSC_lEEESJ_SK_NS4_8TiledMMAINS4_8MMA_AtomIJNS4_4SM904GMMA26MMA_64x128x16_F32F16F16_SSILNSO_5MajorE0ELSQ_0ELNSO_7ScaleInE1ELSR_1EEEEEENS4_6LayoutISD_NS5_IJSC_NSA_ILi0EEESV_EEEEENS5_IJNS4_10UnderscoreESY_SY_EEEEENS4_13SM90_TMA_LOADENS4_14ComposedLayoutINS4_7SwizzleILi3ELi4ELi3EEENS4_18smem_ptr_flag_bitsILi16EEENSU_INS5_IJNSA_ILi8EEESH_EEENS5_IJSH_SC_EEEEEEEvNS4_8identityENS4_23SM90_TMA_LOAD_MULTICASTES1B_vS1C_EENS_8epilogue10collective18CollectiveEpilogueINS1F_22Sm90TmaWarpSpecializedILi4ELi2ELi16ELb1ELb0EEEJSI_NS5_IJSG_NSA_ILi32EEEEEESJ_SK_SJ_SK_NS1F_6fusion15FusionCallbacksIS1J_NS1M_13LinCombEltActINS1F_6thread7SigmoidESJ_fSJ_fLNS_15FloatRoundStyleE2EEESI_S1L_JEEES11_NS12_INS13_ILi2ELi4ELi3EEES16_NSU_INS5_IJS17_S1K_EEENS5_IJS1K_SC_EEEEEEENS4_17SM75_U32x4_LDSM_NENS4_14SM90_TMA_STOREES1Y_NS4_17SM90_U32x4_STSM_NENS4_9Copy_AtomIJS21_SJ_EEEvEEEvvEEEEvNT_6ParamsE)
	.align		4
        /*000c*/ 	.word	index@(__assertfail)
	.align		4
        /*0010*/ 	.word	0x00000000
	.align		4
        /*0014*/ 	.word	0xfffffffe
	.align		4
        /*0018*/ 	.word	0x00000000
	.align		4
        /*001c*/ 	.word	0xfffffffd
	.align		4
        /*0020*/ 	.word	0x00000000
	.align		4
        /*0024*/ 	.word	0xfffffffc


//--------------------- .nv.constant4             --------------------------
	.section	.nv.constant4,"a",@progbits
	.align	8
	.align		8
.nv.constant4:
        /*0000*/ 	.dword	__assertfail
	.align		8
        /*0008*/ 	.dword	__unnamed_1
	.align		8
        /*0010*/ 	.dword	__unnamed_2
	.align		8
        /*0018*/ 	.dword	_ZN39_INTERNAL_d5cec36d_4_k_cu_5e4df377_32424cuda3std3__45__cpo5beginE
	.align		8
        /*0020*/ 	.dword	_ZN39_INTERNAL_d5cec36d_4_k_cu_5e4df377_32424cuda3std3__45__cpo3endE
	.align		8
        /*0028*/ 	.dword	_ZN39_INTERNAL_d5cec36d_4_k_cu_5e4df377_32424cuda3std3__45__cpo6cbeginE
	.align		8
        /*0030*/ 	.dword	_ZN39_INTERNAL_d5cec36d_4_k_cu_5e4df377_32424cuda3std3__45__cpo4cendE
	.align		8
        /*0038*/ 	.dword	_ZN39_INTERNAL_d5cec36d_4_k_cu_5e4df377_32424cuda3std3__441_GLOBAL__N__d5cec36d_4_k_cu_5e4df377_32426ignoreE
	.align		8
        /*0040*/ 	.dword	_ZN39_INTERNAL_d5cec36d_4_k_cu_5e4df377_32424cuda3std3__419piecewise_constructE
	.align		8
        /*0048*/ 	.dword	_ZN39_INTERNAL_d5cec36d_4_k_cu_5e4df377_32424cuda3std3__48in_placeE
	.align		8
        /*0050*/ 	.dword	_ZN39_INTERNAL_d5cec36d_4_k_cu_5e4df377_32424cuda3std6ranges3__45__cpo4swapE
	.align		8
        /*0058*/ 	.dword	_ZN39_INTERNAL_d5cec36d_4_k_cu_5e4df377_32424cuda3std6ranges3__45__cpo9iter_moveE
	.align		8
        /*0060*/ 	.dword	_ZN39_INTERNAL_d5cec36d_4_k_cu_5e4df377_32424cute7productE
	.align		8
        /*0068*/ 	.dword	_ZN39_INTERNAL_d5cec36d_4_k_cu_5e4df377_32424cute1_E
	.align		8
        /*0070*/ 	.dword	$str$22
	.align		8
        /*0078*/ 	.dword	$str$23
	.align		8
        /*0080*/ 	.dword	$str$26
	.align		8
        /*0088*/ 	.dword	$str$27


//--------------------- .text._ZN7cutlass13device_kernelINS_4gemm6kernel13GemmUniversalIN4cute5tupleIJiiiiEEENS1_10collective13CollectiveMmaINS1_34MainloopSm90TmaGmmaWarpSpecializedILi6ENS5_IJNS4_1CILi2EEENSA_ILi1EEESC_EEENS1_35KernelTmaWarpSpecializedCooperativeEEENS5_IJNSA_ILi128EEESG_NSA_ILi64EEEEEENS_6half_tENS5_IJlSC_lEEESJ_SK_NS4_8TiledMMAINS4_8MMA_AtomIJNS4_4SM904GMMA26MMA_64x128x16_F32F16F16_SSILNSO_5MajorE0ELSQ_0ELNSO_7ScaleInE1ELSR_1EEEEEENS4_6LayoutISD_NS5_IJSC_NSA_ILi0EEESV_EEEEENS5_IJNS4_10UnderscoreESY_SY_EEEEENS4_13SM90_TMA_LOADENS4_14ComposedLayoutINS4_7SwizzleILi3ELi4ELi3EEENS4_18smem_ptr_flag_bitsILi16EEENSU_INS5_IJNSA_ILi8EEESH_EEENS5_IJSH_SC_EEEEEEEvNS4_8identityENS4_23SM90_TMA_LOAD_MULTICASTES1B_vS1C_EENS_8epilogue10collective18CollectiveEpilogueINS1F_22Sm90TmaWarpSpecializedILi4ELi2ELi16ELb1ELb0EEEJSI_NS5_IJSG_NSA_ILi32EEEEEESJ_SK_SJ_SK_NS1F_6fusion15FusionCallbacksIS1J_NS1M_13LinCombEltActINS1F_6thread7SigmoidESJ_fSJ_fLNS_15FloatRoundStyleE2EEESI_S1L_JEEES11_NS12_INS13_ILi2ELi4ELi3EEES16_NSU_INS5_IJS17_S1K_EEENS5_IJS1K_SC_EEEEEEENS4_17SM75_U32x4_LDSM_NENS4_14SM90_TMA_STOREES1Y_NS4_17SM90_U32x4_STSM_NENS4_9Copy_AtomIJS21_SJ_EEEvEEEvvEEEEvNT_6ParamsE --------------------------
	.section	.text._ZN7cutlass13device_kernelINS_4gemm6kernel13GemmUniversalIN4cute5tupleIJiiiiEEENS1_10collective13CollectiveMmaINS1_34MainloopSm90TmaGmmaWarpSpecializedILi6ENS5_IJNS4_1CILi2EEENSA_ILi1EEESC_EEENS1_35KernelTmaWarpSpecializedCooperativeEEENS5_IJNSA_ILi128EEESG_NSA_ILi64EEEEEENS_6half_tENS5_IJlSC_lEEESJ_SK_NS4_8TiledMMAINS4_8MMA_AtomIJNS4_4SM904GMMA26MMA_64x128x16_F32F16F16_SSILNSO_5MajorE0ELSQ_0ELNSO_7ScaleInE1ELSR_1EEEEEENS4_6LayoutISD_NS5_IJSC_NSA_ILi0EEESV_EEEEENS5_IJNS4_10UnderscoreESY_SY_EEEEENS4_13SM90_TMA_LOADENS4_14ComposedLayoutINS4_7SwizzleILi3ELi4ELi3EEENS4_18smem_ptr_flag_bitsILi16EEENSU_INS5_IJNSA_ILi8EEESH_EEENS5_IJSH_SC_EEEEEEEvNS4_8identityENS4_23SM90_TMA_LOAD_MULTICASTES1B_vS1C_EENS_8epilogue10collective18CollectiveEpilogueINS1F_22Sm90TmaWarpSpecializedILi4ELi2ELi16ELb1ELb0EEEJSI_NS5_IJSG_NSA_ILi32EEEEEESJ_SK_SJ_SK_NS1F_6fusion15FusionCallbacksIS1J_NS1M_13LinCombEltActINS1F_6thread7SigmoidESJ_fSJ_fLNS_15FloatRoundStyleE2EEESI_S1L_JEEES11_NS12_INS13_ILi2ELi4ELi3EEES16_NSU_INS5_IJS17_S1K_EEENS5_IJS1K_SC_EEEEEEENS4_17SM75_U32x4_LDSM_NENS4_14SM90_TMA_STOREES1Y_NS4_17SM90_U32x4_STSM_NENS4_9Copy_AtomIJS21_SJ_EEEvEEEvvEEEEvNT_6ParamsE,"ax",@progbits
	.align	128
.text._ZN7cutlass13device_kernelINS_4gemm6kernel13GemmUniversalIN4cute5tupleIJiiiiEEENS1_10collective13CollectiveMmaINS1_34MainloopSm90TmaGmmaWarpSpecializedILi6ENS5_IJNS4_1CILi2EEENSA_ILi1EEESC_EEENS1_35KernelTmaWarpSpecializedCooperativeEEENS5_IJNSA_ILi128EEESG_NSA_ILi64EEEEEENS_6half_tENS5_IJlSC_lEEESJ_SK_NS4_8TiledMMAINS4_8MMA_AtomIJNS4_4SM904GMMA26MMA_64x128x16_F32F16F16_SSILNSO_5MajorE0ELSQ_0ELNSO_7ScaleInE1ELSR_1EEEEEENS4_6LayoutISD_NS5_IJSC_NSA_ILi0EEESV_EEEEENS5_IJNS4_10UnderscoreESY_SY_EEEEENS4_13SM90_TMA_LOADENS4_14ComposedLayoutINS4_7SwizzleILi3ELi4ELi3EEENS4_18smem_ptr_flag_bitsILi16EEENSU_INS5_IJNSA_ILi8EEESH_EEENS5_IJSH_SC_EEEEEEEvNS4_8identityENS4_23SM90_TMA_LOAD_MULTICASTES1B_vS1C_EENS_8epilogue10collective18CollectiveEpilogueINS1F_22Sm90TmaWarpSpecializedILi4ELi2ELi16ELb1ELb0EEEJSI_NS5_IJSG_NSA_ILi32EEEEEESJ_SK_SJ_SK_NS1F_6fusion15FusionCallbacksIS1J_NS1M_13LinCombEltActINS1F_6thread7SigmoidESJ_fSJ_fLNS_15FloatRoundStyleE2EEESI_S1L_JEEES11_NS12_INS13_ILi2ELi4ELi3EEES16_NSU_INS5_IJS17_S1K_EEENS5_IJS1K_SC_EEEEEEENS4_17SM75_U32x4_LDSM_NENS4_14SM90_TMA_STOREES1Y_NS4_17SM90_U32x4_STSM_NENS4_9Copy_AtomIJS21_SJ_EEEvEEEvvEEEEvNT_6ParamsE:
        .type           _ZN7cutlass13device_kernelINS_4gemm6kernel13GemmUniversalIN4cute5tupleIJiiiiEEENS1_10collective13CollectiveMmaINS1_34MainloopSm90TmaGmmaWarpSpecializedILi6ENS5_IJNS4_1CILi2EEENSA_ILi1EEESC_EEENS1_35KernelTmaWarpSpecializedCooperativeEEENS5_IJNSA_ILi128EEESG_NSA_ILi64EEEEEENS_6half_tENS5_IJlSC_lEEESJ_SK_NS4_8TiledMMAINS4_8MMA_AtomIJNS4_4SM904GMMA26MMA_64x128x16_F32F16F16_SSILNSO_5MajorE0ELSQ_0ELNSO_7ScaleInE1ELSR_1EEEEEENS4_6LayoutISD_NS5_IJSC_NSA_ILi0EEESV_EEEEENS5_IJNS4_10UnderscoreESY_SY_EEEEENS4_13SM90_TMA_LOADENS4_14ComposedLayoutINS4_7SwizzleILi3ELi4ELi3EEENS4_18smem_ptr_flag_bitsILi16EEENSU_INS5_IJNSA_ILi8EEESH_EEENS5_IJSH_SC_EEEEEEEvNS4_8identityENS4_23SM90_TMA_LOAD_MULTICASTES1B_vS1C_EENS_8epilogue10collective18CollectiveEpilogueINS1F_22Sm90TmaWarpSpecializedILi4ELi2ELi16ELb1ELb0EEEJSI_NS5_IJSG_NSA_ILi32EEEEEESJ_SK_SJ_SK_NS1F_6fusion15FusionCallbacksIS1J_NS1M_13LinCombEltActINS1F_6thread7SigmoidESJ_fSJ_fLNS_15FloatRoundStyleE2EEESI_S1L_JEEES11_NS12_INS13_ILi2ELi4ELi3EEES16_NSU_INS5_IJS17_S1K_EEENS5_IJS1K_SC_EEEEEEENS4_17SM75_U32x4_LDSM_NENS4_14SM90_TMA_STOREES1Y_NS4_17SM90_U32x4_STSM_NENS4_9Copy_AtomIJS21_SJ_EEEvEEEvvEEEEvNT_6ParamsE,@function
        .size           _ZN7cutlass13device_kernelINS_4gemm6kernel13GemmUniversalIN4cute5tupleIJiiiiEEENS1_10collective13CollectiveMmaINS1_34MainloopSm90TmaGmmaWarpSpecializedILi6ENS5_IJNS4_1CILi2EEENSA_ILi1EEESC_EEENS1_35KernelTmaWarpSpecializedCooperativeEEENS5_IJNSA_ILi128EEESG_NSA_ILi64EEEEEENS_6half_tENS5_IJlSC_lEEESJ_SK_NS4_8TiledMMAINS4_8MMA_AtomIJNS4_4SM904GMMA26MMA_64x128x16_F32F16F16_SSILNSO_5MajorE0ELSQ_0ELNSO_7ScaleInE1ELSR_1EEEEEENS4_6LayoutISD_NS5_IJSC_NSA_ILi0EEESV_EEEEENS5_IJNS4_10UnderscoreESY_SY_EEEEENS4_13SM90_TMA_LOADENS4_14ComposedLayoutINS4_7SwizzleILi3ELi4ELi3EEENS4_18smem_ptr_flag_bitsILi16EEENSU_INS5_IJNSA_ILi8EEESH_EEENS5_IJSH_SC_EEEEEEEvNS4_8identityENS4_23SM90_TMA_LOAD_MULTICASTES1B_vS1C_EENS_8epilogue10collective18CollectiveEpilogueINS1F_22Sm90TmaWarpSpecializedILi4ELi2ELi16ELb1ELb0EEEJSI_NS5_IJSG_NSA_ILi32EEEEEESJ_SK_SJ_SK_NS1F_6fusion15FusionCallbacksIS1J_NS1M_13LinCombEltActINS1F_6thread7SigmoidESJ_fSJ_fLNS_15FloatRoundStyleE2EEESI_S1L_JEEES11_NS12_INS13_ILi2ELi4ELi3EEES16_NSU_INS5_IJS17_S1K_EEENS5_IJS1K_SC_EEEEEEENS4_17SM75_U32x4_LDSM_NENS4_14SM90_TMA_STOREES1Y_NS4_17SM90_U32x4_STSM_NENS4_9Copy_AtomIJS21_SJ_EEEvEEEvvEEEEvNT_6ParamsE,(.L_x_386 - _ZN7cutlass13device_kernelINS_4gemm6kernel13GemmUniversalIN4cute5tupleIJiiiiEEENS1_10collective13CollectiveMmaINS1_34MainloopSm90TmaGmmaWarpSpecializedILi6ENS5_IJNS4_1CILi2EEENSA_ILi1EEESC_EEENS1_35KernelTmaWarpSpecializedCooperativeEEENS5_IJNSA_ILi128EEESG_NSA_ILi64EEEEEENS_6half_tENS5_IJlSC_lEEESJ_SK_NS4_8TiledMMAINS4_8MMA_AtomIJNS4_4SM904GMMA26MMA_64x128x16_F32F16F16_SSILNSO_5MajorE0ELSQ_0ELNSO_7ScaleInE1ELSR_1EEEEEENS4_6LayoutISD_NS5_IJSC_NSA_ILi0EEESV_EEEEENS5_IJNS4_10UnderscoreESY_SY_EEEEENS4_13SM90_TMA_LOADENS4_14ComposedLayoutINS4_7SwizzleILi3ELi4ELi3EEENS4_18smem_ptr_flag_bitsILi16EEENSU_INS5_IJNSA_ILi8EEESH_EEENS5_IJSH_SC_EEEEEEEvNS4_8identityENS4_23SM90_TMA_LOAD_MULTICASTES1B_vS1C_EENS_8epilogue10collective18CollectiveEpilogueINS1F_22Sm90TmaWarpSpecializedILi4ELi2ELi16ELb1ELb0EEEJSI_NS5_IJSG_NSA_ILi32EEEEEESJ_SK_SJ_SK_NS1F_6fusion15FusionCallbacksIS1J_NS1M_13LinCombEltActINS1F_6thread7SigmoidESJ_fSJ_fLNS_15FloatRoundStyleE2EEESI_S1L_JEEES11_NS12_INS13_ILi2ELi4ELi3EEES16_NSU_INS5_IJS17_S1K_EEENS5_IJS1K_SC_EEEEEEENS4_17SM75_U32x4_LDSM_NENS4_14SM90_TMA_STOREES1Y_NS4_17SM90_U32x4_STSM_NENS4_9Copy_AtomIJS21_SJ_EEEvEEEvvEEEEvNT_6ParamsE)
        .other          _ZN7cutlass13device_kernelINS_4gemm6kernel13GemmUniversalIN4cute5tupleIJiiiiEEENS1_10collective13CollectiveMmaINS1_34MainloopSm90TmaGmmaWarpSpecializedILi6ENS5_IJNS4_1CILi2EEENSA_ILi1EEESC_EEENS1_35KernelTmaWarpSpecializedCooperativeEEENS5_IJNSA_ILi128EEESG_NSA_ILi64EEEEEENS_6half_tENS5_IJlSC_lEEESJ_SK_NS4_8TiledMMAINS4_8MMA_AtomIJNS4_4SM904GMMA26MMA_64x128x16_F32F16F16_SSILNSO_5MajorE0ELSQ_0ELNSO_7ScaleInE1ELSR_1EEEEEENS4_6LayoutISD_NS5_IJSC_NSA_ILi0EEESV_EEEEENS5_IJNS4_10UnderscoreESY_SY_EEEEENS4_13SM90_TMA_LOADENS4_14ComposedLayoutINS4_7SwizzleILi3ELi4ELi3EEENS4_18smem_ptr_flag_bitsILi16EEENSU_INS5_IJNSA_ILi8EEESH_EEENS5_IJSH_SC_EEEEEEEvNS4_8identityENS4_23SM90_TMA_LOAD_MULTICASTES1B_vS1C_EENS_8epilogue10collective18CollectiveEpilogueINS1F_22Sm90TmaWarpSpecializedILi4ELi2ELi16ELb1ELb0EEEJSI_NS5_IJSG_NSA_ILi32EEEEEESJ_SK_SJ_SK_NS1F_6fusion15FusionCallbacksIS1J_NS1M_13LinCombEltActINS1F_6thread7SigmoidESJ_fSJ_fLNS_15FloatRoundStyleE2EEESI_S1L_JEEES11_NS12_INS13_ILi2ELi4ELi3EEES16_NSU_INS5_IJS17_S1K_EEENS5_IJS1K_SC_EEEEEEENS4_17SM75_U32x4_LDSM_NENS4_14SM90_TMA_STOREES1Y_NS4_17SM90_U32x4_STSM_NENS4_9Copy_AtomIJS21_SJ_EEEvEEEvvEEEEvNT_6ParamsE,@"STO_CUDA_ENTRY STV_DEFAULT"
_ZN7cutlass13device_kernelINS_4gemm6kernel13GemmUniversalIN4cute5tupleIJiiiiEEENS1_10collective13CollectiveMmaINS1_34MainloopSm90TmaGmmaWarpSpecializedILi6ENS5_IJNS4_1CILi2EEENSA_ILi1EEESC_EEENS1_35KernelTmaWarpSpecializedCooperativeEEENS5_IJNSA_ILi128EEESG_NSA_ILi64EEEEEENS_6half_tENS5_IJlSC_lEEESJ_SK_NS4_8TiledMMAINS4_8MMA_AtomIJNS4_4SM904GMMA26MMA_64x128x16_F32F16F16_SSILNSO_5MajorE0ELSQ_0ELNSO_7ScaleInE1ELSR_1EEEEEENS4_6LayoutISD_NS5_IJSC_NSA_ILi0EEESV_EEEEENS5_IJNS4_10UnderscoreESY_SY_EEEEENS4_13SM90_TMA_LOADENS4_14ComposedLayoutINS4_7SwizzleILi3ELi4ELi3EEENS4_18smem_ptr_flag_bitsILi16EEENSU_INS5_IJNSA_ILi8EEESH_EEENS5_IJSH_SC_EEEEEEEvNS4_8identityENS4_23SM90_TMA_LOAD_MULTICASTES1B_vS1C_EENS_8epilogue10collective18CollectiveEpilogueINS1F_22Sm90TmaWarpSpecializedILi4ELi2ELi16ELb1ELb0EEEJSI_NS5_IJSG_NSA_ILi32EEEEEESJ_SK_SJ_SK_NS1F_6fusion15FusionCallbacksIS1J_NS1M_13LinCombEltActINS1F_6thread7SigmoidESJ_fSJ_fLNS_15FloatRoundStyleE2EEESI_S1L_JEEES11_NS12_INS13_ILi2ELi4ELi3EEES16_NSU_INS5_IJS17_S1K_EEENS5_IJS1K_SC_EEEEEEENS4_17SM75_U32x4_LDSM_NENS4_14SM90_TMA_STOREES1Y_NS4_17SM90_U32x4_STSM_NENS4_9Copy_AtomIJS21_SJ_EEEvEEEvvEEEEvNT_6ParamsE:
[----:B------:R-:W1:Y:S01]  /*0000*/  LDC R1, c[0x0][0x28] ;  /* 0x00000a00ff017b82 */ /* 0x000e620000000800 */
[----:B------:R-:W2:Y:S07]  /*0010*/  S2R R0, SR_TID.X ;  /* 0x0000000000007919 */ /* 0x000eae0000002100 */
[----:B------:R-:W3:Y:S01]  /*0020*/  LDC.64 R4, c[0x0][0x588] ;  /* 0x00016200ff047b82 */ /* 0x000ee20000000a00 */
[----:B------:R-:W-:Y:S01]  /*0030*/  ELECT P0, URZ, PT ;  /* 0x00000000003f782f */ /* 0x000fe20003800000 */
[----:B------:R-:W-:Y:S01]  /*0040*/  BSSY B0, `(.L_x_0) ;  /* 0x0000016000007945 */ /* 0x000fe20003800000 */
[----:B--2---:R-:W-:-:S02]  /*0050*/  SHF.R.U32.HI R2, RZ, 0x5, R0 ;  /* 0x00000005ff027819 */ /* 0x004fc40000011600 */
[----:B------:R-:W-:-:S03]  /*0060*/  SHF.R.U32.HI R7, RZ, 0x7, R0 ;  /* 0x00000007ff077819 */ /* 0x000fc60000011600 */
[----:B------:R-:W2:Y:S04]  /*0070*/  SHFL.IDX PT, R3, R2, RZ, 0x1f ;  /* 0x00001fff02037589 */ /* 0x000ea800000e0000 */
[----:B------:R4:W1:Y:S01]  /*0080*/  SHFL.IDX PT, R10, R7, RZ, 0x1f ;  /* 0x00001fff070a7589 */ /* 0x00086200000e0000 */
[----:B--2---:R-:W-:Y:S02]  /*0090*/  ISETP.NE.OR P0, PT, R3, RZ, !P0 ;  /* 0x000000ff0300720c */ /* 0x004fe40004705670 */
[----:B------:R-:W-:-:S11]  /*00a0*/  SHF.R.S32.HI R6, RZ, 0x1f, R3 ;  /* 0x0000001fff067819 */ /* 0x000fd60000011403 */
[----:B-1-34-:R-:W-:Y:S05]  /*00b0*/  @P0 BRA `(.L_x_1) ;  /* 0x0000000000380947 */ /* 0x01afea0003800000 */
[----:B------:R-:W-:Y:S02]  /*00c0*/  ULDC.64 UR4, c[0x0][0x198] ;  /* 0x0000660000047ab9 */ /* 0x000fe40000000a00 */
[----:B------:R-:W-:Y:S02]  /*00d0*/  UIADD3 UR6, UP0, UR4, 0xf0, URZ ;  /* 0x000000f004067890 */ /* 0x000fe4000ff1e03f */
[----:B------:R-:W-:Y:S02]  /*00e0*/  UIADD3 UR8, UP1, UR4, 0x1f0, URZ ;  /* 0x000001f004087890 */ /* 0x000fe4000ff3e03f */
[----:B------:R-:W-:Y:S02]  /*00f0*/  UIADD3 UR10, UP2, UR4, 0x3f0, URZ ;  /* 0x000003f0040a7890 */ /* 0x000fe4000ff5e03f */
[----:B------:R-:W-:Y:S02]  /*0100*/  UIADD3 UR4, UP3, UR4, 0x4f0, URZ ;  /* 0x000004f004047890 */ /* 0x000fe4000ff7e03f */
[----:B------:R-:W-:-:S02]  /*0110*/  UIADD3.X UR7, URZ, UR5, URZ, UP0, !UPT ;  /* 0x000000053f077290 */ /* 0x000fc400087fe43f */
[----:B------:R-:W-:Y:S02]  /*0120*/  UIADD3.X UR9, URZ, UR5, URZ, UP1, !UPT ;  /* 0x000000053f097290 */ /* 0x000fe40008ffe43f */
[----:B------:R-:W-:Y:S02]  /*0130*/  UIADD3.X UR11, URZ, UR5, URZ, UP2, !UPT ;  /* 0x000000053f0b7290 */ /* 0x000fe400097fe43f */
[----:B------:R-:W-:-:S03]  /*0140*/  UIADD3.X UR5, URZ, UR5, URZ, UP3, !UPT ;  /* 0x000000053f057290 */ /* 0x000fc60009ffe43f */
[----:B------:R1:W-:Y:S02]  /*0150*/  UTMACCTL.PF [UR6] ;  /* 0x00000000060079b9 */ /* 0x0003e40008040000 */
[----:B------:R1:W-:Y:S02]  /*0160*/  UTMACCTL.PF [UR8] ;  /* 0x00000000080079b9 */ /* 0x0003e40008040000 */
[----:B------:R1:W-:Y:S02]  /*0170*/  UTMACCTL.PF [UR10] ;  /* 0x000000000a0079b9 */ /* 0x0003e40008040000 */
[----:B------:R1:W-:Y:S02]  /*0180*/  UTMACCTL.PF [UR4] ;  /* 0x00000000040079b9 */ /* 0x0003e40008040000 */
[----:B-1----:R-:W-:Y:S01]  /*0190*/  NOP ;  /* 0x0000000000007918 */ /* 0x002fe20000000000 */
.L_x_1:
[----:B------:R-:W-:Y:S05]  /*01a0*/  BSYNC B0 ;  /* 0x0000000000007941 */ /* 0x000fea0003800000 */
.L_x_0:
[----:B------:R-:W-:Y:S01]  /*01b0*/  ULDC.64 UR4, c[0x0][0x590] ;  /* 0x0001640000047ab9 */ /* 0x000fe20000000a00 */
[----:B------:R-:W-:Y:S01]  /*01c0*/  LEA.HI R6, R6, R3, RZ, 0x2 ;  /* 0x0000000306067211 */ /* 0x000fe200078f10ff */
[----:B------:R-:W-:Y:S01]  /*01d0*/  ULDC.64 UR52, c[0x0][0x208] ;  /* 0x0000820000347ab9 */ /* 0x000fe20000000a00 */
[----:B------:R-:W-:Y:S01]  /*01e0*/  ISETP.NE.U32.AND P2, PT, RZ, UR4, PT ;  /* 0x00000004ff007c0c */ /* 0x000fe2000bf45070 */
[----:B------:R-:W-:Y:S01]  /*01f0*/  IMAD.MOV.U32 R7, RZ, RZ, R5 ;  /* 0x000000ffff077224 */ /* 0x000fe200078e0005 */
[----:B------:R-:W-:Y:S02]  /*0200*/  LOP3.LUT R6, R6, 0xfffffffc, RZ, 0xc0, !PT ;  /* 0xfffffffc06067812 */ /* 0x000fe400078ec0ff */
[----:B------:R-:W-:Y:S02]  /*0210*/  ISETP.NE.AND.EX P3, PT, RZ, UR5, PT, P2 ;  /* 0x00000005ff007c0c */ /* 0x000fe4000bf65320 */
[----:B------:R-:W-:Y:S02]  /*0220*/  IADD3 R3, R3, -R6, RZ ;  /* 0x8000000603037210 */ /* 0x000fe40007ffe0ff */
[----:B------:R-:W-:-:S02]  /*0230*/  PRMT R8, RZ, 0x7610, R8 ;  /* 0x00007610ff087816 */ /* 0x000fc40000000008 */
[----:B------:R-:W-:-:S07]  /*0240*/  MOV R6, R4 ;  /* 0x0000000400067202 */ /* 0x000fce0000000f00 */
[----:B------:R-:W-:Y:S05]  /*0250*/  @P3 BRA `(.L_x_2) ;  /* 0x0000000000303947 */ /* 0x000fea0003800000 */
[----:B------:R-:W-:Y:S02]  /*0260*/  ULDC.64 UR6, c[0x0][0x588] ;  /* 0x0001620000067ab9 */ /* 0x000fe40000000a00 */
[----:B------:R-:W-:-:S04]  /*0270*/  ISETP.NE.U32.AND P0, PT, RZ, UR6, PT ;  /* 0x00000006ff007c0c */ /* 0x000fc8000bf05070 */
[----:B------:R-:W-:-:S13]  /*0280*/  ISETP.NE.AND.EX P0, PT, RZ, UR7, PT, P0 ;  /* 0x00000007ff007c0c */ /* 0x000fda000bf05300 */
[----:B------:R-:W-:Y:S05]  /*0290*/  @!P0 BRA `(.L_x_3) ;  /* 0x0000000000108947 */ /* 0x000fea0003800000 */
[----:B------:R-:W2:Y:S02]  /*02a0*/  LDG.E R8, desc[UR52][R6.64] ;  /* 0x0000003406087981 */ /* 0x000ea4000c1e1900 */
[----:B--2---:R-:W-:Y:S02]  /*02b0*/  FSETP.NEU.AND P1, PT, R8, RZ, PT ;  /* 0x000000ff0800720b */ /* 0x004fe40003f2d000 */
[----:B------:R-:W-:Y:S01]  /*02c0*/  MOV R8, 0x1 ;  /* 0x0000000100087802 */ /* 0x000fe20000000f00 */
[----:B------:R-:W-:Y:S10]  /*02d0*/  BRA `(.L_x_2) ;  /* 0x0000000000107947 */ /* 0x000ff40003800000 */
.L_x_3:
[----:B------:R-:W-:Y:S01]  /*02e0*/  ULDC UR6, c[0x0][0x580] ;  /* 0x0001600000067ab9 */ /* 0x000fe20000000800 */
[----:B------:R-:W-:Y:S01]  /*02f0*/  IMAD.MOV.U32 R8, RZ, RZ, 0x1 ;  /* 0x00000001ff087424 */ /* 0x000fe200078e00ff */
[----:B------:R-:W-:Y:S02]  /*0300*/  FSETP.NEU.AND P1, PT, RZ, UR6, PT ;  /* 0x00000006ff007c0b */ /* 0x000fe4000bf2d000 */
[----:B------:R-:W-:-:S11]  /*0310*/  CS2R R6, SRZ ;  /* 0x0000000000067805 */ /* 0x000fd6000001ff00 */
.L_x_2:
[----:B------:R-:W-:Y:S02]  /*0320*/  ISETP.NE.U32.AND P4, PT, R6, RZ, PT ;  /* 0x000000ff0600720c */ /* 0x000fe40003f85070 */
[----:B------:R-:W-:Y:S02]  /*0330*/  ISETP.NE.AND.EX P5, PT, RZ, UR5, PT, P2 ;  /* 0x00000005ff007c0c */ /* 0x000fe4000bfa5320 */
[----:B------:R-:W-:Y:S02]  /*0340*/  ISETP.NE.AND.EX P2, PT, R7, RZ, PT, P4 ;  /* 0x000000ff0700720c */ /* 0x000fe40003f45340 */
[----:B------:R-:W-:-:S11]  /*0350*/  PLOP3.LUT P0, PT, PT, PT, PT, 0x8, 0x0 ;  /* 0x000000000000781c */ /* 0x000fd60003f0e170 */
[----:B------:R-:W-:Y:S05]  /*0360*/  @P2 BRA P5, `(.L_x_4) ;  /* 0x0000000000342947 */ /* 0x000fea0002800000 */
[----:B------:R-:W-:-:S04]  /*0370*/  ISETP.NE.U32.AND P0, PT, RZ, UR4, PT ;  /* 0x00000004ff007c0c */ /* 0x000fc8000bf05070 */
[----:B------:R-:W-:-:S13]  /*0380*/  ISETP.NE.AND.EX P0, PT, RZ, UR5, PT, P0 ;  /* 0x00000005ff007c0c */ /* 0x000fda000bf05300 */
[----:B------:R-:W-:Y:S05]  /*0390*/  @!P0 BRA `(.L_x_5) ;  /* 0x0000000000248947 */ /* 0x000fea0003800000 */
[----:B------:R-:W-:Y:S02]  /*03a0*/  PRMT R8, R8, 0x9910, RZ ;  /* 0x0000991008087816 */ /* 0x000fe400000000ff */
[----:B------:R-:W-:Y:S02]  /*03b0*/  ISETP.NE.U32.AND P0, PT, R6, RZ, PT ;  /* 0x000000ff0600720c */ /* 0x000fe40003f05070 */
[----:B------:R-:W-:Y:S02]  /*03c0*/  ISETP.NE.AND P2, PT, R8, RZ, PT ;  /* 0x000000ff0800720c */ /* 0x000fe40003f45270 */
[----:B------:R-:W-:Y:S02]  /*03d0*/  ISETP.NE.AND.EX P0, PT, R7, RZ, PT, P0 ;  /* 0x000000ff0700720c */ /* 0x000fe40003f05300 */
[----:B------:R-:W-:-:S09]  /*03e0*/  SEL R6, RZ, 0xffffffff, P1 ;  /* 0xffffffffff067807 */ /* 0x000fd20000800000 */
[----:B------:R-:W-:-:S04]  /*03f0*/  @!P2 SEL R6, RZ, 0xffffffff, P0 ;  /* 0xffffffffff06a807 */ /* 0x000fc80000000000 */
[----:B------:R-:W-:-:S04]  /*0400*/  LOP3.LUT R6, R6, 0x1, RZ, 0xc0, !PT ;  /* 0x0000000106067812 */ /* 0x000fc800078ec0ff */
[----:B------:R-:W-:Y:S01]  /*0410*/  ISETP.EQ.U32.AND P0, PT, R6, 0x1, PT ;  /* 0x000000010600780c */ /* 0x000fe20003f02070 */
[----:B------:R-:W-:-:S12]  /*0420*/  BRA `(.L_x_4) ;  /* 0x0000000000047947 */ /* 0x000fd80003800000 */
.L_x_5:
[----:B------:R-:W-:-:S13]  /*0430*/  PLOP3.LUT P0, PT, P1, PT, PT, 0x8, 0x0 ;  /* 0x000000000000781c */ /* 0x000fda0000f0e170 */
.L_x_4:
[----:B------:R-:W1:Y:S02]  /*0440*/  SHFL.IDX PT, R7, R2, RZ, 0x1f ;  /* 0x00001fff02077589 */ /* 0x000e6400000e0000 */
[----:B-1----:R-:W-:-:S13]  /*0450*/  ISETP.NE.AND P1, PT, R7, RZ, PT ;  /* 0x000000ff0700720c */ /* 0x002fda0003f25270 */
[----:B------:R-:W-:Y:S05]  /*0460*/  @P1 BRA `(.L_x_6) ;  /* 0x0000000000681947 */ /* 0x000fea0003800000 */
[----:B------:R-:W1:Y:S01]  /*0470*/  S2UR UR8, SR_CgaCtaId ;  /* 0x00000000000879c3 */ /* 0x000e620000008800 */
[----:B------:R-:W-:Y:S01]  /*0480*/  UMOV UR4, 0x400 ;  /* 0x0000040000047882 */ /* 0x000fe20000000000 */
[----:B------:R-:W-:Y:S01]  /*0490*/  UMOV UR5, 0x1 ;  /* 0x0000000100057882 */ /* 0x000fe20000000000 */
[----:B------:R-:W-:Y:S01]  /*04a0*/  UMOV UR6, 0x4 ;  /* 0x0000000400067882 */ /* 0x000fe20000000000 */
[----:B------:R-:W-:Y:S01]  /*04b0*/  ELECT P1, URZ, PT ;  /* 0x00000000003f782f */ /* 0x000fe20003820000 */
[----:B------:R-:W-:-:S04]  /*04c0*/  UIADD3 UR6, -UR6, 0x100000, URZ ;  /* 0x0010000006067890 */ /* 0x000fc8000fffe13f */
[----:B------:R-:W-:Y:S02]  /*04d0*/  USHF.L.U32 UR7, UR6, 0xb, URZ ;  /* 0x0000000b06077899 */ /* 0x000fe4000800063f */
[----:B------:R-:W-:Y:S02]  /*04e0*/  USHF.L.U32 UR6, UR6, 0x1, URZ ;  /* 0x0000000106067899 */ /* 0x000fe4000800063f */
[----:B-1----:R-:W-:Y:S02]  /*04f0*/  ULEA UR8, UR8, UR4, 0x18 ;  /* 0x0000000408087291 */ /* 0x002fe4000f8ec03f */
[----:B------:R-:W-:-:S04]  /*0500*/  UIADD3 UR4, -UR5, 0x100000, URZ ;  /* 0x0010000005047890 */ /* 0x000fc8000fffe13f */
[----:B------:R-:W-:Y:S02]  /*0510*/  USHF.L.U32 UR5, UR4, 0xb, URZ ;  /* 0x0000000b04057899 */ /* 0x000fe4000800063f */
[----:B------:R-:W-:Y:S01]  /*0520*/  USHF.L.U32 UR4, UR4, 0x1, URZ ;  /* 0x0000000104047899 */ /* 0x000fe2000800063f */
[----:B------:R-:W1:Y:S11]  /*0530*/  FENCE.VIEW.ASYNC.S ;  /* 0x00000000000073c6 */ /* 0x000e760000000000 */
[----:B-1----:R1:W2:Y:S01]  /*0540*/  SYNCS.EXCH.64 URZ, [UR8], UR4 ;  /* 0x00000004083f75b2 */ /* 0x0022a20008000100 */
[----:B------:R1:W3:Y:S01]  /*0550*/  SYNCS.EXCH.64 URZ, [UR8+0x30], UR6 ;  /* 0x00003006083f75b2 */ /* 0x0002e20008000100 */
[----:B------:R1:W4:Y:S01]  /*0560*/  SYNCS.EXCH.64 URZ, [UR8+0x8], UR4 ;  /* 0x00000804083f75b2 */ /* 0x0003220008000100 */
[----:B------:R1:W1:Y:S01]  /*0570*/  SYNCS.EXCH.64 URZ, [UR8+0x38], UR6 ;  /* 0x00003806083f75b2 */ /* 0x0002620008000100 */
        /* <DEDUP_REMOVED lines=8> */
[----:B------:R-:W-:Y:S01]  /*0600*/  NOP ;  /* 0x0000000000007918 */ /* 0x000fe20000000000 */
.L_x_6:
[----:B------:R-:W5:Y:S01]  /*0610*/  SHFL.IDX PT, R6, R2, RZ, 0x1f ;  /* 0x00001fff02067589 */ /* 0x000f6200000e0000 */
[----:B------:R-:W-:Y:S01]  /*0620*/  SHF.R.S32.HI R9, RZ, 0x1f, R0 ;  /* 0x0000001fff097819 */ /* 0x000fe20000011400 */
[----:B------:R-:W1:Y:S01]  /*0630*/  S2UR UR9, SR_CTAID.X ;  /* 0x00000000000979c3 */ /* 0x000e620000002500 */
[----:B------:R-:W-:Y:S02]  /*0640*/  NOP ;  /* 0x0000000000007918 */ /* 0x000fe40000000000 */
[----:B------:R-:W-:Y:S02]  /*0650*/  LEA.HI R9, R9, R0, RZ, 0x7 ;  /* 0x0000000009097211 */ /* 0x000fe400078f38ff */
[----:B-----5:R-:W-:-:S13]  /*0660*/  ISETP.NE.AND P1, PT, R6, RZ, PT ;  /* 0x000000ff0600720c */ /* 0x020fda0003f25270 */
[----:B-1----:R-:W-:Y:S05]  /*0670*/  @P1 BRA `(.L_x_7) ;  /* 0x0000000000581947 */ /* 0x002fea0003800000 */
[----:B------:R-:W1:Y:S01]  /*0680*/  S2UR UR5, SR_CgaCtaId ;  /* 0x00000000000579c3 */ /* 0x000e620000008800 */
[----:B------:R-:W-:Y:S01]  /*0690*/  UMOV UR4, 0x400 ;  /* 0x0000040000047882 */ /* 0x000fe20000000000 */
[----:B------:R-:W-:Y:S01]  /*06a0*/  UMOV UR6, 0x20 ;  /* 0x0000002000067882 */ /* 0x000fe20000000000 */
[----:B------:R-:W-:Y:S01]  /*06b0*/  UMOV UR7, 0x100 ;  /* 0x0000010000077882 */ /* 0x000fe20000000000 */
[----:B------:R-:W-:Y:S01]  /*06c0*/  ELECT P1, URZ, PT ;  /* 0x00000000003f782f */ /* 0x000fe20003820000 */
[----:B-1----:R-:W-:Y:S02]  /*06d0*/  ULEA UR8, UR5, UR4, 0x18 ;  /* 0x0000000405087291 */ /* 0x002fe4000f8ec03f */
[----:B------:R-:W-:-:S04]  /*06e0*/  UIADD3 UR4, -UR6, 0x100000, URZ ;  /* 0x0010000006047890 */ /* 0x000fc8000fffe13f */
[----:B------:R-:W-:Y:S02]  /*06f0*/  USHF.L.U32 UR5, UR4, 0xb, URZ ;  /* 0x0000000b04057899 */ /* 0x000fe4000800063f */
[----:B------:R-:W-:Y:S02]  /*0700*/  USHF.L.U32 UR4, UR4, 0x1, URZ ;  /* 0x0000000104047899 */ /* 0x000fe4000800063f */
[----:B------:R-:W-:-:S04]  /*0710*/  UIADD3 UR6, -UR7, 0x100000, URZ ;  /* 0x0010000007067890 */ /* 0x000fc8000fffe13f */
[----:B------:R-:W-:Y:S02]  /*0720*/  USHF.L.U32 UR7, UR6, 0xb, URZ ;  /* 0x0000000b06077899 */ /* 0x000fe4000800063f */
[----:B------:R-:W-:Y:S01]  /*0730*/  USHF.L.U32 UR6, UR6, 0x1, URZ ;  /* 0x0000000106067899 */ /* 0x000fe2000800063f */
[----:B------:R-:W1:Y:S03]  /*0740*/  FENCE.VIEW.ASYNC.S ;  /* 0x00000000000073c6 */ /* 0x000e660000000000 */
[----:B-1----:R1:W1:Y:S08]  /*0750*/  SYNCS.EXCH.64 URZ, [UR8+0x60], UR4 ;  /* 0x00006004083f75b2 */ /* 0x0022700008000100 */
        /* <DEDUP_REMOVED lines=8> */
.L_x_7:
[----:B------:R-:W-:Y:S01]  /*07e0*/  LOP3.LUT R9, R9, 0xffffff80, RZ, 0xc0, !PT ;  /* 0xffffff8009097812 */ /* 0x000fe200078ec0ff */
[----:B------:R-:W5:Y:S01]  /*07f0*/  S2R R6, SR_CTAID.Y ;  /* 0x0000000000067919 */ /* 0x000f620000002600 */
[----:B------:R-:W-:Y:S01]  /*0800*/  I2FP.F32.U32 R13, UR9 ;  /* 0x00000009000d7c45 */ /* 0x000fe20008201000 */
[----:B-1----:R-:W-:Y:S01]  /*0810*/  ULDC UR4, c[0x0][0x150] ;  /* 0x0000540000047ab9 */ /* 0x002fe20000000800 */
[----:B------:R-:W-:Y:S01]  /*0820*/  IADD3 R11, -R9, R0, RZ ;  /* 0x00000000090b7210 */ /* 0x000fe20007ffe1ff */
[----:B------:R-:W1:Y:S01]  /*0830*/  SHFL.IDX PT, R2, R2, RZ, 0x1f ;  /* 0x00001fff02027589 */ /* 0x000e6200000e0000 */
[----:B------:R-:W-:Y:S01]  /*0840*/  SHF.R.S32.HI R12, RZ, 0x1f, R7 ;  /* 0x0000001fff0c7819 */ /* 0x000fe20000011407 */
[----:B------:R-:W-:Y:S01]  /*0850*/  FMUL R14, R13, UR4 ;  /* 0x000000040d0e7c20 */ /* 0x000fe20008400000 */
[----:B------:R-:W-:Y:S01]  /*0860*/  SHF.R.S32.HI R8, RZ, 0x1f, R11 ;  /* 0x0000001fff087819 */ /* 0x000fe2000001140b */
[----:B------:R-:W2:Y:S01]  /*0870*/  LDC R15, c[0x0][0x144] ;  /* 0x00005100ff0f7b82 */ /* 0x000ea20000000800 */
[----:B------:R-:W-:-:S02]  /*0880*/  LEA.HI R12, R12, R7, RZ, 0x2 ;  /* 0x000000070c0c7211 */ /* 0x000fc400078f10ff */
[----:B------:R-:W-:Y:S02]  /*0890*/  ELECT P1, URZ, PT ;  /* 0x00000000003f782f */ /* 0x000fe40003820000 */
[----:B------:R-:W-:Y:S01]  /*08a0*/  LEA.HI R8, R8, R11, RZ, 0x3 ;  /* 0x0000000b08087211 */ /* 0x000fe200078f18ff */
[----:B------:R-:W3:Y:S01]  /*08b0*/  F2I.U32.TRUNC.NTZ R14, R14 ;  /* 0x0000000e000e7305 */ /* 0x000ee2000020f000 */
[----:B------:R-:W-:Y:S01]  /*08c0*/  LOP3.LUT R12, R12, 0x3ffffffc, RZ, 0xc0, !PT ;  /* 0x3ffffffc0c0c7812 */ /* 0x000fe200078ec0ff */
[----:B------:R-:W-:Y:S01]  /*08d0*/  ULDC UR4, c[0x0][0x154] ;  /* 0x0000550000047ab9 */ /* 0x000fe20000000800 */
[--C-:B------:R-:W-:Y:S01]  /*08e0*/  SHF.R.S32.HI R9, RZ, 0x3, R8.reuse ;  /* 0x00000003ff097819 */ /* 0x100fe20000011408 */
[----:B------:R-:W-:Y:S01]  /*08f0*/  IMAD.MOV.U32 R89, RZ, RZ, 0x1 ;  /* 0x00000001ff597424 */ /* 0x000fe200078e00ff */
[----:B------:R-:W-:Y:S01]  /*0900*/  SHF.R.S32.HI R8, RZ, 0x1f, R8 ;  /* 0x0000001fff087819 */ /* 0x000fe20000011408 */
[----:B------:R-:W-:Y:S01]  /*0910*/  NOP ;  /* 0x0000000000007918 */ /* 0x000fe20000000000 */
[----:B------:R-:W-:-:S02]  /*0920*/  IADD3 R13, R7, -R12, RZ ;  /* 0x8000000c070d7210 */ /* 0x000fc40007ffe0ff */
[----:B------:R-:W-:Y:S02]  /*0930*/  LEA.HI R8, R8, R9, RZ, 0x2 ;  /* 0x0000000908087211 */ /* 0x000fe400078f10ff */
[----:B------:R-:W-:Y:S02]  /*0940*/  ISETP.NE.AND P4, PT, R3, RZ, PT ;  /* 0x000000ff0300720c */ /* 0x000fe40003f85270 */
[----:B------:R-:W-:Y:S02]  /*0950*/  LOP3.LUT R8, R8, 0xfffffffc, RZ, 0xc0, !PT ;  /* 0xfffffffc08087812 */ /* 0x000fe400078ec0ff */
[----:B---3--:R-:W-:Y:S02]  /*0960*/  IADD3 R16, -R14, RZ, RZ ;  /* 0x000000ff0e107210 */ /* 0x008fe40007ffe1ff */
[----:B-1----:R-:W-:Y:S01]  /*0970*/  ISETP.NE.OR P1, PT, R2, RZ, !P1 ;  /* 0x000000ff0200720c */ /* 0x002fe20004f25670 */
[----:B------:R-:W-:Y:S01]  /*0980*/  IMAD.IADD R8, R9, 0x1, -R8 ;  /* 0x0000000109087824 */ /* 0x000fe200078e0a08 */
[----:B------:R-:W1:Y:S01]  /*0990*/  LDC R14, c[0x0][0x140] ;  /* 0x00005000ff0e7b82 */ /* 0x000e620000000800 */
[----:B------:R-:W-:-:S03]  /*09a0*/  ISETP.EQ.OR P2, PT, R3, 0x3, !P4 ;  /* 0x000000030300780c */ /* 0x000fc60006742670 */
[----:B------:R-:W-:Y:S02]  /*09b0*/  LEA R13, R13, R8, 0x2 ;  /* 0x000000080d0d7211 */ /* 0x000fe400078e10ff */
[----:B-----5:R-:W-:Y:S02]  /*09c0*/  I2FP.F32.U32 R8, R6 ;  /* 0x0000000600087245 */ /* 0x020fe40000201000 */
[C---:B------:R-:W-:Y:S01]  /*09d0*/  LEA.HI R2, R13.reuse, R13, RZ, 0x1 ;  /* 0x0000000d0d027211 */ /* 0x040fe200078f08ff */
[----:B------:R-:W3:Y:S01]  /*09e0*/  LDC R9, c[0x0][0x148] ;  /* 0x00005200ff097b82 */ /* 0x000ee20000000800 */
[----:B------:R-:W-:Y:S01]  /*09f0*/  SHF.L.U32 R88, R13, 0x2, RZ ;  /* 0x000000020d587819 */ /* 0x000fe200000006ff */
[----:B------:R-:W-:Y:S01]  /*0a00*/  FMUL R12, R8, UR4 ;  /* 0x00000004080c7c20 */ /* 0x000fe20008400000 */
[----:B------:R-:W-:Y:S01]  /*0a10*/  LOP3.LUT R2, R2, 0xfffffffe, RZ, 0xc0, !PT ;  /* 0xfffffffe02027812 */ /* 0x000fe200078ec0ff */
[----:B------:R-:W-:Y:S01]  /*0a20*/  VOTEU.ALL UP0, P1 ;  /* 0x00000000003f7886 */ /* 0x000fe20000800000 */
[----:B--2---:R-:W-:Y:S01]  /*0a30*/  IMAD R8, R15, R16, UR9 ;  /* 0x000000090f087e24 */ /* 0x004fe2000f8e0210 */
[C---:B------:R-:W-:Y:S01]  /*0a40*/  LOP3.LUT R88, R13.reuse, 0xc, R88, 0x78, !PT ;  /* 0x0000000c0d587812 */ /* 0x040fe200078e7858 */
[----:B------:R-:W-:Y:S01]  /*0a50*/  UMOV UR4, 0x20 ;  /* 0x0000002000047882 */ /* 0x000fe20000000000 */
[----:B------:R-:W-:Y:S01]  /*0a60*/  IMAD.IADD R15, R13, 0x1, -R2 ;  /* 0x000000010d0f7824 */ /* 0x000fe200078e0a02 */
[----:B------:R-:W2:Y:S01]  /*0a70*/  F2I.U32.TRUNC.NTZ R12, R12 ;  /* 0x0000000c000c7305 */ /* 0x000ea2000020f000 */
[----:B------:R-:W5:Y:S01]  /*0a80*/  @!UP0 S2UR UR7, SR_CgaCtaId ;  /* 0x00000000000789c3 */ /* 0x000f620000008800 */
[----:B------:R-:W-:Y:S01]  /*0a90*/  ISETP.EQ.AND P2, PT, R10, RZ, P2 ;  /* 0x000000ff0a00720c */ /* 0x000fe20001742270 */
[----:B------:R-:W-:Y:S01]  /*0aa0*/  @!UP0 UMOV UR6, 0x400 ;  /* 0x0000040000068882 */ /* 0x000fe20000000000 */
[----:B------:R-:W-:Y:S01]  /*0ab0*/  ISETP.NE.AND P5, PT, R15, R8, PT ;  /* 0x000000080f00720c */ /* 0x000fe20003fa5270 */
[----:B------:R-:W-:-:S04]  /*0ac0*/  @!UP0 UIADD3 UR4, -UR4, 0x100000, URZ ;  /* 0x0010000004048890 */ /* 0x000fc8000fffe13f */
[----:B------:R-:W-:Y:S02]  /*0ad0*/  @!UP0 USHF.L.U32 UR5, UR4, 0xb, URZ ;  /* 0x0000000b04058899 */ /* 0x000fe4000800063f */
[----:B------:R-:W-:Y:S01]  /*0ae0*/  @!UP0 USHF.L.U32 UR4, UR4, 0x1, URZ ;  /* 0x0000000104048899 */ /* 0x000fe2000800063f */
[----:B------:R-:W-:Y:S01]  /*0af0*/  SEL R19, RZ, 0x1, !P2 ;  /* 0x00000001ff137807 */ /* 0x000fe20005000000 */
[----:B------:R-:W-:Y:S01]  /*0b00*/  VOTEU.ALL UP1, P1 ;  /* 0x00000000003f7886 */ /* 0x000fe20000820000 */
[----:B-1----:R-:W-:Y:S02]  /*0b10*/  ISETP.EQ.U32.AND P2, PT, R14, 0x1, PT ;  /* 0x000000010e00780c */ /* 0x002fe40003f42070 */
[----:B--2---:R-:W-:Y:S02]  /*0b20*/  IADD3 R23, -R12, RZ, RZ ;  /* 0x000000ff0c177210 */ /* 0x004fe40007ffe1ff */
[----:B------:R-:W-:Y:S02]  /*0b30*/  @P5 LEA.HI R2, R88, R88, RZ, 0x1 ;  /* 0x0000005858025211 */ /* 0x000fe400078f08ff */
[----:B------:R-:W-:Y:S01]  /*0b40*/  IADD3 R12, R10, -0x1, RZ ;  /* 0xffffffff0a0c7810 */ /* 0x000fe20007ffe0ff */
[----:B---3--:R-:W-:Y:S01]  /*0b50*/  IMAD R13, R9, R23, R6 ;  /* 0x00000017090d7224 */ /* 0x008fe200078e0206 */
[----:B------:R-:W-:-:S04]  /*0b60*/  @P5 SHF.R.S32.HI R2, RZ, 0x1, R2 ;  /* 0x00000001ff025819 */ /* 0x000fc80000011402 */
[----:B------:R-:W-:Y:S01]  /*0b70*/  @P5 ISETP.NE.AND P6, PT, R2, R13, PT ;  /* 0x0000000d0200520c */ /* 0x000fe20003fc5270 */
[----:B-----5:R-:W-:Y:S01]  /*0b80*/  @!UP0 ULEA UR6, UR7, UR6, 0x18 ;  /* 0x0000000607068291 */ /* 0x020fe2000f8ec03f */
[----:B------:R-:W-:Y:S01]  /*0b90*/  VOTEU.ALL UP0, P1 ;  /* 0x00000000003f7886 */ /* 0x000fe20000800000 */
[----:B------:R-:W-:Y:S02]  /*0ba0*/  LOP3.LUT P1, RZ, R11, 0x7, RZ, 0xc0, !PT ;  /* 0x000000070bff7812 */ /* 0x000fe4000782c0ff */
[----:B------:R-:W-:Y:S02]  /*0bb0*/  @P5 SEL R89, RZ, 0x1, P6 ;  /* 0x00000001ff595807 */ /* 0x000fe40003000000 */
[----:B------:R-:W-:Y:S02]  /*0bc0*/  ISETP.NE.AND P5, PT, R10, RZ, PT ;  /* 0x000000ff0a00720c */ /* 0x000fe40003fa5270 */
[----:B------:R-:W-:Y:S02]  /*0bd0*/  ISETP.LT.U32.AND P1, PT, R88, 0x2, !P1 ;  /* 0x000000025800780c */ /* 0x000fe40004f21070 */
[----:B------:R-:W-:Y:S01]  /*0be0*/  ISETP.EQ.AND P6, PT, R3, 0x2, !P5 ;  /* 0x000000020300780c */ /* 0x000fe20006fc2270 */
[----:B------:R-:W1:Y:S02]  /*0bf0*/  FENCE.VIEW.ASYNC.S ;  /* 0x00000000000073c6 */ /* 0x000e640000000000 */
[----:B-1----:R1:W2:Y:S01]  /*0c00*/  @!UP0 SYNCS.EXCH.64 URZ, [UR6+0xa0], UR4 ;  /* 0x0000a004063f85b2 */ /* 0x0022a20008000100 */
[----:B------:R-:W-:-:S02]  /*0c10*/  SEL R2, RZ, 0x1, !P1 ;  /* 0x00000001ff027807 */ /* 0x000fc40004800000 */
[----:B------:R-:W-:Y:S02]  /*0c20*/  ISETP.GE.U32.AND P1, PT, R12, 0x2, PT ;  /* 0x000000020c00780c */ /* 0x000fe40003f26070 */
[----:B------:R-:W-:Y:S02]  /*0c30*/  SEL R18, RZ, 0x1, !P6 ;  /* 0x00000001ff127807 */ /* 0x000fe40007000000 */
[----:B------:R-:W-:Y:S02]  /*0c40*/  LOP3.LUT R89, R89, R2, RZ, 0xc0, !PT ;  /* 0x0000000259597212 */ /* 0x000fe400078ec0ff */
[----:B------:R-:W-:Y:S02]  /*0c50*/  SEL R18, R18, 0x2, P1 ;  /* 0x0000000212127807 */ /* 0x000fe40000800000 */
[----:B------:R-:W-:Y:S01]  /*0c60*/  SEL R19, R19, 0x2, P1 ;  /* 0x0000000213137807 */ /* 0x000fe20000800000 */
[----:B------:R1:W3:Y:S01]  /*0c70*/  @!UP1 SYNCS.EXCH.64 URZ, [UR6+0xa8], UR4 ;  /* 0x0000a804063f95b2 */ /* 0x0002e20008000100 */
[----:B------:R-:W-:Y:S01]  /*0c80*/  NOP ;  /* 0x0000000000007918 */ /* 0x000fe20000000000 */
[----:B------:R-:W-:Y:S05]  /*0c90*/  @!P2 BRA `(.L_x_8) ;  /* 0x000000000008a947 */ /* 0x000fea0003800000 */
[----:B--234-:R-:W-:Y:S01]  /*0ca0*/  UCGABAR_ARV ;  /* 0x00000000000079c7 */ /* 0x01cfe20008000000 */
[----:B------:R-:W-:Y:S05]  /*0cb0*/  BRA `(.L_x_9) ;  /* 0x0000000000047947 */ /* 0x000fea0003800000 */
.L_x_8:
[----:B--234-:R-:W-:Y:S01]  /*0cc0*/  NOP ;  /* 0x0000000000007918 */ /* 0x01cfe20000000000 */
.L_x_9:
[----:B------:R-:W2:Y:S01]  /*0cd0*/  LDC R2, c[0x0][0x904] ;  /* 0x00024100ff027b82 */ /* 0x000ea20000000800 */
[----:B------:R-:W-:Y:S02]  /*0ce0*/  MOV R10, UR9 ;  /* 0x00000009000a7c02 */ /* 0x000fe40008000f00 */
[----:B------:R-:W-:Y:S02]  /*0cf0*/  MOV R11, RZ ;  /* 0x000000ff000b7202 */ /* 0x000fe40000000f00 */
[----:B--2---:R-:W-:-:S04]  /*0d00*/  ISETP.NE.AND P1, PT, R2, 0x1, PT ;  /* 0x000000010200780c */ /* 0x004fc80003f25270 */
[----:B------:R-:W-:-:S09]  /*0d10*/  P2R R7, PR, RZ, 0x2 ;  /* 0x00000002ff077803 */ /* 0x000fd20000000000 */
[----:B------:R-:W2:Y:S01]  /*0d20*/  @P1 LDC R17, c[0x0][0x10] ;  /* 0x00000400ff111b82 */ /* 0x000ea20000000800 */
[----:B------:R-:W-:Y:S01]  /*0d30*/  @P1 IMAD.MOV.U32 R7, RZ, RZ, RZ ;  /* 0x000000ffff071224 */ /* 0x000fe200078e00ff */
[----:B------:R-:W-:-:S06]  /*0d40*/  @P1 MOV R15, RZ ;  /* 0x000000ff000f1202 */ /* 0x000fcc0000000f00 */
[----:B------:R-:W3:Y:S01]  /*0d50*/  @!P1 LDC R13, c[0x0][0xc] ;  /* 0x00000300ff0d9b82 */ /* 0x000ee20000000800 */
[----:B-1----:R-:W-:Y:S01]  /*0d60*/  ULDC UR4, c[0x0][0xc] ;  /* 0x0000030000047ab9 */ /* 0x002fe20000000800 */
[----:B------:R-:W-:Y:S01]  /*0d70*/  ULDC UR5, c[0x0][0x10] ;  /* 0x0000040000057ab9 */ /* 0x000fe20000000800 */
[----:B------:R-:W-:Y:S01]  /*0d80*/  ULDC UR6, c[0x0][0x14] ;  /* 0x0000050000067ab9 */ /* 0x000fe20000000800 */
[----:B------:R-:W-:-:S04]  /*0d90*/  UIMAD.WIDE.U32 UR4, UR4, UR5, URZ ;  /* 0x00000005040472a5 */ /* 0x000fc8000f8e003f */
[----:B------:R-:W-:Y:S02]  /*0da0*/  UIMAD.WIDE.U32 UR38, UR4, UR6, URZ ;  /* 0x00000006042672a5 */ /* 0x000fe4000f8e003f */
[----:B------:R-:W-:-:S04]  /*0db0*/  UIMAD UR37, UR5, UR6, URZ ;  /* 0x00000006052572a4 */ /* 0x000fc8000f8e023f */
[----:B------:R-:W-:Y:S01]  /*0dc0*/  UIADD3 UR37, UR39, UR37, URZ ;  /* 0x0000002527257290 */ /* 0x000fe2000fffe03f */
[----:B--2---:R-:W-:-:S04]  /*0dd0*/  @P1 IMAD.WIDE.U32 R16, R17, UR9, R6 ;  /* 0x0000000911101c25 */ /* 0x004fc8000f8e0006 */
[----:B------:R-:W-:Y:S02]  /*0de0*/  @P1 IMAD.IADD R17, R17, 0x1, R15 ;  /* 0x0000000111111824 */ /* 0x000fe400078e020f */
[----:B---3--:R-:W-:-:S03]  /*0df0*/  @!P1 IMAD.WIDE.U32 R10, R6, R13, R10 ;  /* 0x0000000d060a9225 */ /* 0x008fc600078e000a */
[----:B------:R-:W-:Y:S02]  /*0e00*/  @!P1 MOV R16, R10 ;  /* 0x0000000a00109202 */ /* 0x000fe40000000f00 */
[----:B------:R-:W-:Y:S01]  /*0e10*/  @!P1 MOV R17, R11 ;  /* 0x0000000b00119202 */ /* 0x000fe20000000f00 */
[----:B------:R-:W-:Y:S06]  /*0e20*/  @!P2 BRA `(.L_x_10) ;  /* 0x00000000000ca947 */ /* 0x000fec0003800000 */
[----:B------:R-:W-:Y:S01]  /*0e30*/  UCGABAR_WAIT ;  /* 0x0000000000007dc7 */ /* 0x000fe20008000000 */
[----:B------:R-:W-:Y:S01]  /*0e40*/  CCTL.IVALL ;  /* 0x00000000ff00798f */ /* 0x000fe20002000000 */
[----:B------:R-:W-:Y:S05]  /*0e50*/  BRA `(.L_x_11) ;  /* 0x0000000000047947 */ /* 0x000fea0003800000 */
.L_x_10:
[----:B------:R-:W-:Y:S06]  /*0e60*/  BAR.SYNC.DEFER_BLOCKING 0x0 ;  /* 0x0000000000007b1d */ /* 0x000fec0000010000 */
.L_x_11:
[----:B------:R-:W1:Y:S01]  /*0e70*/  S2UR UR36, SR_CgaCtaId ;  /* 0x00000000002479c3 */ /* 0x000e620000008800 */
[----:B------:R-:W-:Y:S04]  /*0e80*/  BSSY B6, `(.L_x_12) ;  /* 0x0000c60000067945 */ /* 0x000fe80003800000 */
[----:B------:R-:W-:Y:S05]  /*0e90*/  @!P5 BRA `(.L_x_13) ;  /* 0x0000009c0048d947 */ /* 0x000fea0003800000 */
[----:B------:R-:W-:-:S13]  /*0ea0*/  ISETP.GT.U32.AND P0, PT, R12, 0x1, PT ;  /* 0x000000010c00780c */ /* 0x000fda0003f04070 */
[----:B------:R-:W-:Y:S05]  /*0eb0*/  @P0 BRA `(.L_x_14) ;  /* 0x000000c400700947 */ /* 0x000fea0003800000 */
[----:B------:R-:W-:Y:S01]  /*0ec0*/  ULDC.64 UR4, c[0x0][0x8f8] ;  /* 0x00023e0000047ab9 */ /* 0x000fe20000000a00 */
[----:B------:R-:W-:Y:S01]  /*0ed0*/  UMOV UR47, 0xffffffff ;  /* 0xffffffff002f7882 */ /* 0x000fe20000000000 */
[----:B------:R-:W-:Y:S01]  /*0ee0*/  ISETP.GE.U32.AND P0, PT, R16, UR4, PT ;  /* 0x0000000410007c0c */ /* 0x000fe2000bf06070 */
[----:B------:R-:W-:Y:S01]  /*0ef0*/  IMAD.MOV.U32 R22, RZ, RZ, -0x1 ;  /* 0xffffffffff167424 */ /* 0x000fe200078e00ff */
[----:B------:R-:W-:Y:S02]  /*0f00*/  PRMT R90, RZ, 0x7610, R90 ;  /* 0x00007610ff5a7816 */ /* 0x000fe4000000005a */
[----:B------:R-:W-:Y:S02]  /*0f10*/  ISETP.GE.U32.AND.EX P0, PT, R17, UR5, PT, P0 ;  /* 0x0000000511007c0c */ /* 0x000fe4000bf06100 */
[----:B------:R-:W-:Y:S02]  /*0f20*/  MOV R103, 0xffffffff ;  /* 0xffffffff00677802 */ /* 0x000fe40000000f00 */
[----:B------:R-:W-:-:S09]  /*0f30*/  PRMT R3, RZ, 0x7610, R3 ;  /* 0x00007610ff037816 */ /* 0x000fd20000000003 */
[----:B------:R-:W-:Y:S05]  /*0f40*/  @P0 BRA `(.L_x_15) ;  /* 0x00000004002c0947 */ /* 0x000fea0003800000 */
[----:B------:R-:W2:Y:S01]  /*0f50*/  LDC.64 R20, c[0x0][0x8d0] ;  /* 0x00023400ff147b82 */ /* 0x000ea20000000a00 */
[----:B------:R-:W-:Y:S01]  /*0f60*/  MOV R4, R16 ;  /* 0x0000001000047202 */ /* 0x000fe20000000f00 */
[----:B------:R-:W-:-:S06]  /*0f70*/  IMAD.MOV.U32 R5, RZ, RZ, R17 ;  /* 0x000000ffff057224 */ /* 0x000fcc00078e0011 */
[----:B------:R-:W3:Y:S08]  /*0f80*/  LDC R14, c[0x0][0x8d8] ;  /* 0x00023600ff0e7b82 */ /* 0x000ef00000000800 */
[----:B------:R-:W4:Y:S01]  /*0f90*/  LDC.64 R24, c[0x0][0x8c8] ;  /* 0x00023200ff187b82 */ /* 0x000f220000000a00 */
[----:B--2---:R-:W-:-:S04]  /*0fa0*/  ISETP.NE.U32.AND P0, PT, R20, RZ, PT ;  /* 0x000000ff1400720c */ /* 0x004fc80003f05070 */
[----:B------:R-:W-:-:S13]  /*0fb0*/  ISETP.NE.AND.EX P0, PT, R21, RZ, PT, P0 ;  /* 0x000000ff1500720c */ /* 0x000fda0003f05300 */
[----:B---34-:R-:W-:Y:S05]  /*0fc0*/  @!P0 BRA `(.L_x_16) ;  /* 0x0000000000288947 */ /* 0x018fea0003800000 */
[----:B------:R-:W2:Y:S02]  /*0fd0*/  LDC R3, c[0x0][0x8dc] ;  /* 0x00023700ff037b82 */ /* 0x000ea40000000800 */
[----:B--2---:R-:W-:-:S04]  /*0fe0*/  IADD3 R3, P0, R16, R3, RZ ;  /* 0x0000000310037210 */ /* 0x004fc80007f1e0ff */
[----:B------:R-:W-:-:S05]  /*0ff0*/  IADD3.X R15, RZ, R17, RZ, P0, !PT ;  /* 0x00000011ff0f7210 */ /* 0x000fca00007fe4ff */
[----:B------:R-:W-:-:S04]  /*1000*/  IMAD.WIDE.U32 R4, R15, R20, RZ ;  /* 0x000000140f047225 */ /* 0x000fc800078e00ff */
[----:B------:R-:W-:-:S04]  /*1010*/  IMAD.WIDE.U32 R10, P0, R3, R21, R4 ;  /* 0x00000015030a7225 */ /* 0x000fc80007800004 */
[----:B------:R-:W-:Y:S01]  /*1020*/  IMAD.WIDE.U32 R4, R3, R20, RZ ;  /* 0x0000001403047225 */ /* 0x000fe200078e00ff */
[----:B------:R-:W-:-:S03]  /*1030*/  IADD3.X R13, RZ, RZ, RZ, P0, !PT ;  /* 0x000000ffff0d7210 */ /* 0x000fc600007fe4ff */
[----:B------:R-:W-:Y:S01]  /*1040*/  IMAD.MOV.U32 R12, RZ, RZ, R11 ;  /* 0x000000ffff0c7224 */ /* 0x000fe200078e000b */
[----:B------:R-:W-:-:S05]  /*1050*/  IADD3 RZ, P0, R5, R10, RZ ;  /* 0x0000000a05ff7210 */ /* 0x000fca0007f1e0ff */
[----:B------:R-:W-:-:S08]  /*1060*/  IMAD.WIDE.U32.X R4, R15, R21, R12, P0 ;  /* 0x000000150f047225 */ /* 0x000fd000000e040c */
.L_x_16:
[----:B------:R-:W2:Y:S01]  /*1070*/  LDC.64 R26, c[0x0][0x8e8] ;  /* 0x00023a00ff1a7b82 */ /* 0x000ea20000000a00 */
[-CC-:B------:R-:W-:Y:S01]  /*1080*/  SHF.R.U64 R29, R4, R14.reuse, R5.reuse ;  /* 0x0000000e041d7219 */ /* 0x180fe20000001205 */
[----:B------:R-:W-:Y:S01]  /*1090*/  IMAD R23, R9, R23, R6 ;  /* 0x0000001709177224 */ /* 0x000fe200078e0206 */
[----:B------:R-:W-:Y:S02]  /*10a0*/  SHF.R.U32.HI R3, RZ, R14, R5 ;  /* 0x0000000eff037219 */ /* 0x000fe40000011605 */
[----:B------:R-:W-:Y:S02]  /*10b0*/  IADD3 R7, P0, RZ, -R29, RZ ;  /* 0x8000001dff077210 */ /* 0x000fe40007f1e0ff */
[----:B------:R-:W-:Y:S01]  /*10c0*/  MOV R30, 0x1 ;  /* 0x00000001001e7802 */ /* 0x000fe20000000f00 */
[----:B------:R-:W3:Y:S01]  /*10d0*/  LDC R12, c[0x0][0x8c0] ;  /* 0x00023000ff0c7b82 */ /* 0x000ee20000000800 */
[----:B------:R-:W-:Y:S01]  /*10e0*/  IADD3.X R3, RZ, ~R3, RZ, P0, !PT ;  /* 0x80000003ff037210 */ /* 0x000fe200007fe4ff */
[----:B------:R-:W-:-:S04]  /*10f0*/  IMAD.WIDE.U32 R4, R7, R24, R16 ;  /* 0x0000001807047225 */ /* 0x000fc800078e0010 */
[----:B------:R-:W-:Y:S02]  /*1100*/  IMAD R10, R3, R24, RZ ;  /* 0x00000018030a7224 */ /* 0x000fe400078e02ff */
[----:B------:R-:W4:Y:S02]  /*1110*/  LDC R11, c[0x0][0x8b0] ;  /* 0x00022c00ff0b7b82 */ /* 0x000f240000000800 */
[----:B------:R-:W-:Y:S02]  /*1120*/  IMAD R3, R7, R25, R10 ;  /* 0x0000001907037224 */ /* 0x000fe400078e020a */
[----:B------:R-:W-:-:S03]  /*1130*/  IMAD.MOV.U32 R10, RZ, RZ, -0x1 ;  /* 0xffffffffff0a7424 */ /* 0x000fc600078e00ff */
[----:B------:R-:W-:Y:S01]  /*1140*/  IADD3 R3, R5, R3, RZ ;  /* 0x0000000305037210 */ /* 0x000fe20007ffe0ff */
[----:B------:R-:W5:Y:S01]  /*1150*/  LDC R21, c[0x0][0x900] ;  /* 0x00024000ff157b82 */ /* 0x000f620000000800 */
[----:B--2---:R-:W-:-:S04]  /*1160*/  ISETP.NE.U32.AND P0, PT, R26, RZ, PT ;  /* 0x000000ff1a00720c */ /* 0x004fc80003f05070 */
[----:B------:R-:W-:-:S03]  /*1170*/  ISETP.NE.AND.EX P0, PT, R27, RZ, PT, P0 ;  /* 0x000000ff1b00720c */ /* 0x000fc60003f05300 */
[----:B------:R-:W2:Y:S01]  /*1180*/  LDC R14, c[0x0][0x8a8] ;  /* 0x00022a00ff0e7b82 */ /* 0x000ea20000000800 */
[-CC-:B---3--:R-:W-:Y:S02]  /*1190*/  SHF.R.U64 R15, R4, R12.reuse, R3.reuse ;  /* 0x0000000c040f7219 */ /* 0x188fe40000001203 */
[----:B------:R-:W-:-:S05]  /*11a0*/  SHF.R.U32.HI R4, RZ, R12, R3 ;  /* 0x0000000cff047219 */ /* 0x000fca0000011603 */
[----:B------:R-:W3:Y:S01]  /*11b0*/  LDC R20, c[0x0][0x8f0] ;  /* 0x00023c00ff147b82 */ /* 0x000ee20000000800 */
[-CC-:B----4-:R-:W-:Y:S02]  /*11c0*/  SHF.R.U64 R12, R15, R11.reuse, R4.reuse ;  /* 0x0000000b0f0c7219 */ /* 0x190fe40000001204 */
[----:B------:R-:W-:-:S05]  /*11d0*/  SHF.R.U32.HI R4, RZ, R11, R4 ;  /* 0x0000000bff047219 */ /* 0x000fca0000011604 */
[----:B------:R-:W4:Y:S01]  /*11e0*/  LDC R22, c[0x0][0x8e0] ;  /* 0x00023800ff167b82 */ /* 0x000f220000000800 */
[-C--:B-----5:R-:W-:Y:S02]  /*11f0*/  SHF.L.U32 R3, R10, R21.reuse, RZ ;  /* 0x000000150a037219 */ /* 0x0a0fe400000006ff */
[-CC-:B------:R-:W-:Y:S02]  /*1200*/  SHF.R.U64 R28, R12, R21.reuse, R4.reuse ;  /* 0x000000150c1c7219 */ /* 0x180fe40000001204 */
[----:B------:R-:W-:Y:S02]  /*1210*/  SHF.R.U32.HI R5, RZ, R21, R4 ;  /* 0x00000015ff057219 */ /* 0x000fe40000011604 */
[----:B------:R-:W-:Y:S01]  /*1220*/  LOP3.LUT R9, RZ, R3, RZ, 0x33, !PT ;  /* 0x00000003ff097212 */ /* 0x000fe200078e33ff */
[----:B------:R-:W1:Y:S01]  /*1230*/  LDC R24, c[0x0][0x8b8] ;  /* 0x00022e00ff187b82 */ /* 0x000e620000000800 */
[----:B------:R-:W-:Y:S01]  /*1240*/  MOV R4, R28 ;  /* 0x0000001c00047202 */ /* 0x000fe20000000f00 */
[----:B------:R-:W-:Y:S06]  /*1250*/  @!P0 BRA `(.L_x_17) ;  /* 0x0000000000288947 */ /* 0x000fec0003800000 */
[----:B------:R-:W5:Y:S02]  /*1260*/  LDC R3, c[0x0][0x8f4] ;  /* 0x00023d00ff037b82 */ /* 0x000f640000000800 */
[----:B-----5:R-:W-:-:S05]  /*1270*/  IADD3 R3, P0, R28, R3, RZ ;  /* 0x000000031c037210 */ /* 0x020fca0007f1e0ff */
[----:B------:R-:W-:-:S04]  /*1280*/  IMAD.X R13, RZ, RZ, R5, P0 ;  /* 0x000000ffff0d7224 */ /* 0x000fc800000e0605 */
[----:B------:R-:W-:-:S04]  /*1290*/  IMAD.WIDE.U32 R4, R13, R26, RZ ;  /* 0x0000001a0d047225 */ /* 0x000fc800078e00ff */
[----:B------:R-:W-:-:S04]  /*12a0*/  IMAD.WIDE.U32 R6, P0, R3, R27, R4 ;  /* 0x0000001b03067225 */ /* 0x000fc80007800004 */
[----:B------:R-:W-:Y:S01]  /*12b0*/  IMAD.WIDE.U32 R4, R3, R26, RZ ;  /* 0x0000001a03047225 */ /* 0x000fe200078e00ff */
[----:B------:R-:W-:Y:S02]  /*12c0*/  IADD3.X R11, RZ, RZ, RZ, P0, !PT ;  /* 0x000000ffff0b7210 */ /* 0x000fe400007fe4ff */
[----:B------:R-:W-:Y:S02]  /*12d0*/  MOV R10, R7 ;  /* 0x00000007000a7202 */ /* 0x000fe40000000f00 */
[----:B------:R-:W-:-:S05]  /*12e0*/  IADD3 RZ, P0, R5, R6, RZ ;  /* 0x0000000605ff7210 */ /* 0x000fca0007f1e0ff */
[----:B------:R-:W-:-:S08]  /*12f0*/  IMAD.WIDE.U32.X R4, R13, R27, R10, P0 ;  /* 0x0000001b0d047225 */ /* 0x000fd000000e040a */
.L_x_17:
[----:B---3--:R-:W-:Y:S01]  /*1300*/  SHF.R.U64 R5, R4, R20, R5 ;  /* 0x0000001404057219 */ /* 0x008fe20000001205 */
[----:B--2---:R-:W-:Y:S01]  /*1310*/  VIADD R6, R14, 0xffffffff ;  /* 0xffffffff0e067836 */ /* 0x004fe20000000000 */
[----:B------:R-:W-:Y:S02]  /*1320*/  SHF.L.U32 R3, R30, R21, RZ ;  /* 0x000000151e037219 */ /* 0x000fe400000006ff */
[----:B------:R-:W-:Y:S02]  /*1330*/  LOP3.LUT R4, R12, R9, RZ, 0xc0, !PT ;  /* 0x000000090c047212 */ /* 0x000fe400078ec0ff */
[----:B------:R-:W-:Y:S02]  /*1340*/  IADD3 R7, -R5, RZ, RZ ;  /* 0x000000ff05077210 */ /* 0x000fe40007ffe1ff */
[----:B------:R-:W-:Y:S01]  /*1350*/  SEL R8, R8, R23, !P1 ;  /* 0x0000001708087207 */ /* 0x000fe20004800000 */
[----:B------:R-:W-:Y:S01]  /*1360*/  IMAD R5, R3, R5, R4 ;  /* 0x0000000503057224 */ /* 0x000fe200078e0204 */
[----:B------:R-:W-:Y:S01]  /*1370*/  LOP3.LUT R6, R15, R6, RZ, 0xc0, !PT ;  /* 0x000000060f067212 */ /* 0x000fe200078ec0ff */
[----:B----4-:R-:W-:Y:S01]  /*1380*/  IMAD R3, R7, R22, R28 ;  /* 0x0000001607037224 */ /* 0x010fe200078e021c */
[----:B------:R-:W-:Y:S01]  /*1390*/  R2UR UR47, R29 ;  /* 0x000000001d2f72ca */ /* 0x000fe200000e0000 */
[----:B-1----:R-:W-:Y:S01]  /*13a0*/  IMAD R8, R5, R24, R8 ;  /* 0x0000001805087224 */ /* 0x002fe200078e0208 */
[----:B------:R-:W-:Y:S01]  /*13b0*/  MOV R4, 0x1 ;  /* 0x0000000100047802 */ /* 0x000fe20000000f00 */
[----:B------:R-:W-:-:S05]  /*13c0*/  IMAD R3, R3, R14, R6 ;  /* 0x0000000e03037224 */ /* 0x000fca00078e0206 */
[----:B------:R-:W-:Y:S02]  /*13d0*/  SEL R103, R3, R8, !P1 ;  /* 0x0000000803677207 */ /* 0x000fe40004800000 */
[----:B------:R-:W-:Y:S02]  /*13e0*/  SEL R22, R8, R3, !P1 ;  /* 0x0000000308167207 */ /* 0x000fe40004800000 */
[----:B------:R-:W-:-:S07]  /*13f0*/  PRMT R3, R4, 0x7610, R3 ;  /* 0x0000761004037816 */ /* 0x000fce0000000003 */
.L_x_15:
[----:B------:R-:W-:-:S08]  /*1400*/  NOP ;  /* 0x0000000000007918 */ /* 0x000fd00000000000 */
[----:B------:R-:W2:Y:S02]  /*1410*/  USETMAXREG.TRY_ALLOC.CTAPOOL UP0, 0xe8 ;  /* 0x000000e8000079c8 */ /* 0x000ea40008000600 */
[----:B--2---:R-:W-:-:S13]  /*1420*/  PLOP3.LUT P0, PT, PT, PT, UP0, 0x80, 0x0 ;  /* 0x000000000000781c */ /* 0x004fda0003f0f008 */
[----:B------:R-:W-:Y:S05]  /*1430*/  @!P0 BRA `(.L_x_15) ;  /* 0xfffffffc00f08947 */ /* 0x000fea000383ffff */
[----:B------:R-:W-:Y:S02]  /*1440*/  ULDC.64 UR4, c[0x0][0x590] ;  /* 0x0001640000047ab9 */ /* 0x000fe40000000a00 */
[----:B------:R-:W-:-:S04]  /*1450*/  ISETP.NE.U32.AND P0, PT, RZ, UR4, PT ;  /* 0x00000004ff007c0c */ /* 0x000fc8000bf05070 */
[----:B------:R-:W-:-:S13]  /*1460*/  ISETP.NE.AND.EX P0, PT, RZ, UR5, PT, P0 ;  /* 0x00000005ff007c0c */ /* 0x000fda000bf05300 */
[----:B------:R-:W-:Y:S05]  /*1470*/  @P0 BRA `(.L_x_18) ;  /* 0x00000000002c0947 */ /* 0x000fea0003800000 */
[----:B------:R-:W-:Y:S02]  /*1480*/  ULDC.64 UR4, c[0x0][0x588] ;  /* 0x0001620000047ab9 */ /* 0x000fe40000000a00 */
[----:B------:R-:W-:-:S04]  /*1490*/  ISETP.NE.U32.AND P0, PT, RZ, UR4, PT ;  /* 0x00000004ff007c0c */ /* 0x000fc8000bf05070 */
[----:B------:R-:W-:-:S13]  /*14a0*/  ISETP.NE.AND.EX P0, PT, RZ, UR5, PT, P0 ;  /* 0x00000005ff007c0c */ /* 0x000fda000bf05300 */
[----:B------:R-:W-:Y:S05]  /*14b0*/  @!P0 BRA `(.L_x_19) ;  /* 0x0000000000108947 */ /* 0x000fea0003800000 */
[----:B------:R-:W2:Y:S02]  /*14c0*/  LDC.64 R4, c[0x0][0x588] ;  /* 0x00016200ff047b82 */ /* 0x000ea40000000a00 */
[----:B--2---:R2:W5:Y:S01]  /*14d0*/  LDG.E R91, desc[UR52][R4.64] ;  /* 0x00000034045b7981 */ /* 0x004562000c1e1900 */
[----:B------:R-:W-:Y:S01]  /*14e0*/  IMAD.MOV.U32 R90, RZ, RZ, 0x1 ;  /* 0x00000001ff5a7424 */ /* 0x000fe200078e00ff */
[----:B------:R-:W-:Y:S06]  /*14f0*/  BRA `(.L_x_18) ;  /* 0x00000000000c7947 */ /* 0x000fec0003800000 */
.L_x_19:
[----:B------:R-:W-:Y:S01]  /*1500*/  ULDC UR4, c[0x0][0x580] ;  /* 0x0001600000047ab9 */ /* 0x000fe20000000800 */
[----:B------:R-:W-:Y:S02]  /*1510*/  MOV R90, 0x1 ;  /* 0x00000001005a7802 */ /* 0x000fe40000000f00 */
[----:B------:R-:W-:-:S07]  /*1520*/  MOV R91, UR4 ;  /* 0x00000004005b7c02 */ /* 0x000fce0008000f00 */
.L_x_18:
        /* <DEDUP_REMOVED lines=8> */
[----:B------:R-:W3:Y:S02]  /*15b0*/  LDC.64 R92, c[0x0][0x5a8] ;  /* 0x00016a00ff5c7b82 */ /* 0x000ee40000000a00 */
[----:B---3--:R3:W5:Y:S01]  /*15c0*/  LDG.E R92, desc[UR52][R92.64] ;  /* 0x000000345c5c7981 */ /* 0x008762000c1e1900 */
[----:B------:R-:W-:Y:S05]  /*15d0*/  BRA `(.L_x_20) ;  /* 0x0000000000087947 */ /* 0x000fea0003800000 */
.L_x_21:
[----:B------:R-:W-:Y:S02]  /*15e0*/  ULDC UR4, c[0x0][0x5a0] ;  /* 0x0001680000047ab9 */ /* 0x000fe40000000800 */
[----:B------:R-:W-:-:S07]  /*15f0*/  IMAD.U32 R92, RZ, RZ, UR4 ;  /* 0x00000004ff5c7e24 */ /* 0x000fce000f8e00ff */
.L_x_20:
[----:B------:R-:W-:Y:S01]  /*1600*/  LOP3.LUT P1, RZ, R3, 0xff, RZ, 0xc0, !PT ;  /* 0x000000ff03ff7812 */ /* 0x000fe2000782c0ff */
[----:B------:R-:W-:Y:S01]  /*1610*/  UMOV UR40, URZ ;  /* 0x0000003f00287c82 */ /* 0x000fe20008000000 */
[----:B------:R-:W-:-:S11]  /*1620*/  PLOP3.LUT P0, PT, PT, PT, PT, 0x80, 0x0 ;  /* 0x000000000000781c */ /* 0x000fd60003f0f070 */
[----:B------:R-:W-:Y:S05]  /*1630*/  @!P1 BRA `(.L_x_22) ;  /* 0x0000009000c09947 */ /* 0x000fea0003800000 */
[----:B---3--:R-:W3:Y:S01]  /*1640*/  LDC R93, c[0x0][0x900] ;  /* 0x00024000ff5d7b82 */ /* 0x008ee20000000800 */
[----:B------:R-:W-:Y:S01]  /*1650*/  ULDC UR4, c[0x0][0x28c] ;  /* 0x0000a30000047ab9 */ /* 0x000fe20000000800 */
[C---:B------:R-:W-:Y:S01]  /*1660*/  SHF.L.U32 R6, R0.reuse, 0x4, RZ ;  /* 0x0000000400067819 */ /* 0x040fe200000006ff */
[----:B------:R-:W-:Y:S01]  /*1670*/  UIADD3 UR4, UR4, 0x3f, URZ ;  /* 0x0000003f04047890 */ /* 0x000fe2000fffe03f */
[----:B------:R-:W-:Y:S01]  /*1680*/  SHF.L.U32 R3, R0, 0x5, RZ ;  /* 0x0000000500037819 */ /* 0x000fe200000006ff */
[----:B------:R-:W-:Y:S01]  /*1690*/  IMAD.MOV.U32 R97, RZ, RZ, 0x10 ;  /* 0x00000010ff617424 */ /* 0x000fe200078e00ff */
[----:B------:R-:W-:Y:S01]  /*16a0*/  LOP3.LUT R6, R6, 0xe00, RZ, 0xc0, !PT ;  /* 0x00000e0006067812 */ /* 0x000fe200078ec0ff */
[----:B------:R-:W-:Y:S01]  /*16b0*/  USHF.R.S32.HI UR5, URZ, 0x1f, UR4 ;  /* 0x0000001f3f057899 */ /* 0x000fe20008011404 */
[----:B------:R-:W4:Y:S01]  /*16c0*/  LDC R98, c[0x0][0x8a8] ;  /* 0x00022a00ff627b82 */ /* 0x000f220000000800 */
[----:B--2---:R-:W-:Y:S01]  /*16d0*/  SHF.R.U32.HI R5, RZ, 0x1, R0 ;  /* 0x00000001ff057819 */ /* 0x004fe20000011600 */
[----:B------:R-:W-:Y:S01]  /*16e0*/  ULDC.64 UR54, c[0x0][0x198] ;  /* 0x0000660000367ab9 */ /* 0x000fe20000000a00 */
[----:B------:R-:W-:Y:S01]  /*16f0*/  LOP3.LUT R4, R3, 0xc0, RZ, 0xc0, !PT ;  /* 0x000000c003047812 */ /* 0x000fe200078ec0ff */
[----:B------:R-:W-:Y:S01]  /*1700*/  ULEA.HI UR5, UR5, UR4, URZ, 0x6 ;  /* 0x0000000405057291 */ /* 0x000fe2000f8f303f */
[----:B------:R-:W-:Y:S01]  /*1710*/  LOP3.LUT R6, R6, 0x20, R3, 0xf8, !PT ;  /* 0x0000002006067812 */ /* 0x000fe200078ef803 */
[----:B------:R-:W-:Y:S01]  /*1720*/  UMOV UR41, URZ ;  /* 0x0000003f00297c82 */ /* 0x000fe20008000000 */
[----:B------:R-:W-:Y:S01]  /*1730*/  LOP3.LUT R4, R4, 0x8, R5, 0xf8, !PT ;  /* 0x0000000804047812 */ /* 0x000fe200078ef805 */
[----:B------:R-:W-:Y:S01]  /*1740*/  IMAD.SHL.U32 R5, R0, 0x4, RZ ;  /* 0x0000000400057824 */ /* 0x000fe200078e00ff */
[----:B------:R-:W-:Y:S01]  /*1750*/  LOP3.LUT R3, R6, 0x100, R3, 0xf8, !PT ;  /* 0x0000010006037812 */ /* 0x000fe200078ef803 */
[----:B------:R-:W-:Y:S01]  /*1760*/  USHF.R.S32.HI UR48, URZ, 0x6, UR5 ;  /* 0x000000063f307899 */ /* 0x000fe20008011405 */
[----:B------:R-:W-:Y:S01]  /*1770*/  MOV R6, 0xffffffff ;  /* 0xffffffff00067802 */ /* 0x000fe20000000f00 */
[----:B------:R-:W-:Y:S01]  /*1780*/  UMOV UR42, URZ ;  /* 0x0000003f002a7c82 */ /* 0x000fe20008000000 */
[----:B------:R-:W-:Y:S01]  /*1790*/  LOP3.LUT P0, RZ, R0, 0x4, RZ, 0xc0, !PT ;  /* 0x0000000400ff7812 */ /* 0x000fe2000780c0ff */
[----:B------:R-:W-:Y:S01]  /*17a0*/  UISETP.LT.AND UP0, UPT, UR48, 0x1, UPT ;  /* 0x000000013000788c */ /* 0x000fe2000bf01270 */
[----:B------:R-:W-:Y:S01]  /*17b0*/  LOP3.LUT R4, R4, 0x18, R5, 0x78, !PT ;  /* 0x0000001804047812 */ /* 0x000fe200078e7805 */
[----:B------:R-:W-:Y:S01]  /*17c0*/  UMOV UR43, URZ ;  /* 0x0000003f002b7c82 */ /* 0x000fe20008000000 */
[----:B------:R-:W-:Y:S01]  /*17d0*/  MOV R8, 0x1 ;  /* 0x0000000100087802 */ /* 0x000fe20000000f00 */
[----:B------:R-:W-:Y:S01]  /*17e0*/  USEL UR49, UR48, 0x1, UP0 ;  /* 0x0000000130317887 */ /* 0x000fe20008000000 */
[-C--:B---3--:R-:W-:Y:S01]  /*17f0*/  SHF.L.U32 R6, R6, R93.reuse, RZ ;  /* 0x0000005d06067219 */ /* 0x088fe200000006ff */
[----:B------:R-:W-:Y:S01]  /*1800*/  UMOV UR40, URZ ;  /* 0x0000003f00287c82 */ /* 0x000fe20008000000 */
[----:B------:R-:W-:Y:S01]  /*1810*/  LOP3.LUT R0, R0, 0xff, RZ, 0xc0, !PT ;  /* 0x000000ff00007812 */ /* 0x000fe200078ec0ff */
[----:B------:R-:W-:Y:S01]  /*1820*/  UIADD3 UR49, UR48, -UR49, URZ ;  /* 0x8000003130317290 */ /* 0x000fe2000fffe03f */
[----:B------:R-:W-:Y:S01]  /*1830*/  LOP3.LUT R94, R3, R4, RZ, 0xfc, !PT ;  /* 0x00000004035e7212 */ /* 0x000fe200078efcff */
[----:B----4-:R-:W-:Y:S01]  /*1840*/  VIADD R98, R98, 0xffffffff ;  /* 0xffffffff62627836 */ /* 0x010fe20000000000 */
[----:B------:R-:W-:-:S02]  /*1850*/  SHF.L.U32 R93, R8, R93, RZ ;  /* 0x0000005d085d7219 */ /* 0x000fc400000006ff */
[----:B------:R-:W-:Y:S02]  /*1860*/  LOP3.LUT R100, R19, 0x1, RZ, 0xfc, !PT ;  /* 0x0000000113647812 */ /* 0x000fe400078efcff */
[----:B------:R-:W-:Y:S02]  /*1870*/  LOP3.LUT R101, R18, 0x1, RZ, 0xfc, !PT ;  /* 0x0000000112657812 */ /* 0x000fe400078efcff */
[----:B------:R-:W-:Y:S02]  /*1880*/  MOV R95, 0x1 ;  /* 0x00000001005f7802 */ /* 0x000fe40000000f00 */
[----:B------:R-:W-:Y:S02]  /*1890*/  SHF.R.U32.HI R102, RZ, 0x7, R0 ;  /* 0x00000007ff667819 */ /* 0x000fe40000011600 */
[----:B------:R-:W-:Y:S02]  /*18a0*/  IADD3 R96, R0, 0x1f, RZ ;  /* 0x0000001f00607810 */ /* 0x000fe40007ffe0ff */
[----:B------:R-:W-:-:S02]  /*18b0*/  SEL R97, R97, 0xfffffff0, !P0 ;  /* 0xfffffff061617807 */ /* 0x000fc40004000000 */
[----:B------:R-:W-:-:S07]  /*18c0*/  LOP3.LUT R99, RZ, R6, RZ, 0x33, !PT ;  /* 0x00000006ff637212 */ /* 0x000fce00078e33ff */
.L_x_283:
[----:B------:R-:W2:Y:S01]  /*18d0*/  SHFL.IDX PT, R0, R102, RZ, 0x1f ;  /* 0x00001fff66007589 */ /* 0x000ea200000e0000 */
[----:B------:R-:W3:Y:S01]  /*18e0*/  S2UR UR50, SR_CgaCtaId ;  /* 0x00000000003279c3 */ /* 0x000ee20000008800 */
[----:B------:R-:W-:Y:S01]  /*18f0*/  UMOV UR51, 0x400 ;  /* 0x0000040000337882 */ /* 0x000fe20000000000 */
[----:B--2---:R-:W-:Y:S01]  /*1900*/  R2UR UR4, R0 ;  /* 0x00000000000472ca */ /* 0x004fe200000e0000 */
[----:B---3--:R-:W-:-:S12]  /*1910*/  ULEA UR51, UR50, UR51, 0x18 ;  /* 0x0000003332337291 */ /* 0x008fd8000f8ec03f */
[----:B------:R-:W-:-:S04]  /*1920*/  ULEA.HI UR5, UR4, UR4, URZ, 0x1 ;  /* 0x0000000404057291 */ /* 0x000fc8000f8f083f */
[----:B------:R-:W-:-:S04]  /*1930*/  ULOP3.LUT UR5, UR5, 0x7fffe, URZ, 0xc0, !UPT ;  /* 0x0007fffe05057892 */ /* 0x000fc8000f8ec03f */
[----:B------:R-:W-:-:S03]  /*1940*/  UIADD3 UR5, UR4, -UR5, URZ ;  /* 0x8000000504057290 */ /* 0x000fc6000fffe03f */
[----:B------:R-:W-:Y:S01]  /*1950*/  ULDC UR4, c[0x0][0x28c] ;  /* 0x0000a30000047ab9 */ /* 0x000fe20000000800 */
[----:B------:R-:W-:Y:S01]  /*1960*/  ULEA UR5, UR5, UR51, 0xd ;  /* 0x0000003305057291 */ /* 0x000fe2000f8e683f */
[----:B------:R-:W-:-:S03]  /*1970*/  ISETP.LT.AND P0, PT, RZ, UR4, PT ;  /* 0x00000004ff007c0c */ /* 0x000fc6000bf01270 */
[----:B------:R-:W-:-:S04]  /*1980*/  UIADD3 UR5, UR5, 0x8400, URZ ;  /* 0x0000840005057890 */ /* 0x000fc8000fffe03f */
[----:B------:R-:W-:-:S04]  /*1990*/  USHF.R.U32.HI UR5, URZ, 0x4, UR5 ;  /* 0x000000043f057899 */ /* 0x000fc80008011605 */
[----:B------:R-:W-:-:S04]  /*19a0*/  ULOP3.LUT UR5, UR5, 0x3fff, URZ, 0xc0, !UPT ;  /* 0x00003fff05057892 */ /* 0x000fc8000f8ec03f */
[----:B------:R-:W-:Y:S01]  /*19b0*/  ULOP3.LUT UR44, UR5, 0x10000, URZ, 0xfc, !UPT ;  /* 0x00010000052c7892 */ /* 0x000fe2000f8efc3f */
[----:B------:R-:W-:Y:S11]  /*19c0*/  @P0 BRA `(.L_x_23) ;  /* 0x0000000000400947 */ /* 0x000ff60003800000 */
[----:B------:R-:W-:Y:S01]  /*19d0*/  MOV R0, 0x0 ;  /* 0x0000000000007802 */ /* 0x000fe20000000f00 */
[----:B------:R-:W-:Y:S01]  /*19e0*/  ULDC.64 UR4, c[0x4][0x70] ;  /* 0x01001c0000047ab9 */ /* 0x000fe20000000a00 */
[----:B------:R-:W-:Y:S01]  /*19f0*/  ULDC.64 UR6, c[0x4][0x8] ;  /* 0x0100020000067ab9 */ /* 0x000fe20000000a00 */
[----:B------:R-:W-:Y:S01]  /*1a00*/  MOV R4, UR4 ;  /* 0x0000000400047c02 */ /* 0x000fe20008000f00 */
[----:B------:R2:W3:Y:S01]  /*1a10*/  LDC.64 R14, c[0x4][R0] ;  /* 0x01000000000e7b82 */ /* 0x0004e20000000a00 */
[----:B------:R-:W-:Y:S01]  /*1a20*/  MOV R5, UR5 ;  /* 0x0000000500057c02 */ /* 0x000fe20008000f00 */
[----:B------:R-:W-:Y:S01]  /*1a30*/  ULDC.64 UR4, c[0x4][0x78] ;  /* 0x01001e0000047ab9 */ /* 0x000fe20000000a00 */
[----:B------:R-:W-:Y:S01]  /*1a40*/  MOV R10, UR6 ;  /* 0x00000006000a7c02 */ /* 0x000fe20008000f00 */
[----:B------:R-:W-:Y:S01]  /*1a50*/  IMAD.U32 R6, RZ, RZ, UR4 ;  /* 0x00000004ff067e24 */ /* 0x000fe2000f8e00ff */
[----:B------:R-:W-:Y:S01]  /*1a60*/  MOV R7, UR5 ;  /* 0x0000000500077c02 */ /* 0x000fe20008000f00 */
[----:B------:R-:W-:Y:S01]  /*1a70*/  IMAD.U32 R11, RZ, RZ, UR7 ;  /* 0x00000007ff0b7e24 */ /* 0x000fe2000f8e00ff */
[----:B------:R-:W-:Y:S01]  /*1a80*/  MOV R8, 0x1e1 ;  /* 0x000001e100087802 */ /* 0x000fe20000000f00 */
[----:B------:R-:W-:Y:S01]  /*1a90*/  IMAD.MOV.U32 R13, RZ, RZ, RZ ;  /* 0x000000ffff0d7224 */ /* 0x000fe200078e00ff */
[----:B--2---:R-:W-:-:S07]  /*1aa0*/  MOV R12, 0x1 ;  /* 0x00000001000c7802 */ /* 0x004fce0000000f00 */
[----:B------:R-:W-:-:S07]  /*1ab0*/  LEPC R20, `(.L_x_23) ;  /* 0x000000001014794e */ /* 0x000fce0000000000 */
[----:B-1-3-5:R-:W-:Y:S05]  /*1ac0*/  CALL.ABS.NOINC R14 ;  /* 0x000000000e007343 */ /* 0x02afea0003c00000 */
.L_x_23:
[----:B------:R-:W-:-:S13]  /*1ad0*/  ISETP.NE.AND P0, PT, R100, 0x3, PT ;  /* 0x000000036400780c */ /* 0x000fda0003f05270 */
[----:B------:R-:W-:Y:S05]  /*1ae0*/  @!P0 BRA `(.L_x_24) ;  /* 0x0000000000048947 */ /* 0x000fea0003800000 */
[----:B-1----:R-:W-:Y:S01]  /*1af0*/  BPT.TRAP 0x1 ;  /* 0x000000040000795c */ /* 0x002fe20000300000 */
.L_x_24:
[----:B------:R-:W-:Y:S02]  /*1b00*/  MOV R3, UR43 ;  /* 0x0000002b00037c02 */ /* 0x000fe40008000f00 */
[----:B------:R-:W-:Y:S02]  /*1b10*/  MOV R0, UR42 ;  /* 0x0000002a00007c02 */ /* 0x000fe40008000f00 */
[----:B------:R-:W-:Y:S02]  /*1b20*/  LEA R3, R3, UR51, 0x3 ;  /* 0x0000003303037c11 */ /* 0x000fe4000f8e18ff */
[----:B------:R-:W-:-:S04]  /*1b30*/  SHF.L.U32 R0, R0, 0x1f, RZ ;  /* 0x0000001f00007819 */ /* 0x000fc800000006ff */
[----:B------:R2:W3:Y:S01]  /*1b40*/  SYNCS.PHASECHK.TRANS64.TRYWAIT P1, [R3+URZ], R0 ;  /* 0x00000000030075a7 */ /* 0x0004e2000802017f */
[----:B------:R-:W-:Y:S05]  /*1b50*/  @!P0 BRA `(.L_x_25) ;  /* 0x0000000000048947 */ /* 0x000fea0003800000 */
[----:B-1----:R-:W-:Y:S01]  /*1b60*/  BPT.TRAP 0x1 ;  /* 0x000000040000795c */ /* 0x002fe20000300000 */
.L_x_25:
[----:B------:R-:W-:-:S05]  /*1b70*/  IMAD.U32 R4, RZ, RZ, UR49 ;  /* 0x00000031ff047e24 */ /* 0x000fca000f8e00ff */
[----:B------:R-:W-:Y:S01]  /*1b80*/  ISETP.GE.AND P2, PT, R4, 0x1, PT ;  /* 0x000000010400780c */ /* 0x000fe20003f46270 */
[----:B---3--:R-:W-:-:S12]  /*1b90*/  @P1 BRA `(.L_x_26) ;  /* 0x0000000000081947 */ /* 0x008fd80003800000 */
[----:B------:R-:W3:Y:S02]  /*1ba0*/  SYNCS.PHASECHK.TRANS64.TRYWAIT P1, [R3+URZ], R0 ;  /* 0x00000000030075a7 */ /* 0x000ee4000802017f */
[----:B---3--:R-:W-:Y:S05]  /*1bb0*/  @!P1 BRA `(.L_x_27) ;  /* 0x000000b800389947 */ /* 0x008fea0003800000 */
.L_x_26:
[----:B------:R-:W-:Y:S05]  /*1bc0*/  WARPSYNC.ALL ;  /* 0x0000000000007948 */ /* 0x000fea0003800000 */
[----:B------:R-:W-:Y:S01]  /*1bd0*/  UIADD3 UR4, UR51, 0x20400, URZ ;  /* 0x0002040033047890 */ /* 0x000fe2000fffe03f */
[----:B------:R-:W-:Y:S01]  /*1be0*/  WARPGROUP.ARRIVE ;  /* 0x00000000000079c5 */ /* 0x000fe20000000000 */
[----:B------:R-:W-:Y:S02]  /*1bf0*/  ULEA UR9, UR43, UR44, 0xa ;  /* 0x0000002c2b097291 */ /* 0x000fe4000f8e503f */
[----:B------:R-:W-:Y:S01]  /*1c00*/  USHF.R.U32.HI UR4, URZ, 0x4, UR4 ;  /* 0x000000043f047899 */ /* 0x000fe20008011604 */
[----:B------:R-:W-:Y:S01]  /*1c10*/  UMOV UR5, 0x40000040 ;  /* 0x4000004000057882 */ /* 0x000fe20000000000 */
[----:B------:R-:W-:-:S02]  /*1c20*/  UMOV UR7, 0x40000040 ;  /* 0x4000004000077882 */ /* 0x000fc40000000000 */
[----:B------:R-:W-:-:S04]  /*1c30*/  ULOP3.LUT UR4, UR4, 0x3fff, URZ, 0xc0, !UPT ;  /* 0x00003fff04047892 */ /* 0x000fc8000f8ec03f */
[----:B------:R-:W-:-:S03]  /*1c40*/  ULOP3.LUT UR8, UR4, 0x10000, URZ, 0xfc, !UPT ;  /* 0x0001000004087892 */ /* 0x000fc6000f8efc3f */
[----:B------:R-:W-:Y:S01]  /*1c50*/  UMOV UR4, UR9 ;  /* 0x0000000900047c82 */ /* 0x000fe20008000000 */
[----:B------:R-:W-:-:S07]  /*1c60*/  ULEA UR10, UR43, UR8, 0xa ;  /* 0x000000082b0a7291 */ /* 0x000fce000f8e503f */
[----:B------:R-:W-:Y:S02]  /*1c70*/  UMOV UR6, UR10 ;  /* 0x0000000a00067c82 */ /* 0x000fe40008000000 */
[----:B------:R-:W-:Y:S01]  /*1c80*/  HGMMA.64x128x16.F32 R24, gdesc[UR4], RZ, !UPT, gsb0 ;  /* 0x01e00000041879f0 */ /* 0x000fe2000c0008ff */
[----:B------:R-:W-:Y:S02]  /*1c90*/  UIADD3 UR4, UR9, 0x2, URZ ;  /* 0x0000000209047890 */ /* 0x000fe4000fffe03f */
[----:B------:R-:W-:Y:S01]  /*1ca0*/  UIADD3 UR6, UR10, 0x2, URZ ;  /* 0x000000020a067890 */ /* 0x000fe2000fffe03f */
[----:B------:R-:W-:Y:S01]  /*1cb0*/  UMOV UR5, 0x40000040 ;  /* 0x4000004000057882 */ /* 0x000fe20000000000 */
[----:B------:R-:W-:Y:S01]  /*1cc0*/  UMOV UR7, 0x40000040 ;  /* 0x4000004000077882 */ /* 0x000fe20000000000 */
[----:B------:R-:W-:Y:S02]  /*1cd0*/  WARPGROUP.DEPBAR.LE gsb0, 0x0 ;  /* 0x00008000000079c5 */ /* 0x000fe40000010000 */
[----:B------:R-:W-:-:S06]  /*1ce0*/  WARPGROUP.ARRIVE ;  /* 0x00000000000079c5 */ /* 0x000fcc0000000000 */
[----:B------:R-:W-:Y:S01]  /*1cf0*/  HGMMA.64x128x16.F32 R24, gdesc[UR4], R24, gsb0 ;  /* 0x01e00000041879f0 */ /* 0x000fe20008000818 */
        /* <DEDUP_REMOVED lines=13> */
[----:B------:R-:W-:Y:S03]  /*1dd0*/  HGMMA.64x128x16.F32 R24, gdesc[UR4], R24, gsb0 ;  /* 0x01e00000041879f0 */ /* 0x000fe60008000818 */
[----:B------:R-:W-:Y:S02]  /*1de0*/  WARPGROUP.DEPBAR.LE gsb0, 0x0 ;  /* 0x00008000000079c5 */ /* 0x000fe40000010000 */
[----:B------:R-:W-:Y:S05]  /*1df0*/  @!P2 BRA `(.L_x_28) ;  /* 0x000000040014a947 */ /* 0x000fea0003800000 */
[----:B------:R-:W-:Y:S01]  /*1e00*/  UIADD3 UR4, UR43, 0x1, URZ ;  /* 0x000000012b047890 */ /* 0x000fe2000fffe03f */
[----:B--23--:R-:W-:Y:S02]  /*1e10*/  MOV R0, UR49 ;  /* 0x0000003100007c02 */ /* 0x00cfe40008000f00 */
[----:B------:R-:W-:Y:S01]  /*1e20*/  MOV R3, UR43 ;  /* 0x0000002b00037c02 */ /* 0x000fe20008000f00 */
[----:B------:R-:W-:-:S04]  /*1e30*/  UISETP.NE.AND UP0, UPT, UR4, 0x6, UPT ;  /* 0x000000060400788c */ /* 0x000fc8000bf05270 */
[----:B------:R-:W-:Y:S02]  /*1e40*/  USEL UR5, URZ, 0x1, UP0 ;  /* 0x000000013f057887 */ /* 0x000fe40008000000 */
[----:B------:R-:W-:Y:S02]  /*1e50*/  USEL UR9, UR4, URZ, UP0 ;  /* 0x0000003f04097287 */ /* 0x000fe40008000000 */
[----:B------:R-:W-:-:S06]  /*1e60*/  ULOP3.LUT UR5, UR42, UR5, URZ, 0x3c, !UPT ;  /* 0x000000052a057292 */ /* 0x000fcc000f8e3c3f */
[----:B------:R-:W-:-:S07]  /*1e70*/  IMAD.U32 R6, RZ, RZ, UR5 ;  /* 0x00000005ff067e24 */ /* 0x000fce000f8e00ff */
.L_x_35:
[----:B------:R-:W-:Y:S05]  /*1e80*/  @!P0 BRA `(.L_x_29) ;  /* 0x0000000000048947 */ /* 0x000fea0003800000 */
[----:B-1----:R-:W-:Y:S01]  /*1e90*/  BPT.TRAP 0x1 ;  /* 0x000000040000795c */ /* 0x002fe20000300000 */
.L_x_29:
[----:B------:R-:W-:Y:S01]  /*1ea0*/  ULEA UR4, UR9, UR51, 0x3 ;  /* 0x0000003309047291 */ /* 0x000fe2000f8e183f */
[----:B------:R-:W-:-:S08]  /*1eb0*/  SHF.L.U32 R4, R6, 0x1f, RZ ;  /* 0x0000001f06047819 */ /* 0x000fd000000006ff */
[----:B------:R2:W3:Y:S01]  /*1ec0*/  SYNCS.PHASECHK.TRANS64.TRYWAIT P1, [UR4], R4 ;  /* 0x00000004ff0075a7 */ /* 0x0004e20008020144 */
[----:B------:R-:W-:Y:S05]  /*1ed0*/  @!P0 BRA `(.L_x_30) ;  /* 0x0000000000048947 */ /* 0x000fea0003800000 */
[----:B-1----:R-:W-:Y:S01]  /*1ee0*/  BPT.TRAP 0x1 ;  /* 0x000000040000795c */ /* 0x002fe20000300000 */
.L_x_30:
[----:B---3--:R-:W-:Y:S05]  /*1ef0*/  @P1 BRA `(.L_x_31) ;  /* 0x0000000000081947 */ /* 0x008fea0003800000 */
[----:B------:R-:W3:Y:S02]  /*1f00*/  SYNCS.PHASECHK.TRANS64.TRYWAIT P1, [UR4], R4 ;  /* 0x00000004ff0075a7 */ /* 0x000ee40008020144 */
[----:B---3--:R-:W-:Y:S05]  /*1f10*/  @!P1 BRA `(.L_x_32) ;  /* 0x000000b400749947 */ /* 0x008fea0003800000 */
.L_x_31:
[----:B------:R-:W-:Y:S01]  /*1f20*/  ULEA UR10, UR9, UR44, 0xa ;  /* 0x0000002c090a7291 */ /* 0x000fe2000f8e503f */
[----:B------:R-:W-:Y:S01]  /*1f30*/  WARPGROUP.ARRIVE ;  /* 0x00000000000079c5 */ /* 0x000fe20000000000 */
[----:B------:R-:W-:Y:S01]  /*1f40*/  ULEA UR11, UR9, UR8, 0xa ;  /* 0x00000008090b7291 */ /* 0x000fe2000f8e503f */
[----:B------:R-:W-:Y:S01]  /*1f50*/  UMOV UR5, 0x40000040 ;  /* 0x4000004000057882 */ /* 0x000fe20000000000 */
[----:B------:R-:W-:-:S03]  /*1f60*/  UMOV UR7, 0x40000040 ;  /* 0x4000004000077882 */ /* 0x000fc60000000000 */
[----:B------:R-:W-:Y:S02]  /*1f70*/  UMOV UR4, UR10 ;  /* 0x0000000a00047c82 */ /* 0x000fe40008000000 */
[----:B------:R-:W-:Y:S02]  /*1f80*/  UMOV UR6, UR11 ;  /* 0x0000000b00067c82 */ /* 0x000fe40008000000 */
[----:B------:R-:W-:Y:S01]  /*1f90*/  HGMMA.64x128x16.F32 R24, gdesc[UR4], R24, gsb0 ;  /* 0x01e00000041879f0 */ /* 0x000fe20008000818 */
[----:B------:R-:W-:Y:S02]  /*1fa0*/  UIADD3 UR4, UR10, 0x2, URZ ;  /* 0x000000020a047890 */ /* 0x000fe4000fffe03f */
[----:B------:R-:W-:Y:S01]  /*1fb0*/  UIADD3 UR6, UR11, 0x2, URZ ;  /* 0x000000020b067890 */ /* 0x000fe2000fffe03f */
[----:B------:R-:W-:Y:S01]  /*1fc0*/  UMOV UR5, 0x40000040 ;  /* 0x4000004000057882 */ /* 0x000fe20000000000 */
[----:B------:R-:W-:Y:S01]  /*1fd0*/  UMOV UR7, 0x40000040 ;  /* 0x4000004000077882 */ /* 0x000fe20000000000 */
[----:B------:R-:W-:-:S02]  /*1fe0*/  WARPGROUP.DEPBAR.LE gsb0, 0x0 ;  /* 0x00008000000079c5 */ /* 0x000fc40000010000 */
        /* <DEDUP_REMOVED lines=18> */
[----:B-1----:R-:W-:Y:S01]  /*2110*/  BPT.TRAP 0x1 ;  /* 0x000000040000795c */ /* 0x002fe20000300000 */
.L_x_33:
[----:B------:R-:W-:-:S13]  /*2120*/  ISETP.NE.AND P1, PT, R89, RZ, PT ;  /* 0x000000ff5900720c */ /* 0x000fda0003f25270 */
[----:B--23--:R-:W-:-:S04]  /*2130*/  @P1 LEA R4, R3, UR51, 0x3 ;  /* 0x0000003303041c11 */ /* 0x00cfc8000f8e18ff */
[----:B------:R-:W-:-:S04]  /*2140*/  @P1 IADD3 R5, R4, 0x30, RZ ;  /* 0x0000003004051810 */ /* 0x000fc80007ffe0ff */
[----:B------:R-:W-:-:S04]  /*2150*/  @P1 PRMT R5, R88, 0x654, R5 ;  /* 0x0000065458051816 */ /* 0x000fc80000000005 */
[----:B------:R2:W-:Y:S01]  /*2160*/  @P1 SYNCS.ARRIVE.TRANS64.RED.A1T0 RZ, [R5+URZ], RZ ;  /* 0x000000ff05ff19a7 */ /* 0x0005e2000810043f */
[----:B------:R-:W-:-:S13]  /*2170*/  ISETP.GT.U32.AND P1, PT, R19, 0x1, PT ;  /* 0x000000011300780c */ /* 0x000fda0003f24070 */
[----:B--2---:R-:W-:Y:S05]  /*2180*/  @P1 BRA `(.L_x_34) ;  /* 0x0000000000041947 */ /* 0x004fea0003800000 */
[----:B-1----:R-:W-:Y:S01]  /*2190*/  BPT.TRAP 0x1 ;  /* 0x000000040000795c */ /* 0x002fe20000300000 */
.L_x_34:
[----:B------:R-:W-:Y:S01]  /*21a0*/  UIADD3 UR9, UR9, 0x1, URZ ;  /* 0x0000000109097890 */ /* 0x000fe2000fffe03f */
[C---:B------:R-:W-:Y:S01]  /*21b0*/  ISETP.GT.AND P2, PT, R0.reuse, 0x1, PT ;  /* 0x000000010000780c */ /* 0x040fe20003f44270 */
[----:B------:R-:W-:Y:S01]  /*21c0*/  VIADD R0, R0, 0xffffffff ;  /* 0xffffffff00007836 */ /* 0x000fe20000000000 */
[----:B------:R-:W-:Y:S01]  /*21d0*/  IADD3 R3, R3, 0x1, RZ ;  /* 0x0000000103037810 */ /* 0x000fe20007ffe0ff */
[----:B------:R-:W-:-:S03]  /*21e0*/  UISETP.NE.AND UP0, UPT, UR9, 0x6, UPT ;  /* 0x000000060900788c */ /* 0x000fc6000bf05270 */
[C---:B------:R-:W-:Y:S01]  /*21f0*/  ISETP.NE.AND P1, PT, R3.reuse, 0x6, PT ;  /* 0x000000060300780c */ /* 0x040fe20003f25270 */
[----:B------:R-:W-:Y:S02]  /*2200*/  USEL UR4, URZ, 0x1, UP0 ;  /* 0x000000013f047887 */ /* 0x000fe40008000000 */
[----:B------:R-:W-:Y:S01]  /*2210*/  USEL UR9, UR9, URZ, UP0 ;  /* 0x0000003f09097287 */ /* 0x000fe20008000000 */
[----:B------:R-:W-:-:S03]  /*2220*/  SEL R3, R3, RZ, P1 ;  /* 0x000000ff03037207 */ /* 0x000fc60000800000 */
[----:B------:R-:W-:Y:S01]  /*2230*/  LOP3.LUT R6, R6, UR4, RZ, 0x3c, !PT ;  /* 0x0000000406067c12 */ /* 0x000fe2000f8e3cff */
[----:B------:R-:W-:Y:S07]  /*2240*/  @P2 BRA `(.L_x_35) ;  /* 0xfffffffc000c2947 */ /* 0x000fee000383ffff */
.L_x_28:
[----:B--23--:R-:W2:Y:S02]  /*2250*/  LDC R0, c[0x0][0x28c] ;  /* 0x0000a300ff007b82 */ /* 0x00cea40000000800 */
[----:B--2---:R-:W-:-:S13]  /*2260*/  ISETP.GE.AND P1, PT, R0, 0x1, PT ;  /* 0x000000010000780c */ /* 0x004fda0003f26270 */
[----:B------:R-:W-:Y:S05]  /*2270*/  @!P1 BRA `(.L_x_36) ;  /* 0x0000000000449947 */ /* 0x000fea0003800000 */
[----:B------:R-:W-:Y:S05]  /*2280*/  @!P0 BRA `(.L_x_37) ;  /* 0x0000000000048947 */ /* 0x000fea0003800000 */
[----:B-1----:R-:W-:Y:S01]  /*2290*/  BPT.TRAP 0x1 ;  /* 0x000000040000795c */ /* 0x002fe20000300000 */
.L_x_37:
[----:B------:R-:W-:-:S13]  /*22a0*/  ISETP.NE.AND P0, PT, R89, RZ, PT ;  /* 0x000000ff5900720c */ /* 0x000fda0003f05270 */
[----:B------:R-:W-:-:S05]  /*22b0*/  VOTEU.ANY UP0, P0 ;  /* 0x00000000003f7886 */ /* 0x000fca0000000100 */
[----:B------:R-:W-:-:S06]  /*22c0*/  @UP0 UIADD3 UR4, UR49, UR43, URZ ;  /* 0x0000002b31040290 */ /* 0x000fcc000fffe03f */
[----:B------:R-:W-:Y:S02]  /*22d0*/  MOV R4, UR4 ;  /* 0x0000000400047c02 */ /* 0x000fe40008000f00 */
[----:B------:R-:W-:-:S03]  /*22e0*/  MOV R3, UR4 ;  /* 0x0000000400037c02 */ /* 0x000fc60008000f00 */
[----:B------:R-:W-:-:S05]  /*22f0*/  @P0 IMAD.WIDE.U32 R4, R4, -0x55555555, RZ ;  /* 0xaaaaaaab04040825 */ /* 0x000fca00078e00ff */
[----:B------:R-:W-:-:S05]  /*2300*/  @P0 SHF.R.U32.HI R0, RZ, 0x2, R5 ;  /* 0x00000002ff000819 */ /* 0x000fca0000011605 */
[----:B------:R-:W-:-:S05]  /*2310*/  @P0 IMAD R0, R0, -0x6, R3 ;  /* 0xfffffffa00000824 */ /* 0x000fca00078e0203 */
[----:B------:R-:W-:-:S05]  /*2320*/  @P0 LEA R0, R0, UR51, 0x3 ;  /* 0x0000003300000c11 */ /* 0x000fca000f8e18ff */
[----:B------:R-:W-:-:S05]  /*2330*/  @P0 VIADD R3, R0, 0x30 ;  /* 0x0000003000030836 */ /* 0x000fca0000000000 */
[----:B------:R-:W-:-:S04]  /*2340*/  @P0 PRMT R3, R88, 0x654, R3 ;  /* 0x0000065458030816 */ /* 0x000fc80000000003 */
[----:B------:R2:W-:Y:S01]  /*2350*/  @P0 SYNCS.ARRIVE.TRANS64.RED.A1T0 RZ, [R3+URZ], RZ ;  /* 0x000000ff03ff09a7 */ /* 0x0005e2000810043f */
[----:B------:R-:W-:-:S13]  /*2360*/  ISETP.GT.U32.AND P0, PT, R19, 0x1, PT ;  /* 0x000000011300780c */ /* 0x000fda0003f04070 */
[----:B--2---:R-:W-:Y:S05]  /*2370*/  @P0 BRA `(.L_x_36) ;  /* 0x0000000000040947 */ /* 0x004fea0003800000 */
[----:B-1----:R-:W-:Y:S01]  /*2380*/  BPT.TRAP 0x1 ;  /* 0x000000040000795c */ /* 0x002fe20000300000 */
.L_x_36:
[----:B------:R-:W-:Y:S01]  /*2390*/  UIADD3 UR6, UR51, 0x200, URZ ;  /* 0x0000020033067890 */ /* 0x000fe2000fffe03f */
[----:B------:R-:W-:Y:S01]  /*23a0*/  R2UR UR46, R22 ;  /* 0x00000000162e72ca */ /* 0x000fe200000e0000 */
[----:B------:R-:W-:Y:S01]  /*23b0*/  UIADD3 UR43, UR48, UR43, URZ ;  /* 0x0000002b302b7290 */ /* 0x000fe2000fffe03f */
[----:B------:R-:W-:Y:S01]  /*23c0*/  R2UR UR45, R103 ;  /* 0x00000000672d72ca */ /* 0x000fe200000e0000 */
[----:B------:R-:W-:Y:S02]  /*23d0*/  UISETP.GE.U32.AND UP1, UPT, UR48, 0x6, UPT ;  /* 0x000000063000788c */ /* 0x000fe4000bf26070 */
[----:B------:R-:W-:Y:S02]  /*23e0*/  ULOP3.LUT UP2, URZ, UR6, 0x1bf, URZ, 0xc0, !UPT ;  /* 0x000001bf063f7892 */ /* 0x000fe4000f84c03f */
[----:B------:R-:W-:-:S04]  /*23f0*/  UISETP.GT.U32.AND UP0, UPT, UR43, 0x5, UPT ;  /* 0x000000052b00788c */ /* 0x000fc8000bf04070 */
[----:B------:R-:W-:Y:S01]  /*2400*/  UISETP.LT.U32.AND UP0, UPT, UR48, 0x6, UP0 ;  /* 0x000000063000788c */ /* 0x000fe20008701070 */
[----:B------:R-:W-:Y:S01]  /*2410*/  PLOP3.LUT P0, PT, PT, PT, UP2, 0x80, 0x0 ;  /* 0x000000000000781c */ /* 0x000fe20003f0f028 */
[----:B------:R-:W-:Y:S02]  /*2420*/  USHF.L.U32 UR46, UR46, 0x7, URZ ;  /* 0x000000072e2e7899 */ /* 0x000fe4000800063f */
[----:B------:R-:W-:Y:S02]  /*2430*/  @UP1 UIMAD.WIDE.U32 UR4, UR43, -0x55555555, URZ ;  /* 0xaaaaaaab2b0418a5 */ /* 0x000fe4000f8e003f */
[----:B------:R-:W-:Y:S02]  /*2440*/  USEL UR6, URZ, 0x1, !UP0 ;  /* 0x000000013f067887 */ /* 0x000fe4000c000000 */
[----:B------:R-:W-:Y:S02]  /*2450*/  @UP1 USHF.R.U32.HI UR4, URZ, 0x2, UR5 ;  /* 0x000000023f041899 */ /* 0x000fe40008011605 */
[----:B------:R-:W-:-:S02]  /*2460*/  ULOP3.LUT UR42, UR42, UR6, URZ, 0x3c, !UPT ;  /* 0x000000062a2a7292 */ /* 0x000fc4000f8e3c3f */
[----:B------:R-:W-:Y:S02]  /*2470*/  USHF.L.U32 UR45, UR45, 0x7, URZ ;  /* 0x000000072d2d7899 */ /* 0x000fe4000800063f */
[----:B------:R-:W-:Y:S01]  /*2480*/  @UP1 ULOP3.LUT UR42, UR42, 0x1, UR4, 0x78, !UPT ;  /* 0x000000012a2a1892 */ /* 0x000fe2000f8e7804 */
[----:B------:R-:W-:Y:S11]  /*2490*/  @!P0 BRA `(.L_x_38) ;  /* 0x00000000007c8947 */ /* 0x000ff60003800000 */
        /* <DEDUP_REMOVED lines=16> */
.L_x_39:
[----:B------:R-:W1:Y:S01]  /*25a0*/  LDC.64 R22, c[0x4][R22] ;  /* 0x0100000016167b82 */ /* 0x000e620000000a00 */
[----:B------:R-:W-:Y:S01]  /*25b0*/  ULDC.64 UR4, c[0x4][0x80] ;  /* 0x0100200000047ab9 */ /* 0x000fe20000000a00 */
[----:B------:R-:W-:Y:S01]  /*25c0*/  ULDC.64 UR6, c[0x4][0x10] ;  /* 0x0100040000067ab9 */ /* 0x000fe20000000a00 */
[----:B------:R-:W-:Y:S01]  /*25d0*/  MOV R4, UR4 ;  /* 0x0000000400047c02 */ /* 0x000fe20008000f00 */
[----:B------:R-:W-:Y:S01]  /*25e0*/  IMAD.U32 R11, RZ, RZ, UR7 ;  /* 0x00000007ff0b7e24 */ /* 0x000fe2000f8e00ff */
[----:B------:R-:W-:Y:S01]  /*25f0*/  MOV R5, UR5 ;  /* 0x0000000500057c02 */ /* 0x000fe20008000f00 */
[----:B------:R-:W-:Y:S01]  /*2600*/  ULDC.64 UR4, c[0x4][0x88] ;  /* 0x0100220000047ab9 */ /* 0x000fe20000000a00 */
[----:B------:R-:W-:Y:S01]  /*2610*/  MOV R10, UR6 ;  /* 0x00000006000a7c02 */ /* 0x000fe20008000f00 */
[----:B------:R-:W-:Y:S01]  /*2620*/  IMAD.U32 R6, RZ, RZ, UR4 ;  /* 0x00000004ff067e24 */ /* 0x000fe2000f8e00ff */
[----:B------:R-:W-:Y:S01]  /*2630*/  MOV R7, UR5 ;  /* 0x0000000500077c02 */ /* 0x000fe20008000f00 */
[----:B------:R-:W-:Y:S01]  /*2640*/  IMAD.MOV.U32 R13, RZ, RZ, RZ ;  /* 0x000000ffff0d7224 */ /* 0x000fe200078e00ff */
[----:B------:R-:W-:-:S02]  /*2650*/  MOV R8, 0x70 ;  /* 0x0000007000087802 */ /* 0x000fc40000000f00 */
[----:B------:R-:W-:-:S07]  /*2660*/  MOV R12, 0x1 ;  /* 0x00000001000c7802 */ /* 0x000fce0000000f00 */
[----:B------:R-:W-:-:S07]  /*2670*/  LEPC R20, `(.L_x_38) ;  /* 0x000000001014794e */ /* 0x000fce0000000000 */
[----:B-1----:R-:W-:Y:S05]  /*2680*/  CALL.ABS.NOINC R22 ;  /* 0x0000000016007343 */ /* 0x002fea0003c00000 */
.L_x_38:
[----:B------:R-:W2:Y:S02]  /*2690*/  LDC.64 R8, c[0x0][0x590] ;  /* 0x00016400ff087b82 */ /* 0x000ea40000000a00 */
[----:B--2---:R-:W-:-:S04]  /*26a0*/  ISETP.NE.U32.AND P2, PT, R8, RZ, PT ;  /* 0x000000ff0800720c */ /* 0x004fc80003f45070 */
[----:B------:R-:W-:-:S13]  /*26b0*/  ISETP.NE.AND.EX P2, PT, R9, RZ, PT, P2 ;  /* 0x000000ff0900720c */ /* 0x000fda0003f45320 */
[----:B------:R-:W-:Y:S05]  /*26c0*/  @!P2 BRA `(.L_x_40) ;  /* 0x000000000034a947 */ /* 0x000fea0003800000 */
[----:B------:R-:W-:Y:S02]  /*26d0*/  ULDC.64 UR4, c[0x0][0x588] ;  /* 0x0001620000047ab9 */ /* 0x000fe40000000a00 */
[----:B------:R-:W-:-:S04]  /*26e0*/  ISETP.NE.U32.AND P0, PT, RZ, UR4, PT ;  /* 0x00000004ff007c0c */ /* 0x000fc8000bf05070 */
[----:B------:R-:W-:-:S13]  /*26f0*/  ISETP.NE.AND.EX P0, PT, RZ, UR5, PT, P0 ;  /* 0x00000005ff007c0c */ /* 0x000fda000bf05300 */
[----:B------:R-:W-:Y:S05]  /*2700*/  @!P0 BRA `(.L_x_41) ;  /* 0x0000000000188947 */ /* 0x000fea0003800000 */
[----:B------:R-:W2:Y:S01]  /*2710*/  LDC.64 R4, c[0x0][0x588] ;  /* 0x00016200ff047b82 */ /* 0x000ea20000000a00 */
[----:B------:R-:W-:-:S04]  /*2720*/  IMAD R3, R8, UR47, RZ ;  /* 0x0000002f08037c24 */ /* 0x000fc8000f8e02ff */
[----:B--2---:R-:W-:-:S05]  /*2730*/  IMAD.WIDE R4, R3, 0x4, R4 ;  /* 0x0000000403047825 */ /* 0x004fca00078e0204 */
[----:B-----5:R2:W5:Y:S01]  /*2740*/  LDG.E R91, desc[UR52][R4.64] ;  /* 0x00000034045b7981 */ /* 0x020562000c1e1900 */
[----:B------:R-:W-:Y:S01]  /*2750*/  MOV R90, 0x1 ;  /* 0x00000001005a7802 */ /* 0x000fe20000000f00 */
[----:B------:R-:W-:Y:S06]  /*2760*/  BRA `(.L_x_40) ;  /* 0x00000000000c7947 */ /* 0x000fec0003800000 */
.L_x_41:
[----:B------:R-:W-:Y:S01]  /*2770*/  ULDC UR4, c[0x0][0x580] ;  /* 0x0001600000047ab9 */ /* 0x000fe20000000800 */
[----:B------:R-:W-:Y:S01]  /*2780*/  MOV R90, 0x1 ;  /* 0x00000001005a7802 */ /* 0x000fe20000000f00 */
[----:B-----5:R-:W-:-:S07]  /*2790*/  IMAD.U32 R91, RZ, RZ, UR4 ;  /* 0x00000004ff5b7e24 */ /* 0x020fce000f8e00ff */
.L_x_40:
[----:B------:R-:W3:Y:S02]  /*27a0*/  LDC.64 R6, c[0x0][0x5b0] ;  /* 0x00016c00ff067b82 */ /* 0x000ee40000000a00 */
[----:B---3--:R-:W-:-:S04]  /*27b0*/  ISETP.NE.U32.AND P0, PT, R6, RZ, PT ;  /* 0x000000ff0600720c */ /* 0x008fc80003f05070 */
[----:B------:R-:W-:-:S13]  /*27c0*/  ISETP.NE.AND.EX P0, PT, R7, RZ, PT, P0 ;  /* 0x000000ff0700720c */ /* 0x000fda0003f05300 */
[----:B------:R-:W-:Y:S05]  /*27d0*/  @!P0 BRA `(.L_x_42) ;  /* 0x00000000002c8947 */ /* 0x000fea0003800000 */
[----:B------:R-:W-:Y:S02]  /*27e0*/  ULDC.64 UR4, c[0x0][0x5a8] ;  /* 0x00016a0000047ab9 */ /* 0x000fe40000000a00 */
[----:B------:R-:W-:-:S04]  /*27f0*/  ISETP.NE.U32.AND P0, PT, RZ, UR4, PT ;  /* 0x00000004ff007c0c */ /* 0x000fc8000bf05070 */
[----:B------:R-:W-:-:S13]  /*2800*/  ISETP.NE.AND.EX P0, PT, RZ, UR5, PT, P0 ;  /* 0x00000005ff007c0c */ /* 0x000fda000bf05300 */
[----:B------:R-:W-:Y:S05]  /*2810*/  @!P0 BRA `(.L_x_43) ;  /* 0x0000000000148947 */ /* 0x000fea0003800000 */
[----:B--2---:R-:W2:Y:S01]  /*2820*/  LDC.64 R4, c[0x0][0x5a8] ;  /* 0x00016a00ff047b82 */ /* 0x004ea20000000a00 */
[----:B------:R-:W-:-:S04]  /*2830*/  IMAD R3, R6, UR47, RZ ;  /* 0x0000002f06037c24 */ /* 0x000fc8000f8e02ff */
[----:B--2---:R-:W-:-:S05]  /*2840*/  IMAD.WIDE R4, R3, 0x4, R4 ;  /* 0x0000000403047825 */ /* 0x004fca00078e0204 */
[----:B-----5:R3:W5:Y:S01]  /*2850*/  LDG.E R92, desc[UR52][R4.64] ;  /* 0x00000034045c7981 */ /* 0x020762000c1e1900 */
[----:B------:R-:W-:Y:S05]  /*2860*/  BRA `(.L_x_42) ;  /* 0x0000000000087947 */ /* 0x000fea0003800000 */
.L_x_43:
[----:B------:R-:W-:Y:S02]  /*2870*/  ULDC UR4, c[0x0][0x5a0] ;  /* 0x0001680000047ab9 */ /* 0x000fe40000000800 */
[----:B-----5:R-:W-:-:S07]  /*2880*/  MOV R92, UR4 ;  /* 0x00000004005c7c02 */ /* 0x020fce0008000f00 */
.L_x_42:
[----:B------:R-:W-:Y:S01]  /*2890*/  ULDC.64 UR4, c[0x0][0x588] ;  /* 0x0001620000047ab9 */ /* 0x000fe20000000a00 */
[----:B------:R-:W-:Y:S01]  /*28a0*/  ISETP.NE.U32.AND P3, PT, R8, RZ, PT ;  /* 0x000000ff0800720c */ /* 0x000fe20003f65070 */
[----:B------:R-:W-:Y:S02]  /*28b0*/  UISETP.NE.U32.AND UP0, UPT, UR4, URZ, UPT ;  /* 0x0000003f0400728c */ /* 0x000fe4000bf05070 */
[----:B------:R-:W-:Y:S02]  /*28c0*/  ISETP.NE.U32.AND P4, PT, RZ, UR4, PT ;  /* 0x00000004ff007c0c */ /* 0x000fe4000bf85070 */
[----:B------:R-:W-:Y:S01]  /*28d0*/  ISETP.NE.AND.EX P3, PT, R9, RZ, PT, P3 ;  /* 0x000000ff0900720c */ /* 0x000fe20003f65330 */
[----:B------:R-:W-:Y:S02]  /*28e0*/  UISETP.NE.AND.EX UP0, UPT, UR5, URZ, UPT, UP0 ;  /* 0x0000003f0500728c */ /* 0x000fe4000bf05300 */
[----:B------:R-:W-:Y:S02]  /*28f0*/  ISETP.NE.AND.EX P4, PT, RZ, UR5, PT, P4 ;  /* 0x00000005ff007c0c */ /* 0x000fe4000bf85340 */
[----:B------:R-:W-:-:S02]  /*2900*/  PLOP3.LUT P0, PT, PT, PT, PT, 0x8, 0x0 ;  /* 0x000000000000781c */ /* 0x000fc40003f0e170 */
[----:B------:R-:W-:-:S04]  /*2910*/  PLOP3.LUT P1, PT, PT, PT, UP0, 0x80, 0x0 ;  /* 0x000000000000781c */ /* 0x000fc80003f2f008 */
[----:B------:R-:W-:-:S05]  /*2920*/  PLOP3.LUT P1, PT, P1, PT, PT, 0x8, 0x0 ;  /* 0x000000000000781c */ /* 0x000fca0000f2e170 */
[----:B------:R-:W-:Y:S08]  /*2930*/  @P4 BRA P3, `(.L_x_44) ;  /* 0x0000000000244947 */ /* 0x000ff00001800000 */
[----:B------:R-:W-:Y:S04]  /*2940*/  BSSY B0, `(.L_x_44) ;  /* 0x0000008000007945 */ /* 0x000fe80003800000 */
[----:B------:R-:W-:Y:S05]  /*2950*/  @!P2 BRA `(.L_x_45) ;  /* 0x000000000014a947 */ /* 0x000fea0003800000 */
[----:B------:R-:W-:Y:S02]  /*2960*/  LOP3.LUT P3, RZ, R90, 0xff, RZ, 0xc0, !PT ;  /* 0x000000ff5aff7812 */ /* 0x000fe4000786c0ff */
[----:B------:R-:W-:-:S11]  /*2970*/  PLOP3.LUT P0, PT, P1, PT, PT, 0x80, 0x0 ;  /* 0x000000000000781c */ /* 0x000fd60000f0f070 */
[----:B------:R-:W-:Y:S05]  /*2980*/  @!P3 BRA `(.L_x_46) ;  /* 0x00000000000cb947 */ /* 0x000fea0003800000 */
[----:B-----5:R-:W-:Y:S01]  /*2990*/  FSETP.EQ.AND P0, PT, R91, RZ, PT ;  /* 0x000000ff5b00720b */ /* 0x020fe20003f02000 */
[----:B------:R-:W-:-:S12]  /*29a0*/  BRA `(.L_x_46) ;  /* 0x0000000000047947 */ /* 0x000fd80003800000 */
.L_x_45:
[----:B-----5:R-:W-:-:S13]  /*29b0*/  FSETP.EQ.AND P0, PT, R91, RZ, PT ;  /* 0x000000ff5b00720b */ /* 0x020fda0003f02000 */
.L_x_46:
[----:B-1----:R-:W-:Y:S05]  /*29c0*/  BSYNC B0 ;  /* 0x0000000000007941 */ /* 0x002fea0003800000 */
.L_x_44:
[----:B------:R-:W-:Y:S04]  /*29d0*/  BSSY B0, `(.L_x_47) ;  /* 0x0000007000007945 */ /* 0x000fe80003800000 */
[----:B------:R-:W-:Y:S05]  /*29e0*/  @!P2 BRA `(.L_x_48) ;  /* 0x000000000010a947 */ /* 0x000fea0003800000 */
[----:B------:R-:W-:-:S13]  /*29f0*/  LOP3.LUT P2, RZ, R90, 0xff, RZ, 0xc0, !PT ;  /* 0x000000ff5aff7812 */ /* 0x000fda000784c0ff */
[----:B------:R-:W-:Y:S05]  /*2a00*/  @!P2 BRA `(.L_x_49) ;  /* 0x00000000000ca947 */ /* 0x000fea0003800000 */
[----:B-----5:R-:W-:Y:S01]  /*2a10*/  FSETP.EQ.AND P1, PT, R91, RZ, PT ;  /* 0x000000ff5b00720b */ /* 0x020fe20003f22000 */
[----:B------:R-:W-:-:S12]  /*2a20*/  BRA `(.L_x_49) ;  /* 0x0000000000047947 */ /* 0x000fd80003800000 */
.L_x_48:
[----:B-----5:R-:W-:-:S13]  /*2a30*/  FSETP.EQ.AND P1, PT, R91, RZ, PT ;  /* 0x000000ff5b00720b */ /* 0x020fda0003f22000 */
.L_x_49:
[----:B-1----:R-:W-:Y:S05]  /*2a40*/  BSYNC B0 ;  /* 0x0000000000007941 */ /* 0x002fea0003800000 */
.L_x_47:
[----:B------:R-:W-:Y:S01]  /*2a50*/  BSSY B0, `(.L_x_50) ;  /* 0x000001b000007945 */ /* 0x000fe20003800000 */
[----:B------:R-:W-:Y:S02]  /*2a60*/  LOP3.LUT R95, R95, 0x1, RZ, 0x3c, !PT ;  /* 0x000000015f5f7812 */ /* 0x000fe400078e3cff */
[----:B------:R-:W-:Y:S02]  /*2a70*/  CS2R R6, SRZ ;  /* 0x0000000000067805 */ /* 0x000fe4000001ff00 */
[----:B------:R-:W-:Y:S02]  /*2a80*/  MOV R12, RZ ;  /* 0x000000ff000c7202 */ /* 0x000fe40000000f00 */
[----:B--23--:R-:W-:Y:S02]  /*2a90*/  CS2R R4, SRZ ;  /* 0x0000000000047805 */ /* 0x00cfe4000001ff00 */
[----:B------:R-:W-:Y:S02]  /*2aa0*/  CS2R R10, SRZ ;  /* 0x00000000000a7805 */ /* 0x000fe4000001ff00 */
[----:B------:R-:W-:Y:S01]  /*2ab0*/  CS2R R8, SRZ ;  /* 0x0000000000087805 */ /* 0x000fe2000001ff00 */
[----:B------:R-:W-:Y:S06]  /*2ac0*/  @P0 BRA `(.L_x_51) ;  /* 0x00000000004c0947 */ /* 0x000fec0003800000 */
[----:B------:R-:W-:-:S13]  /*2ad0*/  ISETP.NE.AND P2, PT, R101, 0x3, PT ;  /* 0x000000036500780c */ /* 0x000fda0003f45270 */
[----:B------:R-:W-:Y:S05]  /*2ae0*/  @!P2 BRA `(.L_x_52) ;  /* 0x000000000004a947 */ /* 0x000fea0003800000 */
[----:B------:R-:W-:Y:S01]  /*2af0*/  BPT.TRAP 0x1 ;  /* 0x000000040000795c */ /* 0x000fe20000300000 */
.L_x_52:
[----:B------:R-:W-:Y:S01]  /*2b00*/  SHF.L.U32 R3, R95, 0x1f, RZ ;  /* 0x0000001f5f037819 */ /* 0x000fe200000006ff */
[----:B------:R-:W-:Y:S01]  /*2b10*/  BSSY B1, `(.L_x_53) ;  /* 0x0000005000017945 */ /* 0x000fe20003800000 */
[----:B------:R-:W-:Y:S01]  /*2b20*/  @!P1 LEA R0, R94, UR51, 0x1 ;  /* 0x000000335e009c11 */ /* 0x000fe2000f8e08ff */
[----:B------:R-:W-:Y:S01]  /*2b30*/  IMAD.MOV.U32 R11, RZ, RZ, RZ ;  /* 0x000000ffff0b7224 */ /* 0x000fe200078e00ff */
[----:B------:R-:W1:Y:S02]  /*2b40*/  SYNCS.PHASECHK.TRANS64.TRYWAIT P2, [UR51+0x60], R3 ;  /* 0x00006003ff0075a7 */ /* 0x000e640008040173 */
[----:B-1----:R-:W-:Y:S05]  /*2b50*/  @!P2 BRA `(.L_x_54) ;  /* 0x000000a8007ca947 */ /* 0x002fea0003800000 */
.L_x_358:
[----:B------:R-:W-:Y:S05]  /*2b60*/  BSYNC B1 ;  /* 0x0000000000017941 */ /* 0x000fea0003800000 */
.L_x_53:
[----:B------:R-:W-:Y:S02]  /*2b70*/  MOV R10, RZ ;  /* 0x000000ff000a7202 */ /* 0x000fe40000000f00 */
[----:B------:R-:W-:Y:S02]  /*2b80*/  CS2R R8, SRZ ;  /* 0x0000000000087805 */ /* 0x000fe4000001ff00 */
[----:B------:R-:W-:Y:S02]  /*2b90*/  MOV R6, RZ ;  /* 0x000000ff00067202 */ /* 0x000fe40000000f00 */
[----:B-1----:R-:W-:Y:S01]  /*2ba0*/  CS2R R4, SRZ ;  /* 0x0000000000047805 */ /* 0x002fe2000001ff00 */
[----:B------:R-:W-:Y:S01]  /*2bb0*/  @!P1 IMAD R3, R97, 0x2, R0 ;  /* 0x0000000261039824 */ /* 0x000fe200078e0200 */
[----:B------:R-:W-:Y:S05]  /*2bc0*/  @!P1 WARPSYNC.ALL ;  /* 0x0000000000009948 */ /* 0x000fea0003800000 */
[----:B------:R1:W2:Y:S01]  /*2bd0*/  @!P1 LDSM.16.M88.4 R8, [R0+0x200] ;  /* 0x000200000008983b */ /* 0x0002a20000000200 */
[----:B------:R-:W-:-:S03]  /*2be0*/  MOV R12, 0x1 ;  /* 0x00000001000c7802 */ /* 0x000fc60000000f00 */
[----:B------:R1:W3:Y:S04]  /*2bf0*/  @!P1 LDSM.16.M88.4 R4, [R3+0x200] ;  /* 0x000200000304983b */ /* 0x0002e80000000200 */
.L_x_51:
[----:B------:R-:W-:Y:S05]  /*2c00*/  BSYNC B0 ;  /* 0x0000000000007941 */ /* 0x000fea0003800000 */
.L_x_50:
[--C-:B-12---:R-:W-:Y:S02]  /*2c10*/  HADD2.F32 R0, -RZ, R8.reuse.H0_H0 ;  /* 0x20000008ff007230 */ /* 0x106fe40000004100 */
[C---:B-----5:R-:W-:Y:S01]  /*2c20*/  FMUL R24, R92.reuse, R24 ;  /* 0x000000185c187220 */ /* 0x060fe20000400000 */
[----:B------:R-:W-:Y:S01]  /*2c30*/  MOV R113, 0x3bbb989d ;  /* 0x3bbb989d00717802 */ /* 0x000fe20000000f00 */
[----:B------:R-:W-:Y:S02]  /*2c40*/  HADD2.F32 R14, -RZ, R8.H1_H1 ;  /* 0x30000008ff0e7230 */ /* 0x000fe40000004100 */
[C---:B------:R-:W-:Y:S01]  /*2c50*/  FMUL R25, R92.reuse, R25 ;  /* 0x000000195c197220 */ /* 0x040fe20000400000 */
[C---:B------:R-:W-:Y:S01]  /*2c60*/  FFMA R24, R91.reuse, R0, R24 ;  /* 0x000000005b187223 */ /* 0x040fe20000000018 */
[----:B------:R-:W-:Y:S02]  /*2c70*/  IMAD.MOV.U32 R114, RZ, RZ, 0x437c0000 ;  /* 0x437c0000ff727424 */ /* 0x000fe400078e00ff */
[----:B------:R-:W-:Y:S01]  /*2c80*/  FMUL R3, R92, R26 ;  /* 0x0000001a5c037220 */ /* 0x000fe20000400000 */
[----:B------:R-:W-:Y:S01]  /*2c90*/  FFMA R25, R91, R14, R25 ;  /* 0x0000000e5b197223 */ /* 0x000fe20000000019 */
[----:B------:R-:W-:Y:S01]  /*2ca0*/  FFMA.SAT R15, -R24, R113, 0.5 ;  /* 0x3f000000180f7423 */ /* 0x000fe20000002171 */
[----:B------:R-:W-:-:S02]  /*2cb0*/  HADD2.F32 R22, -RZ, R9.H1_H1 ;  /* 0x30000009ff167230 */ /* 0x000fc40000004100 */
[C---:B------:R-:W-:Y:S01]  /*2cc0*/  FMUL R27, R92.reuse, R27 ;  /* 0x0000001b5c1b7220 */ /* 0x040fe20000400000 */
[----:B------:R-:W-:Y:S02]  /*2cd0*/  HADD2.F32 R20, -RZ, R9.H0_H0 ;  /* 0x20000009ff147230 */ /* 0x000fe40000004100 */
[----:B------:R-:W-:Y:S01]  /*2ce0*/  FFMA.RM R21, R15, R114, 12582913 ;  /* 0x4b4000010f157423 */ /* 0x000fe20000004072 */
[----:B------:R-:W-:Y:S01]  /*2cf0*/  FFMA.SAT R26, -R25, R113, 0.5 ;  /* 0x3f000000191a7423 */ /* 0x000fe20000002171 */
[--C-:B------:R-:W-:Y:S02]  /*2d00*/  HADD2.F32 R14, -RZ, R10.reuse.H1_H1 ;  /* 0x3000000aff0e7230 */ /* 0x100fe40000004100 */
[----:B------:R-:W-:Y:S01]  /*2d10*/  FMUL R29, R92, R29 ;  /* 0x0000001d5c1d7220 */ /* 0x000fe20000400000 */
[----:B------:R-:W-:Y:S01]  /*2d20*/  FFMA R22, R91, R22, R27 ;  /* 0x000000165b167223 */ /* 0x000fe2000000001b */
[----:B------:R-:W-:Y:S01]  /*2d30*/  FADD R23, R21, -12583039 ;  /* 0xcb40007f15177421 */ /* 0x000fe20000000000 */
[----:B------:R-:W-:Y:S01]  /*2d40*/  FFMA R3, R91, R20, R3 ;  /* 0x000000145b037223 */ /* 0x000fe20000000003 */
[----:B------:R-:W-:-:S02]  /*2d50*/  HADD2.F32 R0, -RZ, R10.H0_H0 ;  /* 0x2000000aff007230 */ /* 0x000fc40000004100 */
[----:B------:R-:W-:Y:S01]  /*2d60*/  FFMA.RM R27, R26, R114, 12582913 ;  /* 0x4b4000011a1b7423 */ /* 0x000fe20000004072 */
[C---:B------:R-:W-:Y:S01]  /*2d70*/  FMUL R28, R92.reuse, R28 ;  /* 0x0000001c5c1c7220 */ /* 0x040fe20000400000 */
[--C-:B------:R-:W-:Y:S02]  /*2d80*/  HADD2.F32 R20, -RZ, R11.reuse.H0_H0 ;  /* 0x2000000bff147230 */ /* 0x100fe40000004100 */
[----:B------:R-:W-:Y:S01]  /*2d90*/  FMUL R13, R92, R30 ;  /* 0x0000001e5c0d7220 */ /* 0x000fe20000400000 */
[----:B------:R-:W-:Y:S01]  /*2da0*/  FFMA R29, R91, R14, R29 ;  /* 0x0000000e5b1d7223 */ /* 0x000fe2000000001d */
[--C-:B---3--:R-:W-:Y:S02]  /*2db0*/  HADD2.F32 R14, -RZ, R4.reuse.H0_H0 ;  /* 0x20000004ff0e7230 */ /* 0x108fe40000004100 */
[----:B------:R-:W-:Y:S01]  /*2dc0*/  FFMA R23, -R24, 1.4426950216293334961, -R23 ;  /* 0x3fb8aa3b18177823 */ /* 0x000fe20000000917 */
[C---:B------:R-:W-:Y:S01]  /*2dd0*/  FMUL R15, R92.reuse, R32 ;  /* 0x000000205c0f7220 */ /* 0x040fe20000400000 */
[----:B------:R-:W-:Y:S01]  /*2de0*/  FADD R30, R27, -12583039 ;  /* 0xcb40007f1b1e7421 */ /* 0x000fe20000000000 */
[C---:B------:R-:W-:Y:S01]  /*2df0*/  FFMA R28, R91.reuse, R0, R28 ;  /* 0x000000005b1c7223 */ /* 0x040fe2000000001c */
[C---:B------:R-:W-:Y:S01]  /*2e00*/  FFMA R13, R91.reuse, R20, R13 ;  /* 0x000000145b0d7223 */ /* 0x040fe2000000000d */
[----:B------:R-:W-:Y:S01]  /*2e10*/  FMUL R20, R92, R31 ;  /* 0x0000001f5c147220 */ /* 0x000fe20000400000 */
[----:B------:R-:W-:Y:S01]  /*2e20*/  FFMA R23, -R24, 1.925963033500011079e-08, R23 ;  /* 0x32a5706018177823 */ /* 0x000fe20000000117 */
[----:B------:R-:W-:Y:S01]  /*2e30*/  FFMA R14, R91, R14, R15 ;  /* 0x0000000e5b0e7223 */ /* 0x000fe2000000000f */
[----:B------:R-:W-:Y:S01]  /*2e40*/  FMUL R26, R92, R33 ;  /* 0x000000215c1a7220 */ /* 0x000fe20000400000 */
[----:B------:R-:W-:Y:S01]  /*2e50*/  FFMA R24, -R25, 1.4426950216293334961, -R30 ;  /* 0x3fb8aa3b19187823 */ /* 0x000fe2000000091e */
[-C--:B------:R-:W-:Y:S01]  /*2e60*/  FFMA.SAT R31, -R22, R113.reuse, 0.5 ;  /* 0x3f000000161f7423 */ /* 0x080fe20000002171 */
[-C--:B------:R-:W-:Y:S01]  /*2e70*/  FFMA.SAT R15, -R3, R113.reuse, 0.5 ;  /* 0x3f000000030f7423 */ /* 0x080fe20000002171 */
[----:B------:R-:W-:Y:S01]  /*2e80*/  FFMA.SAT R33, -R28, R113, 0.5 ;  /* 0x3f0000001c217423 */ /* 0x000fe20000002171 */
[----:B------:R-:W-:Y:S01]  /*2e90*/  FFMA R25, -R25, 1.925963033500011079e-08, R24 ;  /* 0x32a5706019197823 */ /* 0x000fe20000000118 */
[-C--:B------:R-:W-:Y:S01]  /*2ea0*/  FFMA.RM R31, R31, R114.reuse, 12582913 ;  /* 0x4b4000011f1f7423 */ /* 0x080fe20000004072 */
[-C--:B------:R-:W-:Y:S01]  /*2eb0*/  FFMA.RM R15, R15, R114.reuse, 12582913 ;  /* 0x4b4000010f0f7423 */ /* 0x080fe20000004072 */
[----:B------:R-:W-:Y:S01]  /*2ec0*/  FFMA.RM R33, R33, R114, 12582913 ;  /* 0x4b40000121217423 */ /* 0x000fe20000004072 */
[----:B------:R-:W-:Y:S01]  /*2ed0*/  HADD2.F32 R0, -RZ, R11.H1_H1 ;  /* 0x3000000bff007230 */ /* 0x000fe20000004100 */
[----:B------:R1:W2:Y:S01]  /*2ee0*/  MUFU.EX2 R30, R23 ;  /* 0x00000017001e7308 */ /* 0x0002a20000000800 */
[----:B------:R-:W-:Y:S01]  /*2ef0*/  FADD R24, R15, -12583039 ;  /* 0xcb40007f0f187421 */ /* 0x000fe20000000000 */
[----:B------:R-:W-:Y:S01]  /*2f00*/  FADD R103, R33, -12583039 ;  /* 0xcb40007f21677421 */ /* 0x000fe20000000000 */
[----:B------:R-:W-:Y:S01]  /*2f10*/  FMUL R34, R92, R34 ;  /* 0x000000225c227220 */ /* 0x000fe20000400000 */
[----:B------:R-:W-:Y:S01]  /*2f20*/  FFMA R20, R91, R0, R20 ;  /* 0x000000005b147223 */ /* 0x000fe20000000014 */
[----:B------:R-:W-:-:S02]  /*2f30*/  HADD2.F32 R0, -RZ, R4.H1_H1 ;  /* 0x30000004ff007230 */ /* 0x000fc40000004100 */
[----:B------:R-:W-:Y:S01]  /*2f40*/  FFMA R24, -R3, 1.4426950216293334961, -R24 ;  /* 0x3fb8aa3b03187823 */ /* 0x000fe20000000918 */
[C---:B------:R-:W-:Y:S01]  /*2f50*/  FFMA R103, -R28.reuse, 1.4426950216293334961, -R103 ;  /* 0x3fb8aa3b1c677823 */ /* 0x040fe20000000967 */
[----:B------:R3:W-:Y:S01]  /*2f60*/  MUFU.EX2 R32, R25 ;  /* 0x0000001900207308 */ /* 0x0007e20000000800 */
[----:B-1----:R-:W-:Y:S01]  /*2f70*/  FADD R23, R31, -12583039 ;  /* 0xcb40007f1f177421 */ /* 0x002fe20000000000 */
[----:B------:R-:W-:Y:S01]  /*2f80*/  FFMA R26, R91, R0, R26 ;  /* 0x000000005b1a7223 */ /* 0x000fe2000000001a */
[----:B------:R-:W-:Y:S01]  /*2f90*/  FFMA R3, -R3, 1.925963033500011079e-08, R24 ;  /* 0x32a5706003037823 */ /* 0x000fe20000000118 */
[----:B------:R-:W-:Y:S01]  /*2fa0*/  FFMA R103, -R28, 1.925963033500011079e-08, R103 ;  /* 0x32a570601c677823 */ /* 0x000fe20000000167 */
[C---:B------:R-:W-:Y:S01]  /*2fb0*/  FFMA R23, -R22.reuse, 1.4426950216293334961, -R23 ;  /* 0x3fb8aa3b16177823 */ /* 0x040fe20000000917 */
[--C-:B------:R-:W-:Y:S02]  /*2fc0*/  HADD2.F32 R0, -RZ, R5.reuse.H0_H0 ;  /* 0x20000005ff007230 */ /* 0x100fe40000004100 */
[-C--:B------:R-:W-:Y:S01]  /*2fd0*/  FFMA.SAT R28, -R13, R113.reuse, 0.5 ;  /* 0x3f0000000d1c7423 */ /* 0x080fe20000002171 */
[----:B------:R1:W-:Y:S01]  /*2fe0*/  MUFU.EX2 R104, R3 ;  /* 0x0000000300687308 */ /* 0x0003e20000000800 */
[----:B---3--:R-:W-:Y:S01]  /*2ff0*/  FFMA.SAT R25, -R29, R113, 0.5 ;  /* 0x3f0000001d197423 */ /* 0x008fe20000002171 */
[----:B------:R-:W-:Y:S01]  /*3000*/  FFMA R23, -R22, 1.925963033500011079e-08, R23 ;  /* 0x32a5706016177823 */ /* 0x000fe20000000117 */
[----:B------:R-:W-:Y:S01]  /*3010*/  FFMA R34, R91, R0, R34 ;  /* 0x000000005b227223 */ /* 0x000fe20000000022 */
[----:B------:R-:W-:-:S02]  /*3020*/  HADD2.F32 R0, -RZ, R5.H1_H1 ;  /* 0x30000005ff007230 */ /* 0x000fc40000004100 */
[----:B------:R-:W-:Y:S01]  /*3030*/  FFMA.RM R25, R25, R114, 12582913 ;  /* 0x4b40000119197423 */ /* 0x000fe20000004072 */
[C---:B------:R-:W-:Y:S01]  /*3040*/  FMUL R24, R92.reuse, R35 ;  /* 0x000000235c187220 */ /* 0x040fe20000400000 */
[----:B------:R-:W-:Y:S01]  /*3050*/  FMUL R36, R92, R36 ;  /* 0x000000245c247220 */ /* 0x000fe20000400000 */
[----:B------:R-:W-:Y:S01]  /*3060*/  FFMA.SAT R35, -R20, R113, 0.5 ;  /* 0x3f00000014237423 */ /* 0x000fe20000002171 */
[----:B------:R-:W-:Y:S01]  /*3070*/  FADD R22, R25, -12583039 ;  /* 0xcb40007f19167421 */ /* 0x000fe20000000000 */
[----:B-1----:R-:W-:Y:S01]  /*3080*/  FFMA.RM R3, R28, R114, 12582913 ;  /* 0x4b4000011c037423 */ /* 0x002fe20000004072 */
[----:B------:R-:W-:Y:S01]  /*3090*/  FFMA R24, R91, R0, R24 ;  /* 0x000000005b187223 */ /* 0x000fe20000000018 */
[--C-:B------:R-:W-:Y:S02]  /*30a0*/  HADD2.F32 R0, -RZ, R6.reuse.H0_H0 ;  /* 0x20000006ff007230 */ /* 0x100fe40000004100 */
[----:B------:R-:W-:Y:S01]  /*30b0*/  FFMA R22, -R29, 1.4426950216293334961, -R22 ;  /* 0x3fb8aa3b1d167823 */ /* 0x000fe20000000916 */
[----:B------:R-:W-:Y:S01]  /*30c0*/  FADD R108, R3, -12583039 ;  /* 0xcb40007f036c7421 */ /* 0x000fe20000000000 */
[----:B------:R-:W-:Y:S01]  /*30d0*/  FFMA.RM R35, R35, R114, 12582913 ;  /* 0x4b40000123237423 */ /* 0x000fe20000004072 */
[----:B------:R1:W-:Y:S01]  /*30e0*/  MUFU.EX2 R106, R23 ;  /* 0x00000017006a7308 */ /* 0x0003e20000000800 */
[----:B------:R-:W-:Y:S01]  /*30f0*/  FFMA R29, -R29, 1.925963033500011079e-08, R22 ;  /* 0x32a570601d1d7823 */ /* 0x000fe20000000116 */
[----:B------:R-:W-:Y:S01]  /*3100*/  FMUL R22, R92, R37 ;  /* 0x000000255c167220 */ /* 0x000fe20000400000 */
[----:B------:R-:W-:Y:S01]  /*3110*/  FFMA.SAT R37, -R14, R113, 0.5 ;  /* 0x3f0000000e257423 */ /* 0x000fe20000002171 */
[----:B------:R-:W-:Y:S01]  /*3120*/  FFMA R110, -R13, 1.4426950216293334961, -R108 ;  /* 0x3fb8aa3b0d6e7823 */ /* 0x000fe2000000096c */
[----:B------:R-:W-:Y:S01]  /*3130*/  FFMA R36, R91, R0, R36 ;  /* 0x000000005b247223 */ /* 0x000fe20000000024 */
[----:B------:R-:W-:-:S02]  /*3140*/  HADD2.F32 R0, -RZ, R6.H1_H1 ;  /* 0x30000006ff007230 */ /* 0x000fc40000004100 */
[----:B------:R-:W-:Y:S01]  /*3150*/  FFMA.RM R37, R37, R114, 12582913 ;  /* 0x4b40000125257423 */ /* 0x000fe20000004072 */
[----:B------:R-:W-:Y:S01]  /*3160*/  FFMA R110, -R13, 1.925963033500011079e-08, R110 ;  /* 0x32a570600d6e7823 */ /* 0x000fe2000000016e */
[----:B-1----:R-:W-:Y:S01]  /*3170*/  FADD R23, R35, -12583039 ;  /* 0xcb40007f23177421 */ /* 0x002fe20000000000 */
[----:B------:R-:W-:Y:S01]  /*3180*/  FMUL R38, R92, R38 ;  /* 0x000000265c267220 */ /* 0x000fe20000400000 */
[----:B------:R-:W-:Y:S01]  /*3190*/  FADD R13, R37, -12583039 ;  /* 0xcb40007f250d7421 */ /* 0x000fe20000000000 */
[----:B------:R-:W-:Y:S01]  /*31a0*/  FFMA R22, R91, R0, R22 ;  /* 0x000000005b167223 */ /* 0x000fe20000000016 */
[--C-:B------:R-:W-:Y:S02]  /*31b0*/  HADD2.F32 R0, -RZ, R7.reuse.H0_H0 ;  /* 0x20000007ff007230 */ /* 0x100fe40000004100 */
[----:B------:R-:W-:Y:S01]  /*31c0*/  FFMA R23, -R20, 1.4426950216293334961, -R23 ;  /* 0x3fb8aa3b14177823 */ /* 0x000fe20000000917 */
[----:B------:R-:W-:Y:S01]  /*31d0*/  FFMA R13, -R14, 1.4426950216293334961, -R13 ;  /* 0x3fb8aa3b0e0d7823 */ /* 0x000fe2000000090d */
[----:B------:R1:W-:Y:S01]  /*31e0*/  MUFU.EX2 R108, R29 ;  /* 0x0000001d006c7308 */ /* 0x0003e20000000800 */
[----:B------:R-:W-:Y:S01]  /*31f0*/  SHF.L.U32 R21, R21, 0x17, RZ ;  /* 0x0000001715157819 */ /* 0x000fe200000006ff */
[----:B------:R-:W-:Y:S01]  /*3200*/  FFMA R23, -R20, 1.925963033500011079e-08, R23 ;  /* 0x32a5706014177823 */ /* 0x000fe20000000117 */
[----:B------:R-:W-:Y:S01]  /*3210*/  FFMA R13, -R14, 1.925963033500011079e-08, R13 ;  /* 0x32a570600e0d7823 */ /* 0x000fe2000000010d */
[-C--:B------:R-:W-:Y:S01]  /*3220*/  FFMA.SAT R14, -R24, R113.reuse, 0.5 ;  /* 0x3f000000180e7423 */ /* 0x080fe20000002171 */
[----:B------:R-:W-:Y:S01]  /*3230*/  FFMA R38, R91, R0, R38 ;  /* 0x000000005b267223 */ /* 0x000fe20000000026 */
[-C--:B------:R-:W-:Y:S01]  /*3240*/  FFMA.SAT R20, -R26, R113.reuse, 0.5 ;  /* 0x3f0000001a147423 */ /* 0x080fe20000002171 */
[----:B------:R-:W-:Y:S01]  /*3250*/  FFMA.SAT R0, -R34, R113, 0.5 ;  /* 0x3f00000022007423 */ /* 0x000fe20000002171 */
[-C--:B------:R-:W-:Y:S01]  /*3260*/  FFMA.RM R107, R14, R114.reuse, 12582913 ;  /* 0x4b4000010e6b7423 */ /* 0x080fe20000004072 */
[----:B------:R3:W-:Y:S01]  /*3270*/  MUFU.EX2 R28, R103 ;  /* 0x00000067001c7308 */ /* 0x0007e20000000800 */
[-C--:B-1----:R-:W-:Y:S01]  /*3280*/  FFMA.RM R29, R20, R114.reuse, 12582913 ;  /* 0x4b400001141d7423 */ /* 0x082fe20000004072 */
[----:B------:R-:W-:Y:S01]  /*3290*/  FFMA.RM R105, R0, R114, 12582913 ;  /* 0x4b40000100697423 */ /* 0x000fe20000004072 */
[----:B------:R-:W-:Y:S01]  /*32a0*/  FADD R109, R107, -12583039 ;  /* 0xcb40007f6b6d7421 */ /* 0x000fe20000000000 */
[----:B------:R-:W-:-:S02]  /*32b0*/  HADD2.F32 R0, -RZ, R7.H1_H1 ;  /* 0x30000007ff007230 */ /* 0x000fc40000004100 */
[----:B------:R-:W-:Y:S01]  /*32c0*/  FMUL R14, R92, R39 ;  /* 0x000000275c0e7220 */ /* 0x000fe20000400000 */
[-C--:B------:R-:W-:Y:S01]  /*32d0*/  FFMA.SAT R111, -R38, R113.reuse, 0.5 ;  /* 0x3f000000266f7423 */ /* 0x080fe20000002171 */
[C---:B------:R-:W-:Y:S01]  /*32e0*/  FFMA R109, -R24.reuse, 1.4426950216293334961, -R109 ;  /* 0x3fb8aa3b186d7823 */ /* 0x040fe2000000096d */
[----:B------:R1:W-:Y:S01]  /*32f0*/  MUFU.EX2 R20, R23 ;  /* 0x0000001700147308 */ /* 0x0003e20000000800 */
[----:B---3--:R-:W-:Y:S01]  /*3300*/  FADD R103, R29, -12583039 ;  /* 0xcb40007f1d677421 */ /* 0x008fe20000000000 */
[----:B------:R-:W-:Y:S01]  /*3310*/  FFMA R0, R91, R0, R14 ;  /* 0x000000005b007223 */ /* 0x000fe2000000000e */
[----:B------:R-:W-:Y:S01]  /*3320*/  FFMA R109, -R24, 1.925963033500011079e-08, R109 ;  /* 0x32a57060186d7823 */ /* 0x000fe2000000016d */
[-C--:B------:R-:W-:Y:S01]  /*3330*/  FFMA.SAT R24, -R22, R113.reuse, 0.5 ;  /* 0x3f00000016187423 */ /* 0x080fe20000002171 */
[C---:B------:R-:W-:Y:S01]  /*3340*/  FFMA R103, -R26.reuse, 1.4426950216293334961, -R103 ;  /* 0x3fb8aa3b1a677823 */ /* 0x040fe20000000967 */
[----:B------:R-:W-:Y:S01]  /*3350*/  FFMA.RM R111, R111, R114, 12582913 ;  /* 0x4b4000016f6f7423 */ /* 0x000fe20000004072 */
[----:B------:R-:W-:Y:S01]  /*3360*/  SHF.L.U32 R3, R3, 0x17, RZ ;  /* 0x0000001703037819 */ /* 0x000fe200000006ff */
[----:B------:R-:W3:Y:S01]  /*3370*/  MUFU.EX2 R110, R110 ;  /* 0x0000006e006e7308 */ /* 0x000ee20000000800 */
[----:B-1----:R-:W-:Y:S01]  /*3380*/  FADD R23, R105, -12583039 ;  /* 0xcb40007f69177421 */ /* 0x002fe20000000000 */
[----:B------:R-:W-:Y:S01]  /*3390*/  FFMA R103, -R26, 1.925963033500011079e-08, R103 ;  /* 0x32a570601a677823 */ /* 0x000fe20000000167 */
[----:B--2---:R-:W-:Y:S01]  /*33a0*/  FFMA R30, R21, R30, 1 ;  /* 0x3f800000151e7423 */ /* 0x004fe2000000001e */
[----:B------:R-:W-:Y:S01]  /*33b0*/  SHF.L.U32 R33, R33, 0x17, RZ ;  /* 0x0000001721217819 */ /* 0x000fe200000006ff */
[C---:B------:R-:W-:Y:S01]  /*33c0*/  FFMA R23, -R34.reuse, 1.4426950216293334961, -R23 ;  /* 0x3fb8aa3b22177823 */ /* 0x040fe20000000917 */
[----:B------:R-:W-:Y:S01]  /*33d0*/  SHF.L.U32 R27, R27, 0x17, RZ ;  /* 0x000000171b1b7819 */ /* 0x000fe200000006ff */
[----:B------:R-:W-:Y:S01]  /*33e0*/  IMAD.SHL.U32 R25, R25, 0x800000, RZ ;  /* 0x0080000019197824 */ /* 0x000fe200078e00ff */
[----:B------:R1:W2:Y:S01]  /*33f0*/  MUFU.EX2 R112, R13 ;  /* 0x0000000d00707308 */ /* 0x0002a20000000800 */
[----:B------:R-:W-:Y:S01]  /*3400*/  FFMA R23, -R34, 1.925963033500011079e-08, R23 ;  /* 0x32a5706022177823 */ /* 0x000fe20000000117 */
[----:B------:R-:W-:Y:S01]  /*3410*/  FFMA.RM R34, R24, R114, 12582913 ;  /* 0x4b40000118227423 */ /* 0x000fe20000004072 */
[----:B------:R-:W-:Y:S01]  /*3420*/  SHF.L.U32 R31, R31, 0x17, RZ ;  /* 0x000000171f1f7819 */ /* 0x000fe200000006ff */
[----:B------:R-:W-:Y:S01]  /*3430*/  IMAD.SHL.U32 R15, R15, 0x800000, RZ ;  /* 0x008000000f0f7824 */ /* 0x000fe200078e00ff */
[----:B------:R-:W-:Y:S01]  /*3440*/  SHF.L.U32 R35, R35, 0x17, RZ ;  /* 0x0000001723237819 */ /* 0x000fe200000006ff */
[----:B------:R-:W-:Y:S01]  /*3450*/  IMAD.SHL.U32 R37, R37, 0x800000, RZ ;  /* 0x0080000025257824 */ /* 0x000fe200078e00ff */
[----:B------:R-:W-:Y:S01]  /*3460*/  SHF.L.U32 R29, R29, 0x17, RZ ;  /* 0x000000171d1d7819 */ /* 0x000fe200000006ff */
[----:B------:R4:W2:Y:S01]  /*3470*/  MUFU.EX2 R26, R103 ;  /* 0x00000067001a7308 */ /* 0x0008a20000000800 */
[-C--:B-1----:R-:W-:Y:S01]  /*3480*/  FFMA.SAT R13, -R36, R113.reuse, 0.5 ;  /* 0x3f000000240d7423 */ /* 0x082fe20000002171 */
[----:B------:R-:W-:Y:S01]  /*3490*/  FFMA.SAT R113, -R0, R113, 0.5 ;  /* 0x3f00000000717423 */ /* 0x000fe20000002171 */
[----:B---3--:R-:W-:Y:S01]  /*34a0*/  FFMA R110, R3, R110, 1 ;  /* 0x3f800000036e7423 */ /* 0x008fe2000000006e */
[----:B------:R-:W-:Y:S01]  /*34b0*/  IADD3 R3, R30, 0x1800000, RZ ;  /* 0x018000001e037810 */ /* 0x000fe20007ffe0ff */
[-C--:B------:R-:W-:Y:S01]  /*34c0*/  FFMA.RM R13, R13, R114.reuse, 12582913 ;  /* 0x4b4000010d0d7423 */ /* 0x080fe20000004072 */
[----:B------:R-:W-:Y:S01]  /*34d0*/  FFMA.RM R113, R113, R114, 12582913 ;  /* 0x4b40000171717423 */ /* 0x000fe20000004072 */
[----:B------:R-:W-:Y:S01]  /*34e0*/  SHF.L.U32 R107, R107, 0x17, RZ ;  /* 0x000000176b6b7819 */ /* 0x000fe200000006ff */
[----:B------:R1:W-:Y:S01]  /*34f0*/  MUFU.EX2 R14, R23 ;  /* 0x00000017000e7308 */ /* 0x0003e20000000800 */
[----:B----4-:R-:W-:Y:S01]  /*3500*/  FADD R103, R34, -12583039 ;  /* 0xcb40007f22677421 */ /* 0x010fe20000000000 */
[----:B------:R-:W-:Y:S01]  /*3510*/  FADD R39, R13, -12583039 ;  /* 0xcb40007f0d277421 */ /* 0x000fe20000000000 */
[----:B------:R-:W-:Y:S01]  /*3520*/  FADD R115, R113, -12583039 ;  /* 0xcb40007f71737421 */ /* 0x000fe20000000000 */
[----:B------:R-:W-:Y:S01]  /*3530*/  LOP3.LUT R3, R3, 0x7f800000, RZ, 0xc0, !PT ;  /* 0x7f80000003037812 */ /* 0x000fe200078ec0ff */
[----:B------:R-:W-:Y:S01]  /*3540*/  FFMA R103, -R22, 1.4426950216293334961, -R103 ;  /* 0x3fb8aa3b16677823 */ /* 0x000fe20000000967 */
[----:B------:R-:W-:Y:S01]  /*3550*/  FFMA R39, -R36, 1.4426950216293334961, -R39 ;  /* 0x3fb8aa3b24277823 */ /* 0x000fe20000000927 */
[----:B------:R-:W-:Y:S01]  /*3560*/  FFMA R115, -R0, 1.4426950216293334961, -R115 ;  /* 0x3fb8aa3b00737823 */ /* 0x000fe20000000973 */
[----:B------:R-:W-:Y:S01]  /*3570*/  MUFU.EX2 R24, R109 ;  /* 0x0000006d00187308 */ /* 0x000fe20000000800 */
[----:B-1----:R-:W-:Y:S01]  /*3580*/  FADD R23, R111, -12583039 ;  /* 0xcb40007f6f177421 */ /* 0x002fe20000000000 */
[----:B------:R-:W-:Y:S01]  /*3590*/  FFMA R103, -R22, 1.925963033500011079e-08, R103 ;  /* 0x32a5706016677823 */ /* 0x000fe20000000167 */
[----:B------:R-:W-:Y:S01]  /*35a0*/  FFMA R39, -R36, 1.925963033500011079e-08, R39 ;  /* 0x32a5706024277823 */ /* 0x000fe20000000127 */
[----:B------:R-:W-:Y:S01]  /*35b0*/  FFMA R115, -R0, 1.925963033500011079e-08, R115 ;  /* 0x32a5706000737823 */ /* 0x000fe20000000173 */
[C---:B------:R-:W-:Y:S01]  /*35c0*/  FFMA R23, -R38.reuse, 1.4426950216293334961, -R23 ;  /* 0x3fb8aa3b26177823 */ /* 0x040fe20000000917 */
[----:B------:R-:W-:Y:S01]  /*35d0*/  FFMA R36, R33, R28, 1 ;  /* 0x3f80000021247423 */ /* 0x000fe2000000001c */
[----:B------:R-:W-:Y:S01]  /*35e0*/  ISETP.GT.U32.AND P2, PT, R3, 0x1ffffff, PT ;  /* 0x01ffffff0300780c */ /* 0x000fe20003f44070 */
[----:B------:R-:W1:Y:S01]  /*35f0*/  MUFU.EX2 R103, R103 ;  /* 0x0000006700677308 */ /* 0x000e620000000800 */
[----:B------:R-:W-:Y:S01]  /*3600*/  FFMA R23, -R38, 1.925963033500011079e-08, R23 ;  /* 0x32a5706026177823 */ /* 0x000fe20000000117 */
[----:B------:R-:W-:Y:S01]  /*3610*/  SHF.L.U32 R13, R13, 0x17, RZ ;  /* 0x000000170d0d7819 */ /* 0x000fe200000006ff */
[----:B------:R-:W-:Y:S01]  /*3620*/  IMAD.SHL.U32 R34, R34, 0x800000, RZ ;  /* 0x0080000022227824 */ /* 0x000fe200078e00ff */
[----:B------:R-:W-:Y:S01]  /*3630*/  SHF.L.U32 R111, R111, 0x17, RZ ;  /* 0x000000176f6f7819 */ /* 0x000fe200000006ff */
[----:B------:R-:W-:Y:S01]  /*3640*/  IMAD.SHL.U32 R105, R105, 0x800000, RZ ;  /* 0x0080000069697824 */ /* 0x000fe200078e00ff */
[----:B------:R-:W-:Y:S01]  /*3650*/  SHF.L.U32 R113, R113, 0x17, RZ ;  /* 0x0000001771717819 */ /* 0x000fe200000006ff */
[----:B------:R-:W-:Y:S01]  /*3660*/  BSSY B1, `(.L_x_55) ;  /* 0x000001b000017945 */ /* 0x000fe20003800000 */
[----:B------:R-:W3:Y:S01]  /*3670*/  MUFU.EX2 R22, R39 ;  /* 0x0000002700167308 */ /* 0x000ee20000000800 */
[----:B------:R-:W-:Y:S01]  /*3680*/  FFMA R27, R27, R32, 1 ;  /* 0x3f8000001b1b7423 */ /* 0x000fe20000000020 */
[----:B------:R-:W-:Y:S01]  /*3690*/  FFMA R31, R31, R106, 1 ;  /* 0x3f8000001f1f7423 */ /* 0x000fe2000000006a */
[----:B------:R-:W-:Y:S01]  /*36a0*/  FFMA R25, R25, R108, 1 ;  /* 0x3f80000019197423 */ /* 0x000fe2000000006c */
[----:B------:R-:W-:Y:S01]  /*36b0*/  FFMA R32, R15, R104, 1 ;  /* 0x3f8000000f207423 */ /* 0x000fe20000000068 */
[----:B------:R-:W-:Y:S01]  /*36c0*/  FFMA R35, R35, R20, 1 ;  /* 0x3f80000023237423 */ /* 0x000fe20000000014 */
[----:B--2---:R-:W-:Y:S01]  /*36d0*/  FFMA R112, R37, R112, 1 ;  /* 0x3f80000025707423 */ /* 0x004fe20000000070 */
[----:B------:R-:W-:Y:S01]  /*36e0*/  FFMA R29, R29, R26, 1 ;  /* 0x3f8000001d1d7423 */ /* 0x000fe2000000001a */
[----:B------:R-:W2:Y:S01]  /*36f0*/  MUFU.EX2 R0, R23 ;  /* 0x0000001700007308 */ /* 0x000ea20000000800 */
[----:B-1----:R-:W-:Y:S01]  /*3700*/  FFMA R103, R34, R103, 1 ;  /* 0x3f80000022677423 */ /* 0x002fe20000000067 */
[----:B------:R-:W-:Y:S01]  /*3710*/  FFMA R106, R105, R14, 1 ;  /* 0x3f800000696a7423 */ /* 0x000fe2000000000e */
[----:B------:R-:W-:-:S05]  /*3720*/  FFMA R107, R107, R24, 1 ;  /* 0x3f8000006b6b7423 */ /* 0x000fca0000000018 */
[----:B------:R-:W1:Y:S01]  /*3730*/  MUFU.EX2 R28, R115 ;  /* 0x00000073001c7308 */ /* 0x000e620000000800 */
[----:B---3--:R-:W-:Y:S01]  /*3740*/  FFMA R108, R13, R22, 1 ;  /* 0x3f8000000d6c7423 */ /* 0x008fe20000000016 */
[----:B--2---:R-:W-:Y:S01]  /*3750*/  FFMA R34, R111, R0, 1 ;  /* 0x3f8000006f227423 */ /* 0x004fe20000000000 */
[----:B-1----:R-:W-:Y:S01]  /*3760*/  FFMA R113, R113, R28, 1 ;  /* 0x3f80000071717423 */ /* 0x002fe2000000001c */
[----:B------:R-:W-:Y:S06]  /*3770*/  @P2 BRA `(.L_x_56) ;  /* 0x0000000000142947 */ /* 0x000fec0003800000 */
[----:B------:R-:W-:Y:S01]  /*3780*/  IMAD.MOV.U32 R3, RZ, RZ, R30 ;  /* 0x000000ffff037224 */ /* 0x000fe200078e001e */
[----:B------:R-:W-:-:S07]  /*3790*/  MOV R20, 0x37b0 ;  /* 0x000037b000147802 */ /* 0x000fce0000000f00 */
[----:B------:R-:W-:Y:S05]  /*37a0*/  CALL.REL.NOINC `($__internal_0_$__cuda_sm20_rcp_rn_f32_slowpath) ;  /* 0x000000a400287944 */ /* 0x000fea0003c00000 */
[----:B------:R-:W-:Y:S01]  /*37b0*/  MOV R13, R0 ;  /* 0x00000000000d7202 */ /* 0x000fe20000000f00 */
[----:B------:R-:W-:Y:S06]  /*37c0*/  BRA `(.L_x_57) ;  /* 0x0000000000107947 */ /* 0x000fec0003800000 */
.L_x_56:
[----:B------:R-:W1:Y:S02]  /*37d0*/  MUFU.RCP R13, R30 ;  /* 0x0000001e000d7308 */ /* 0x000e640000001000 */
[----:B-1----:R-:W-:-:S04]  /*37e0*/  FFMA R0, R30, R13, -1 ;  /* 0xbf8000001e007423 */ /* 0x002fc8000000000d */
[----:B------:R-:W-:-:S04]  /*37f0*/  FADD.FTZ R0, -R0, -RZ ;  /* 0x800000ff00007221 */ /* 0x000fc80000010100 */
[----:B------:R-:W-:-:S07]  /*3800*/  FFMA R13, R13, R0, R13 ;  /* 0x000000000d0d7223 */ /* 0x000fce000000000d */
.L_x_57:
[----:B------:R-:W-:Y:S05]  /*3810*/  BSYNC B1 ;  /* 0x0000000000017941 */ /* 0x000fea0003800000 */
.L_x_55:
[----:B------:R-:W-:Y:S01]  /*3820*/  IADD3 R0, R27, 0x1800000, RZ ;  /* 0x018000001b007810 */ /* 0x000fe20007ffe0ff */
[----:B------:R-:W-:Y:S03]  /*3830*/  BSSY B1, `(.L_x_58) ;  /* 0x000000d000017945 */ /* 0x000fe60003800000 */
[----:B------:R-:W-:-:S04]  /*3840*/  LOP3.LUT R0, R0, 0x7f800000, RZ, 0xc0, !PT ;  /* 0x7f80000000007812 */ /* 0x000fc800078ec0ff */
[----:B------:R-:W-:-:S13]  /*3850*/  ISETP.GT.U32.AND P2, PT, R0, 0x1ffffff, PT ;  /* 0x01ffffff0000780c */ /* 0x000fda0003f44070 */
[----:B------:R-:W-:Y:S05]  /*3860*/  @P2 BRA `(.L_x_59) ;  /* 0x0000000000142947 */ /* 0x000fea0003800000 */
[----:B------:R-:W-:Y:S01]  /*3870*/  IMAD.MOV.U32 R3, RZ, RZ, R27 ;  /* 0x000000ffff037224 */ /* 0x000fe200078e001b */
[----:B------:R-:W-:-:S07]  /*3880*/  MOV R20, 0x38a0 ;  /* 0x000038a000147802 */ /* 0x000fce0000000f00 */
[----:B------:R-:W-:Y:S05]  /*3890*/  CALL.REL.NOINC `($__internal_0_$__cuda_sm20_rcp_rn_f32_slowpath) ;  /* 0x000000a000ec7944 */ /* 0x000fea0003c00000 */
[----:B------:R-:W-:Y:S01]  /*38a0*/  MOV R14, R0 ;  /* 0x00000000000e7202 */ /* 0x000fe20000000f00 */
[----:B------:R-:W-:Y:S06]  /*38b0*/  BRA `(.L_x_60) ;  /* 0x0000000000107947 */ /* 0x000fec0003800000 */
.L_x_59:
[----:B------:R-:W1:Y:S02]  /*38c0*/  MUFU.RCP R14, R27 ;  /* 0x0000001b000e7308 */ /* 0x000e640000001000 */
[----:B-1----:R-:W-:-:S04]  /*38d0*/  FFMA R0, R27, R14, -1 ;  /* 0xbf8000001b007423 */ /* 0x002fc8000000000e */
[----:B------:R-:W-:-:S04]  /*38e0*/  FADD.FTZ R3, -R0, -RZ ;  /* 0x800000ff00037221 */ /* 0x000fc80000010100 */
[----:B------:R-:W-:-:S07]  /*38f0*/  FFMA R14, R14, R3, R14 ;  /* 0x000000030e0e7223 */ /* 0x000fce000000000e */
.L_x_60:
[----:B------:R-:W-:Y:S05]  /*3900*/  BSYNC B1 ;  /* 0x0000000000017941 */ /* 0x000fea0003800000 */
.L_x_58:
        /* <DEDUP_REMOVED lines=10> */
.L_x_62:
[----:B------:R-:W1:Y:S02]  /*39b0*/  MUFU.RCP R15, R32 ;  /* 0x00000020000f7308 */ /* 0x000e640000001000 */
[----:B-1----:R-:W-:-:S04]  /*39c0*/  FFMA R0, R32, R15, -1 ;  /* 0xbf80000020007423 */ /* 0x002fc8000000000f */
[----:B------:R-:W-:-:S04]  /*39d0*/  FADD.FTZ R0, -R0, -RZ ;  /* 0x800000ff00007221 */ /* 0x000fc80000010100 */
[----:B------:R-:W-:-:S07]  /*39e0*/  FFMA R15, R15, R0, R15 ;  /* 0x000000000f0f7223 */ /* 0x000fce000000000f */
.L_x_63:
[----:B------:R-:W-:Y:S05]  /*39f0*/  BSYNC B1 ;  /* 0x0000000000017941 */ /* 0x000fea0003800000 */
.L_x_61:
        /* <DEDUP_REMOVED lines=10> */
.L_x_65:
[----:B------:R-:W1:Y:S02]  /*3aa0*/  MUFU.RCP R22, R31 ;  /* 0x0000001f00167308 */ /* 0x000e640000001000 */
[----:B-1----:R-:W-:-:S04]  /*3ab0*/  FFMA R0, R31, R22, -1 ;  /* 0xbf8000001f007423 */ /* 0x002fc80000000016 */
[----:B------:R-:W-:-:S04]  /*3ac0*/  FADD.FTZ R3, -R0, -RZ ;  /* 0x800000ff00037221 */ /* 0x000fc80000010100 */
[----:B------:R-:W-:-:S07]  /*3ad0*/  FFMA R22, R22, R3, R22 ;  /* 0x0000000316167223 */ /* 0x000fce0000000016 */
.L_x_66:
[----:B------:R-:W-:Y:S05]  /*3ae0*/  BSYNC B1 ;  /* 0x0000000000017941 */ /* 0x000fea0003800000 */
.L_x_64:
        /* <DEDUP_REMOVED lines=10> */
.L_x_68:
[----:B------:R-:W1:Y:S02]  /*3b90*/  MUFU.RCP R23, R36 ;  /* 0x0000002400177308 */ /* 0x000e640000001000 */
[----:B-1----:R-:W-:-:S04]  /*3ba0*/  FFMA R0, R36, R23, -1 ;  /* 0xbf80000024007423 */ /* 0x002fc80000000017 */
[----:B------:R-:W-:-:S04]  /*3bb0*/  FADD.FTZ R0, -R0, -RZ ;  /* 0x800000ff00007221 */ /* 0x000fc80000010100 */
[----:B------:R-:W-:-:S07]  /*3bc0*/  FFMA R23, R23, R0, R23 ;  /* 0x0000000017177223 */ /* 0x000fce0000000017 */
.L_x_69:
[----:B------:R-:W-:Y:S05]  /*3bd0*/  BSYNC B1 ;  /* 0x0000000000017941 */ /* 0x000fea0003800000 */
.L_x_67:
        /* <DEDUP_REMOVED lines=10> */
.L_x_71:
[----:B------:R-:W1:Y:S02]  /*3c80*/  MUFU.RCP R24, R25 ;  /* 0x0000001900187308 */ /* 0x000e640000001000 */
[----:B-1----:R-:W-:-:S04]  /*3c90*/  FFMA R0, R25, R24, -1 ;  /* 0xbf80000019007423 */ /* 0x002fc80000000018 */
[----:B------:R-:W-:-:S04]  /*3ca0*/  FADD.FTZ R3, -R0, -RZ ;  /* 0x800000ff00037221 */ /* 0x000fc80000010100 */
[----:B------:R-:W-:-:S07]  /*3cb0*/  FFMA R24, R24, R3, R24 ;  /* 0x0000000318187223 */ /* 0x000fce0000000018 */
.L_x_72:
[----:B------:R-:W-:Y:S05]  /*3cc0*/  BSYNC B1 ;  /* 0x0000000000017941 */ /* 0x000fea0003800000 */
.L_x_70:
        /* <DEDUP_REMOVED lines=10> */
.L_x_74:
[----:B------:R-:W1:Y:S02]  /*3d70*/  MUFU.RCP R25, R110 ;  /* 0x0000006e00197308 */ /* 0x000e640000001000 */
[----:B-1----:R-:W-:-:S04]  /*3d80*/  FFMA R0, R110, R25, -1 ;  /* 0xbf8000006e007423 */ /* 0x002fc80000000019 */
[----:B------:R-:W-:-:S04]  /*3d90*/  FADD.FTZ R0, -R0, -RZ ;  /* 0x800000ff00007221 */ /* 0x000fc80000010100 */
[----:B------:R-:W-:-:S07]  /*3da0*/  FFMA R25, R25, R0, R25 ;  /* 0x0000000019197223 */ /* 0x000fce0000000019 */
.L_x_75:
[----:B------:R-:W-:Y:S05]  /*3db0*/  BSYNC B1 ;  /* 0x0000000000017941 */ /* 0x000fea0003800000 */
.L_x_73:
        /* <DEDUP_REMOVED lines=10> */
.L_x_77:
[----:B------:R-:W1:Y:S02]  /*3e60*/  MUFU.RCP R26, R35 ;  /* 0x00000023001a7308 */ /* 0x000e640000001000 */
[----:B-1----:R-:W-:-:S04]  /*3e70*/  FFMA R0, R35, R26, -1 ;  /* 0xbf80000023007423 */ /* 0x002fc8000000001a */
[----:B------:R-:W-:-:S04]  /*3e80*/  FADD.FTZ R3, -R0, -RZ ;  /* 0x800000ff00037221 */ /* 0x000fc80000010100 */
[----:B------:R-:W-:-:S07]  /*3e90*/  FFMA R26, R26, R3, R26 ;  /* 0x000000031a1a7223 */ /* 0x000fce000000001a */
.L_x_78:
[----:B------:R-:W-:Y:S05]  /*3ea0*/  BSYNC B1 ;  /* 0x0000000000017941 */ /* 0x000fea0003800000 */
.L_x_76:
        /* <DEDUP_REMOVED lines=10> */
.L_x_80:
[----:B------:R-:W1:Y:S02]  /*3f50*/  MUFU.RCP R27, R112 ;  /* 0x00000070001b7308 */ /* 0x000e640000001000 */
[----:B-1----:R-:W-:-:S04]  /*3f60*/  FFMA R0, R112, R27, -1 ;  /* 0xbf80000070007423 */ /* 0x002fc8000000001b */
[----:B------:R-:W-:-:S04]  /*3f70*/  FADD.FTZ R0, -R0, -RZ ;  /* 0x800000ff00007221 */ /* 0x000fc80000010100 */
[----:B------:R-:W-:-:S07]  /*3f80*/  FFMA R27, R27, R0, R27 ;  /* 0x000000001b1b7223 */ /* 0x000fce000000001b */
.L_x_81:
[----:B------:R-:W-:Y:S05]  /*3f90*/  BSYNC B1 ;  /* 0x0000000000017941 */ /* 0x000fea0003800000 */
.L_x_79:
        /* <DEDUP_REMOVED lines=10> */
.L_x_83:
[----:B------:R-:W1:Y:S02]  /*4040*/  MUFU.RCP R28, R29 ;  /* 0x0000001d001c7308 */ /* 0x000e640000001000 */
[----:B-1----:R-:W-:-:S04]  /*4050*/  FFMA R0, R29, R28, -1 ;  /* 0xbf8000001d007423 */ /* 0x002fc8000000001c */
[----:B------:R-:W-:-:S04]  /*4060*/  FADD.FTZ R3, -R0, -RZ ;  /* 0x800000ff00037221 */ /* 0x000fc80000010100 */
[----:B------:R-:W-:-:S07]  /*4070*/  FFMA R28, R28, R3, R28 ;  /* 0x000000031c1c7223 */ /* 0x000fce000000001c */
.L_x_84:
[----:B------:R-:W-:Y:S05]  /*4080*/  BSYNC B1 ;  /* 0x0000000000017941 */ /* 0x000fea0003800000 */
.L_x_82:
        /* <DEDUP_REMOVED lines=10> */
.L_x_86:
[----:B------:R-:W1:Y:S02]  /*4130*/  MUFU.RCP R29, R106 ;  /* 0x0000006a001d7308 */ /* 0x000e640000001000 */
[----:B-1----:R-:W-:-:S04]  /*4140*/  FFMA R0, R106, R29, -1 ;  /* 0xbf8000006a007423 */ /* 0x002fc8000000001d */
[----:B------:R-:W-:-:S04]  /*4150*/  FADD.FTZ R0, -R0, -RZ ;  /* 0x800000ff00007221 */ /* 0x000fc80000010100 */
[----:B------:R-:W-:-:S07]  /*4160*/  FFMA R29, R29, R0, R29 ;  /* 0x000000001d1d7223 */ /* 0x000fce000000001d */
.L_x_87:
[----:B------:R-:W-:Y:S05]  /*4170*/  BSYNC B1 ;  /* 0x0000000000017941 */ /* 0x000fea0003800000 */
.L_x_85:
        /* <DEDUP_REMOVED lines=10> */
.L_x_89:
[----:B------:R-:W1:Y:S02]  /*4220*/  MUFU.RCP R30, R107 ;  /* 0x0000006b001e7308 */ /* 0x000e640000001000 */
[----:B-1----:R-:W-:-:S04]  /*4230*/  FFMA R0, R107, R30, -1 ;  /* 0xbf8000006b007423 */ /* 0x002fc8000000001e */
[----:B------:R-:W-:-:S04]  /*4240*/  FADD.FTZ R3, -R0, -RZ ;  /* 0x800000ff00037221 */ /* 0x000fc80000010100 */
[----:B------:R-:W-:-:S07]  /*4250*/  FFMA R30, R30, R3, R30 ;  /* 0x000000031e1e7223 */ /* 0x000fce000000001e */
.L_x_90:
[----:B------:R-:W-:Y:S05]  /*4260*/  BSYNC B1 ;  /* 0x0000000000017941 */ /* 0x000fea0003800000 */
.L_x_88:
        /* <DEDUP_REMOVED lines=10> */
.L_x_92:
[----:B------:R-:W1:Y:S02]  /*4310*/  MUFU.RCP R31, R108 ;  /* 0x0000006c001f7308 */ /* 0x000e640000001000 */
[----:B-1----:R-:W-:-:S04]  /*4320*/  FFMA R0, R108, R31, -1 ;  /* 0xbf8000006c007423 */ /* 0x002fc8000000001f */
[----:B------:R-:W-:-:S04]  /*4330*/  FADD.FTZ R0, -R0, -RZ ;  /* 0x800000ff00007221 */ /* 0x000fc80000010100 */
[----:B------:R-:W-:-:S07]  /*4340*/  FFMA R31, R31, R0, R31 ;  /* 0x000000001f1f7223 */ /* 0x000fce000000001f */
.L_x_93:
[----:B------:R-:W-:Y:S05]  /*4350*/  BSYNC B1 ;  /* 0x0000000000017941 */ /* 0x000fea0003800000 */
.L_x_91:
        /* <DEDUP_REMOVED lines=10> */
.L_x_95:
[----:B------:R-:W1:Y:S02]  /*4400*/  MUFU.RCP R32, R103 ;  /* 0x0000006700207308 */ /* 0x000e640000001000 */
[----:B-1----:R-:W-:-:S04]  /*4410*/  FFMA R0, R103, R32, -1 ;  /* 0xbf80000067007423 */ /* 0x002fc80000000020 */
[----:B------:R-:W-:-:S04]  /*4420*/  FADD.FTZ R3, -R0, -RZ ;  /* 0x800000ff00037221 */ /* 0x000fc80000010100 */
[----:B------:R-:W-:-:S07]  /*4430*/  FFMA R32, R32, R3, R32 ;  /* 0x0000000320207223 */ /* 0x000fce0000000020 */
.L_x_96:
[----:B------:R-:W-:Y:S05]  /*4440*/  BSYNC B1 ;  /* 0x0000000000017941 */ /* 0x000fea0003800000 */
.L_x_94:
        /* <DEDUP_REMOVED lines=10> */
.L_x_98:
[----:B------:R-:W1:Y:S02]  /*44f0*/  MUFU.RCP R33, R34 ;  /* 0x0000002200217308 */ /* 0x000e640000001000 */
[----:B-1----:R-:W-:-:S04]  /*4500*/  FFMA R0, R34, R33, -1 ;  /* 0xbf80000022007423 */ /* 0x002fc80000000021 */
[----:B------:R-:W-:-:S04]  /*4510*/  FADD.FTZ R0, -R0, -RZ ;  /* 0x800000ff00007221 */ /* 0x000fc80000010100 */
[----:B------:R-:W-:-:S07]  /*4520*/  FFMA R33, R33, R0, R33 ;  /* 0x0000000021217223 */ /* 0x000fce0000000021 */
.L_x_99:
[----:B------:R-:W-:Y:S05]  /*4530*/  BSYNC B1 ;  /* 0x0000000000017941 */ /* 0x000fea0003800000 */
.L_x_97:
        /* <DEDUP_REMOVED lines=8> */
[----:B------:R-:W-:Y:S05]  /*45c0*/  BRA `(.L_x_102) ;  /* 0x0000000000107947 */ /* 0x000fea0003800000 */
.L_x_101:
[----:B------:R-:W1:Y:S02]  /*45d0*/  MUFU.RCP R0, R113 ;  /* 0x0000007100007308 */ /* 0x000e640000001000 */
[----:B-1----:R-:W-:-:S04]  /*45e0*/  FFMA R3, R113, R0, -1 ;  /* 0xbf80000071037423 */ /* 0x002fc80000000000 */
[----:B------:R-:W-:-:S04]  /*45f0*/  FADD.FTZ R3, -R3, -RZ ;  /* 0x800000ff03037221 */ /* 0x000fc80000010100 */
[----:B------:R-:W-:-:S07]  /*4600*/  FFMA R0, R0, R3, R0 ;  /* 0x0000000300007223 */ /* 0x000fce0000000000 */
.L_x_102:
[----:B------:R-:W-:Y:S05]  /*4610*/  BSYNC B1 ;  /* 0x0000000000017941 */ /* 0x000fea0003800000 */
.L_x_100:
[----:B------:R-:W-:Y:S01]  /*4620*/  F2FP.F16.F32.PACK_AB R20, R14, R13 ;  /* 0x0000000d0e14723e */ /* 0x000fe200000000ff */
[----:B------:R-:W-:Y:S05]  /*4630*/  WARPSYNC.ALL ;  /* 0x0000000000007948 */ /* 0x000fea0003800000 */
[----:B------:R-:W-:Y:S01]  /*4640*/  LEA R14, R94, UR51, 0x1 ;  /* 0x000000335e0e7c11 */ /* 0x000fe2000f8e08ff */
[----:B------:R-:W-:Y:S01]  /*4650*/  BSSY B0, `(.L_x_103) ;  /* 0x000001a000007945 */ /* 0x000fe20003800000 */
[----:B------:R-:W-:Y:S02]  /*4660*/  F2FP.F16.F32.PACK_AB R21, R22, R15 ;  /* 0x0000000f1615723e */ /* 0x000fe400000000ff */
[----:B------:R-:W-:-:S02]  /*4670*/  F2FP.F16.F32.PACK_AB R29, R30, R29 ;  /* 0x0000001d1e1d723e */ /* 0x000fc400000000ff */
[----:B------:R-:W-:Y:S02]  /*4680*/  F2FP.F16.F32.PACK_AB R22, R24, R23 ;  /* 0x000000171816723e */ /* 0x000fe400000000ff */
[----:B------:R-:W-:Y:S02]  /*4690*/  F2FP.F16.F32.PACK_AB R30, R32, R31 ;  /* 0x0000001f201e723e */ /* 0x000fe400000000ff */
[----:B------:R-:W-:Y:S02]  /*46a0*/  F2FP.F16.F32.PACK_AB R23, R26, R25 ;  /* 0x000000191a17723e */ /* 0x000fe400000000ff */
[----:B------:R-:W-:Y:S02]  /*46b0*/  F2FP.F16.F32.PACK_AB R31, R0, R33 ;  /* 0x00000021001f723e */ /* 0x000fe400000000ff */
[----:B------:R-:W-:Y:S01]  /*46c0*/  F2FP.F16.F32.PACK_AB R28, R28, R27 ;  /* 0x0000001b1c1c723e */ /* 0x000fe200000000ff */
[----:B------:R1:W-:Y:S01]  /*46d0*/  STSM.16.M88.4 [R14+0x200], R20 ;  /* 0x000200140e007844 */ /* 0x0003e20000000200 */
[----:B------:R-:W-:-:S02]  /*46e0*/  LEA R0, R97, R14, 0x1 ;  /* 0x0000000e61007211 */ /* 0x000fc400078e08ff */
[----:B------:R-:W-:-:S03]  /*46f0*/  ISETP.GT.U32.AND P5, PT, R96, 0x3e, PT ;  /* 0x0000003e6000780c */ /* 0x000fc60003fa4070 */
[----:B------:R1:W-:Y:S01]  /*4700*/  STSM.16.M88.4 [R0+0x200], R28 ;  /* 0x0002001c00007844 */ /* 0x0003e20000000200 */
[----:B------:R-:W-:Y:S01]  /*4710*/  @!PT LDS RZ, [RZ] ;  /* 0x00000000fffff984 */ /* 0x000fe20000000800 */
[----:B------:R-:W-:Y:S01]  /*4720*/  @!PT LDS RZ, [RZ] ;  /* 0x00000000fffff984 */ /* 0x000fe20000000800 */
[----:B------:R-:W-:Y:S01]  /*4730*/  @!PT LDS RZ, [RZ] ;  /* 0x00000000fffff984 */ /* 0x000fe20000000800 */
[----:B------:R-:W-:Y:S01]  /*4740*/  @!PT LDS RZ, [RZ] ;  /* 0x00000000fffff984 */ /* 0x000fe20000000800 */
[----:B------:R2:W-:Y:S06]  /*4750*/  MEMBAR.ALL.CTA ;  /* 0x0000000000007992 */ /* 0x0005ec0000008000 */
[----:B--2---:R-:W2:Y:S02]  /*4760*/  FENCE.VIEW.ASYNC.S ;  /* 0x00000000000073c6 */ /* 0x004ea40000000000 */
[----:B--2---:R-:W-:Y:S06]  /*4770*/  BAR.SYNC.DEFER_BLOCKING 0x1, 0x100 ;  /* 0x0044000000007b1d */ /* 0x004fec0000010000 */
[----:B------:R-:W-:Y:S05]  /*4780*/  @P5 BRA `(.L_x_104) ;  /* 0x0000000000185947 */ /* 0x000fea0003800000 */
[----:B------:R-:W-:Y:S02]  /*4790*/  UIADD3 UR4, UP0, UR54, 0x4f0, URZ ;  /* 0x000004f036047890 */ /* 0x000fe4000ff1e03f */
[----:B------:R-:W-:Y:S02]  /*47a0*/  UIADD3 UR44, UR51, 0x200, URZ ;  /* 0x00000200332c7890 */ /* 0x000fe4000fffe03f */
[----:B------:R-:W-:-:S09]  /*47b0*/  UIADD3.X UR5, URZ, UR55, URZ, UP0, !UPT ;  /* 0x000000373f057290 */ /* 0x000fd200087fe43f */
[----:B------:R2:W-:Y:S01]  /*47c0*/  UTMASTG.3D [UR44], [UR4] ;  /* 0x0000002c040073b5 */ /* 0x0005e20008010000 */
[----:B------:R0:W-:Y:S01]  /*47d0*/  UTMACMDFLUSH ;  /* 0x00000000000079b7 */ /* 0x0001e20000000000 */
[----:B--2---:R-:W-:-:S04]  /*47e0*/  DEPBAR.LE SB0, 0x1 ;  /* 0x000080400000791a */ /* 0x004fc80000000000 */
.L_x_104:
[----:B------:R-:W-:Y:S05]  /*47f0*/  BSYNC B0 ;  /* 0x0000000000007941 */ /* 0x000fea0003800000 */
.L_x_103:
[----:B------:R-:W-:Y:S01]  /*4800*/  BAR.SYNC.DEFER_BLOCKING 0x1, 0x100 ;  /* 0x0044000000007b1d */ /* 0x000fe20000010000 */
[----:B------:R-:W-:Y:S02]  /*4810*/  ISETP.NE.AND P2, PT, RZ, UR41, PT ;  /* 0x00000029ff007c0c */ /* 0x000fe4000bf45270 */
[----:B------:R-:W-:-:S11]  /*4820*/  IADD3 R13, R14, 0x200, RZ ;  /* 0x000002000e0d7810 */ /* 0x000fd60007ffe0ff */
[----:B------:R-:W-:Y:S05]  /*4830*/  @!P2 BRA `(.L_x_105) ;  /* 0x000000000034a947 */ /* 0x000fea0003800000 */
[----:B------:R-:W-:Y:S04]  /*4840*/  BSSY B0, `(.L_x_106) ;  /* 0x0000009000007945 */ /* 0x000fe80003800000 */
[----:B------:R-:W-:Y:S05]  /*4850*/  @P0 BRA `(.L_x_107) ;  /* 0x00000000001c0947 */ /* 0x000fea0003800000 */
[----:B------:R-:W-:-:S13]  /*4860*/  ISETP.NE.AND P2, PT, R101, 0x3, PT ;  /* 0x000000036500780c */ /* 0x000fda0003f45270 */
[----:B------:R-:W-:Y:S05]  /*4870*/  @!P2 BRA `(.L_x_108) ;  /* 0x000000000004a947 */ /* 0x000fea0003800000 */
[----:B------:R-:W-:Y:S01]  /*4880*/  BPT.TRAP 0x1 ;  /* 0x000000040000795c */ /* 0x000fe20000300000 */
.L_x_108:
[----:B------:R-:W-:-:S04]  /*4890*/  ULEA UR4, UR40, UR51, 0x3 ;  /* 0x0000003328047291 */ /* 0x000fc8000f8e183f */
[----:B------:R-:W-:-:S04]  /*48a0*/  UIADD3 UR4, UR4, 0x80, URZ ;  /* 0x0000008004047890 */ /* 0x000fc8000fffe03f */
[----:B------:R-:W-:-:S09]  /*48b0*/  UPRMT UR4, UR50, 0x654, UR4 ;  /* 0x0000065432047896 */ /* 0x000fd20008000004 */
[----:B------:R-:W-:Y:S03]  /*48c0*/  SYNCS.ARRIVE.TRANS64.RED.A1T0 RZ, [UR4], RZ ;  /* 0x000000ffffff79a7 */ /* 0x000fe60008100404 */
.L_x_107:
[----:B------:R-:W-:Y:S05]  /*48d0*/  BSYNC B0 ;  /* 0x0000000000007941 */ /* 0x000fea0003800000 */
.L_x_106:
[----:B------:R-:W-:-:S04]  /*48e0*/  UIADD3 UR40, UR40, 0x1, URZ ;  /* 0x0000000128287890 */ /* 0x000fc8000fffe03f */
[----:B------:R-:W-:-:S04]  /*48f0*/  UISETP.NE.AND UP0, UPT, UR40, 0x4, UPT ;  /* 0x000000042800788c */ /* 0x000fc8000bf05270 */
[----:B------:R-:W-:-:S12]  /*4900*/  USEL UR40, UR40, URZ, UP0 ;  /* 0x0000003f28287287 */ /* 0x000fd80008000000 */
.L_x_105:
[----:B------:R-:W-:Y:S04]  /*4910*/  BSSY B0, `(.L_x_109) ;  /* 0x0000011000007945 */ /* 0x000fe80003800000 */
[----:B------:R-:W-:Y:S05]  /*4920*/  @P0 BRA `(.L_x_110) ;  /* 0x00000000003c0947 */ /* 0x000fea0003800000 */
[----:B------:R-:W-:-:S13]  /*4930*/  ISETP.NE.AND P2, PT, R101, 0x3, PT ;  /* 0x000000036500780c */ /* 0x000fda0003f45270 */
[----:B------:R-:W-:Y:S05]  /*4940*/  @!P2 BRA `(.L_x_111) ;  /* 0x000000000004a947 */ /* 0x000fea0003800000 */
[----:B------:R-:W-:Y:S01]  /*4950*/  BPT.TRAP 0x1 ;  /* 0x000000040000795c */ /* 0x000fe20000300000 */
.L_x_111:
[C---:B------:R-:W-:Y:S01]  /*4960*/  LEA R15, R12.reuse, UR51, 0x3 ;  /* 0x000000330c0f7c11 */ /* 0x040fe2000f8e18ff */
[----:B-1----:R-:W-:Y:S01]  /*4970*/  @!P1 IMAD R0, R12, 0x2000, R13 ;  /* 0x000020000c009824 */ /* 0x002fe200078e020d */
[----:B------:R-:W-:Y:S01]  /*4980*/  SHF.L.U32 R20, R95, 0x1f, RZ ;  /* 0x0000001f5f147819 */ /* 0x000fe200000006ff */
[----:B------:R-:W-:Y:S03]  /*4990*/  BSSY B1, `(.L_x_112) ;  /* 0x0000004000017945 */ /* 0x000fe60003800000 */
[----:B------:R-:W1:Y:S01]  /*49a0*/  SYNCS.PHASECHK.TRANS64.TRYWAIT P2, [R15+URZ+0x60], R20 ;  /* 0x000060140f0075a7 */ /* 0x000e62000804017f */
[----:B------:R-:W-:Y:S01]  /*49b0*/  @!P1 LEA R3, R97, R0, 0x1 ;  /* 0x0000000061039211 */ /* 0x000fe200078e08ff */
[----:B-1----:R-:W-:Y:S06]  /*49c0*/  @!P2 BRA `(.L_x_113) ;  /* 0x0000008800f8a947 */ /* 0x002fec0003800000 */
.L_x_359:
[----:B------:R-:W-:Y:S05]  /*49d0*/  BSYNC B1 ;  /* 0x0000000000017941 */ /* 0x000fea0003800000 */
.L_x_112:
[----:B------:R-:W-:Y:S05]  /*49e0*/  @!P1 WARPSYNC.ALL ;  /* 0x0000000000009948 */ /* 0x000fea0003800000 */
[----:B------:R2:W3:Y:S01]  /*49f0*/  @!P1 LDSM.16.M88.4 R8, [R0] ;  /* 0x000000000008983b */ /* 0x0004e20000000200 */
[----:B------:R-:W-:-:S03]  /*4a00*/  IADD3 R12, R12, 0x1, RZ ;  /* 0x000000010c0c7810 */ /* 0x000fc60007ffe0ff */
[----:B------:R2:W4:Y:S04]  /*4a10*/  @!P1 LDSM.16.M88.4 R4, [R3] ;  /* 0x000000000304983b */ /* 0x0005280000000200 */
.L_x_110:
[----:B------:R-:W-:Y:S05]  /*4a20*/  BSYNC B0 ;  /* 0x0000000000007941 */ /* 0x000fea0003800000 */
.L_x_109:
[----:B-1-3--:R-:W-:Y:S02]  /*4a30*/  HADD2.F32 R21, -RZ, R9.H0_H0 ;  /* 0x20000009ff157230 */ /* 0x00afe40000004100 */
[C---:B------:R-:W-:Y:S01]  /*4a40*/  FMUL R42, R92.reuse, R42 ;  /* 0x0000002a5c2a7220 */ /* 0x040fe20000400000 */
[--C-:B------:R-:W-:Y:S02]  /*4a50*/  HADD2.F32 R15, -RZ, R8.reuse.H1_H1 ;  /* 0x30000008ff0f7230 */ /* 0x100fe40000004100 */
[C---:B--2---:R-:W-:Y:S01]  /*4a60*/  FMUL R0, R92.reuse, R41 ;  /* 0x000000295c007220 */ /* 0x044fe20000400000 */
[----:B------:R-:W-:Y:S02]  /*4a70*/  HADD2.F32 R3, -RZ, R8.H0_H0 ;  /* 0x20000008ff037230 */ /* 0x000fe40000004100 */
[----:B------:R-:W-:Y:S01]  /*4a80*/  FMUL R40, R92, R40 ;  /* 0x000000285c287220 */ /* 0x000fe20000400000 */
[----:B------:R-:W-:Y:S01]  /*4a90*/  FFMA R42, R91, R21, R42 ;  /* 0x000000155b2a7223 */ /* 0x000fe2000000002a */
[----:B------:R-:W-:-:S02]  /*4aa0*/  HADD2.F32 R21, -RZ, R11.H0_H0 ;  /* 0x2000000bff157230 */ /* 0x000fc40000004100 */
[C---:B------:R-:W-:Y:S01]  /*4ab0*/  FMUL R46, R92.reuse, R46 ;  /* 0x0000002e5c2e7220 */ /* 0x040fe20000400000 */
[----:B------:R-:W-:Y:S02]  /*4ac0*/  HADD2.F32 R23, -RZ, R9.H1_H1 ;  /* 0x30000009ff177230 */ /* 0x000fe40000004100 */
[C---:B------:R-:W-:Y:S01]  /*4ad0*/  FFMA R0, R91.reuse, R15, R0 ;  /* 0x0000000f5b007223 */ /* 0x040fe20000000000 */
[----:B------:R-:W-:Y:S02]  /*4ae0*/  IMAD.MOV.U32 R103, RZ, RZ, 0x3bbb989d ;  /* 0x3bbb989dff677424 */ /* 0x000fe400078e00ff */
[C---:B------:R-:W-:Y:S01]  /*4af0*/  FMUL R20, R92.reuse, R43 ;  /* 0x0000002b5c147220 */ /* 0x040fe20000400000 */
[C---:B------:R-:W-:Y:S01]  /*4b00*/  FFMA R40, R91.reuse, R3, R40 ;  /* 0x000000035b287223 */ /* 0x040fe20000000028 */
[--C-:B------:R-:W-:Y:S02]  /*4b10*/  HADD2.F32 R3, -RZ, R10.reuse.H0_H0 ;  /* 0x2000000aff037230 */ /* 0x100fe40000004100 */
[----:B------:R-:W-:Y:S01]  /*4b20*/  FMUL R44, R92, R44 ;  /* 0x0000002c5c2c7220 */ /* 0x000fe20000400000 */
[----:B------:R-:W-:Y:S01]  /*4b30*/  FFMA R46, R91, R21, R46 ;  /* 0x000000155b2e7223 */ /* 0x000fe2000000002e */
[----:B------:R-:W-:Y:S01]  /*4b40*/  MOV R104, 0x437c0000 ;  /* 0x437c000000687802 */ /* 0x000fe20000000f00 */
[----:B------:R-:W-:-:S02]  /*4b50*/  HADD2.F32 R15, -RZ, R10.H1_H1 ;  /* 0x3000000aff0f7230 */ /* 0x000fc40000004100 */
[----:B------:R-:W-:Y:S01]  /*4b60*/  FFMA.SAT R21, -R0, R103, 0.5 ;  /* 0x3f00000000157423 */ /* 0x000fe20000002167 */
[C---:B------:R-:W-:Y:S01]  /*4b70*/  FFMA R20, R91.reuse, R23, R20 ;  /* 0x000000175b147223 */ /* 0x040fe20000000014 */
[C---:B------:R-:W-:Y:S01]  /*4b80*/  FMUL R22, R92.reuse, R45 ;  /* 0x0000002d5c167220 */ /* 0x040fe20000400000 */
[----:B----4-:R-:W-:Y:S02]  /*4b90*/  HADD2.F32 R23, -RZ, R4.H0_H0 ;  /* 0x20000004ff177230 */ /* 0x010fe40000004100 */
[----:B------:R-:W-:Y:S01]  /*4ba0*/  FFMA R44, R91, R3, R44 ;  /* 0x000000035b2c7223 */ /* 0x000fe2000000002c */
[----:B------:R-:W-:Y:S01]  /*4bb0*/  FMUL R48, R92, R48 ;  /* 0x000000305c307220 */ /* 0x000fe20000400000 */
[----:B------:R-:W-:Y:S01]  /*4bc0*/  FFMA.SAT R3, -R40, R103, 0.5 ;  /* 0x3f00000028037423 */ /* 0x000fe20000002167 */
[----:B------:R-:W-:Y:S01]  /*4bd0*/  FFMA.RM R21, R21, R104, 12582913 ;  /* 0x4b40000115157423 */ /* 0x000fe20000004068 */
[----:B------:R-:W-:Y:S01]  /*4be0*/  FFMA R22, R91, R15, R22 ;  /* 0x0000000f5b167223 */ /* 0x000fe20000000016 */
[----:B------:R-:W-:-:S02]  /*4bf0*/  HADD2.F32 R15, -RZ, R11.H1_H1 ;  /* 0x3000000bff0f7230 */ /* 0x000fc40000004100 */
[----:B------:R-:W-:Y:S01]  /*4c00*/  FMUL R24, R92, R47 ;  /* 0x0000002f5c187220 */ /* 0x000fe20000400000 */
[----:B------:R-:W-:Y:S01]  /*4c10*/  FFMA R48, R91, R23, R48 ;  /* 0x000000175b307223 */ /* 0x000fe20000000030 */
[-C--:B------:R-:W-:Y:S01]  /*4c20*/  FFMA.RM R3, R3, R104.reuse, 12582913 ;  /* 0x4b40000103037423 */ /* 0x080fe20000004068 */
[----:B------:R-:W-:Y:S01]  /*4c30*/  FADD R23, R21, -12583039 ;  /* 0xcb40007f15177421 */ /* 0x000fe20000000000 */
[----:B------:R-:W-:Y:S01]  /*4c40*/  FFMA R24, R91, R15, R24 ;  /* 0x0000000f5b187223 */ /* 0x000fe20000000018 */
[----:B------:R-:W-:Y:S01]  /*4c50*/  FFMA.SAT R25, -R42, R103, 0.5 ;  /* 0x3f0000002a197423 */ /* 0x000fe20000002167 */
[----:B------:R-:W-:Y:S01]  /*4c60*/  FADD R15, R3, -12583039 ;  /* 0xcb40007f030f7421 */ /* 0x000fe20000000000 */
[----:B------:R-:W-:Y:S01]  /*4c70*/  FFMA R23, -R0, 1.4426950216293334961, -R23 ;  /* 0x3fb8aa3b00177823 */ /* 0x000fe20000000917 */
[----:B------:R-:W-:Y:S02]  /*4c80*/  HADD2.F32 R27, -RZ, R4.H1_H1 ;  /* 0x30000004ff1b7230 */ /* 0x000fe40000004100 */
[----:B------:R-:W-:Y:S01]  /*4c90*/  FMUL R26, R92, R49 ;  /* 0x000000315c1a7220 */ /* 0x000fe20000400000 */
[----:B------:R-:W-:Y:S01]  /*4ca0*/  FFMA R15, -R40, 1.4426950216293334961, -R15 ;  /* 0x3fb8aa3b280f7823 */ /* 0x000fe2000000090f */
[----:B------:R-:W-:Y:S01]  /*4cb0*/  FFMA R23, -R0, 1.925963033500011079e-08, R23 ;  /* 0x32a5706000177823 */ /* 0x000fe20000000117 */
[----:B------:R-:W-:Y:S01]  /*4cc0*/  FFMA.SAT R0, -R20, R103, 0.5 ;  /* 0x3f00000014007423 */ /* 0x000fe20000002167 */
[-C--:B------:R-:W-:Y:S01]  /*4cd0*/  FFMA.RM R25, R25, R104.reuse, 12582913 ;  /* 0x4b40000119197423 */ /* 0x080fe20000004068 */
[----:B------:R-:W-:Y:S01]  /*4ce0*/  FFMA R15, -R40, 1.925963033500011079e-08, R15 ;  /* 0x32a57060280f7823 */ /* 0x000fe2000000010f */
[----:B------:R-:W-:Y:S01]  /*4cf0*/  FFMA R26, R91, R27, R26 ;  /* 0x0000001b5b1a7223 */ /* 0x000fe2000000001a */
[----:B------:R-:W-:Y:S01]  /*4d00*/  FFMA.RM R29, R0, R104, 12582913 ;  /* 0x4b400001001d7423 */ /* 0x000fe20000004068 */
[----:B------:R-:W-:Y:S01]  /*4d10*/  FADD R27, R25, -12583039 ;  /* 0xcb40007f191b7421 */ /* 0x000fe20000000000 */
[----:B------:R1:W2:Y:S01]  /*4d20*/  MUFU.EX2 R28, R15 ;  /* 0x0000000f001c7308 */ /* 0x0002a20000000800 */
[----:B------:R-:W-:-:S02]  /*4d30*/  HADD2.F32 R31, -RZ, R5.H0_H0 ;  /* 0x20000005ff1f7230 */ /* 0x000fc40000004100 */
[----:B------:R-:W-:Y:S01]  /*4d40*/  FMUL R50, R92, R50 ;  /* 0x000000325c327220 */ /* 0x000fe20000400000 */
[----:B------:R-:W-:Y:S01]  /*4d50*/  FFMA R27, -R42, 1.4426950216293334961, -R27 ;  /* 0x3fb8aa3b2a1b7823 */ /* 0x000fe2000000091b */
[----:B------:R-:W-:Y:S01]  /*4d60*/  FFMA.SAT R0, -R44, R103, 0.5 ;  /* 0x3f0000002c007423 */ /* 0x000fe20000002167 */
[----:B------:R-:W-:Y:S02]  /*4d70*/  HADD2.F32 R34, -RZ, R5.H1_H1 ;  /* 0x30000005ff227230 */ /* 0x000fe40000004100 */
[----:B------:R-:W-:Y:S01]  /*4d80*/  FFMA R50, R91, R31, R50 ;  /* 0x0000001f5b327223 */ /* 0x000fe20000000032 */
[----:B------:R-:W-:Y:S01]  /*4d90*/  FFMA R27, -R42, 1.925963033500011079e-08, R27 ;  /* 0x32a570602a1b7823 */ /* 0x000fe2000000011b */
[----:B------:R3:W-:Y:S01]  /*4da0*/  MUFU.EX2 R30, R23 ;  /* 0x00000017001e7308 */ /* 0x0007e20000000800 */
[----:B-1----:R-:W-:Y:S01]  /*4db0*/  FADD R15, R29, -12583039 ;  /* 0xcb40007f1d0f7421 */ /* 0x002fe20000000000 */
[----:B------:R-:W-:Y:S01]  /*4dc0*/  FFMA.RM R31, R0, R104, 12582913 ;  /* 0x4b400001001f7423 */ /* 0x000fe20000004068 */
[----:B------:R-:W-:Y:S01]  /*4dd0*/  FMUL R0, R92, R51 ;  /* 0x000000335c007220 */ /* 0x000fe20000400000 */
[----:B------:R-:W-:-:S02]  /*4de0*/  HADD2.F32 R37, -RZ, R6.H0_H0 ;  /* 0x20000006ff257230 */ /* 0x000fc40000004100 */
[----:B------:R-:W-:Y:S01]  /*4df0*/  FFMA R15, -R20, 1.4426950216293334961, -R15 ;  /* 0x3fb8aa3b140f7823 */ /* 0x000fe2000000090f */
[----:B------:R-:W-:Y:S01]  /*4e00*/  FADD R33, R31, -12583039 ;  /* 0xcb40007f1f217421 */ /* 0x000fe20000000000 */
[----:B------:R-:W-:Y:S01]  /*4e10*/  FFMA R0, R91, R34, R0 ;  /* 0x000000225b007223 */ /* 0x000fe20000000000 */
[----:B------:R1:W-:Y:S01]  /*4e20*/  MUFU.EX2 R32, R27 ;  /* 0x0000001b00207308 */ /* 0x0003e20000000800 */
[-C--:B---3--:R-:W-:Y:S01]  /*4e30*/  FFMA.SAT R23, -R22, R103.reuse, 0.5 ;  /* 0x3f00000016177423 */ /* 0x088fe20000002167 */
[----:B------:R-:W-:Y:S01]  /*4e40*/  FFMA R15, -R20, 1.925963033500011079e-08, R15 ;  /* 0x32a57060140f7823 */ /* 0x000fe2000000010f */
[-C--:B------:R-:W-:Y:S01]  /*4e50*/  FFMA.SAT R20, -R46, R103.reuse, 0.5 ;  /* 0x3f0000002e147423 */ /* 0x080fe20000002167 */
[----:B------:R-:W-:Y:S01]  /*4e60*/  FMUL R52, R92, R52 ;  /* 0x000000345c347220 */ /* 0x000fe20000400000 */
[-C--:B------:R-:W-:Y:S01]  /*4e70*/  FFMA.RM R23, R23, R104.reuse, 12582913 ;  /* 0x4b40000117177423 */ /* 0x080fe20000004068 */
[----:B------:R-:W-:Y:S01]  /*4e80*/  FFMA R33, -R44, 1.4426950216293334961, -R33 ;  /* 0x3fb8aa3b2c217823 */ /* 0x000fe20000000921 */
[-C--:B------:R-:W-:Y:S01]  /*4e90*/  FFMA.RM R35, R20, R104.reuse, 12582913 ;  /* 0x4b40000114237423 */ /* 0x080fe20000004068 */
[----:B------:R3:W4:Y:S01]  /*4ea0*/  MUFU.EX2 R34, R15 ;  /* 0x0000000f00227308 */ /* 0x0007220000000800 */
[----:B-1----:R-:W-:Y:S01]  /*4eb0*/  FADD R27, R23, -12583039 ;  /* 0xcb40007f171b7421 */ /* 0x002fe20000000000 */
[----:B------:R-:W-:Y:S01]  /*4ec0*/  FFMA.SAT R20, -R24, R103, 0.5 ;  /* 0x3f00000018147423 */ /* 0x000fe20000002167 */
[----:B------:R-:W-:Y:S01]  /*4ed0*/  FFMA R52, R91, R37, R52 ;  /* 0x000000255b347223 */ /* 0x000fe20000000034 */
[----:B------:R-:W-:Y:S01]  /*4ee0*/  FFMA R33, -R44, 1.925963033500011079e-08, R33 ;  /* 0x32a570602c217823 */ /* 0x000fe20000000121 */
[----:B------:R-:W-:Y:S01]  /*4ef0*/  FFMA R27, -R22, 1.4426950216293334961, -R27 ;  /* 0x3fb8aa3b161b7823 */ /* 0x000fe2000000091b */
[----:B------:R-:W-:Y:S01]  /*4f00*/  FFMA.RM R37, R20, R104, 12582913 ;  /* 0x4b40000114257423 */ /* 0x000fe20000004068 */
[----:B------:R-:W-:-:S02]  /*4f10*/  HADD2.F32 R40, -RZ, R6.H1_H1 ;  /* 0x30000006ff287230 */ /* 0x000fc40000004100 */
[----:B------:R-:W-:Y:S01]  /*4f20*/  FMUL R20, R92, R53 ;  /* 0x000000355c147220 */ /* 0x000fe20000400000 */
[----:B---3--:R-:W-:Y:S01]  /*4f30*/  FADD R15, R35, -12583039 ;  /* 0xcb40007f230f7421 */ /* 0x008fe20000000000 */
[----:B------:R-:W-:Y:S01]  /*4f40*/  FFMA R27, -R22, 1.925963033500011079e-08, R27 ;  /* 0x32a57060161b7823 */ /* 0x000fe2000000011b */
[-C--:B------:R-:W-:Y:S01]  /*4f50*/  FFMA.SAT R22, -R48, R103.reuse, 0.5 ;  /* 0x3f00000030167423 */ /* 0x080fe20000002167 */
[----:B------:R1:W3:Y:S01]  /*4f60*/  MUFU.EX2 R36, R33 ;  /* 0x0000002100247308 */ /* 0x0002e20000000800 */
[C---:B------:R-:W-:Y:S01]  /*4f70*/  FFMA R15, -R46.reuse, 1.4426950216293334961, -R15 ;  /* 0x3fb8aa3b2e0f7823 */ /* 0x040fe2000000090f */
[----:B------:R-:W-:Y:S01]  /*4f80*/  FADD R39, R37, -12583039 ;  /* 0xcb40007f25277421 */ /* 0x000fe20000000000 */
[----:B------:R-:W-:Y:S01]  /*4f90*/  FFMA R20, R91, R40, R20 ;  /* 0x000000285b147223 */ /* 0x000fe20000000014 */
[--C-:B------:R-:W-:Y:S02]  /*4fa0*/  HADD2.F32 R42, -RZ, R7.reuse.H0_H0 ;  /* 0x20000007ff2a7230 */ /* 0x100fe40000004100 */
[----:B------:R-:W-:Y:S01]  /*4fb0*/  FFMA R15, -R46, 1.925963033500011079e-08, R15 ;  /* 0x32a570602e0f7823 */ /* 0x000fe2000000010f */
[----:B------:R-:W-:Y:S01]  /*4fc0*/  FFMA R39, -R24, 1.4426950216293334961, -R39 ;  /* 0x3fb8aa3b18277823 */ /* 0x000fe20000000927 */
[----:B------:R-:W-:Y:S01]  /*4fd0*/  FMUL R54, R92, R54 ;  /* 0x000000365c367220 */ /* 0x000fe20000400000 */
[----:B------:R5:W-:Y:S01]  /*4fe0*/  MUFU.EX2 R38, R27 ;  /* 0x0000001b00267308 */ /* 0x000be20000000800 */
[----:B-1----:R-:W-:Y:S01]  /*4ff0*/  FFMA.RM R33, R22, R104, 12582913 ;  /* 0x4b40000116217423 */ /* 0x002fe20000004068 */
[----:B------:R-:W-:Y:S01]  /*5000*/  FFMA.SAT R22, -R26, R103, 0.5 ;  /* 0x3f0000001a167423 */ /* 0x000fe20000002167 */
[----:B------:R-:W-:Y:S01]  /*5010*/  FFMA R39, -R24, 1.925963033500011079e-08, R39 ;  /* 0x32a5706018277823 */ /* 0x000fe20000000127 */
[----:B------:R-:W-:-:S02]  /*5020*/  HADD2.F32 R46, -RZ, R7.H1_H1 ;  /* 0x30000007ff2e7230 */ /* 0x000fc40000004100 */
[----:B------:R-:W-:Y:S01]  /*5030*/  FFMA R54, R91, R42, R54 ;  /* 0x0000002a5b367223 */ /* 0x000fe20000000036 */
[-C--:B------:R-:W-:Y:S01]  /*5040*/  FFMA.RM R41, R22, R104.reuse, 12582913 ;  /* 0x4b40000116297423 */ /* 0x080fe20000004068 */
[----:B------:R-:W-:Y:S01]  /*5050*/  FFMA.SAT R22, -R0, R103, 0.5 ;  /* 0x3f00000000167423 */ /* 0x000fe20000002167 */
[----:B------:R1:W3:Y:S01]  /*5060*/  MUFU.EX2 R40, R15 ;  /* 0x0000000f00287308 */ /* 0x0002e20000000800 */
[----:B-----5:R-:W-:Y:S01]  /*5070*/  FADD R27, R33, -12583039 ;  /* 0xcb40007f211b7421 */ /* 0x020fe20000000000 */
[----:B------:R-:W-:Y:S01]  /*5080*/  FADD R43, R41, -12583039 ;  /* 0xcb40007f292b7421 */ /* 0x000fe20000000000 */
[----:B------:R-:W-:Y:S01]  /*5090*/  FFMA.RM R44, R22, R104, 12582913 ;  /* 0x4b400001162c7423 */ /* 0x000fe20000004068 */
[----:B------:R-:W-:Y:S01]  /*50a0*/  FMUL R22, R92, R55 ;  /* 0x000000375c167220 */ /* 0x000fe20000400000 */
[----:B------:R-:W-:Y:S01]  /*50b0*/  FFMA R27, -R48, 1.4426950216293334961, -R27 ;  /* 0x3fb8aa3b301b7823 */ /* 0x000fe2000000091b */
[-C--:B------:R-:W-:Y:S01]  /*50c0*/  FFMA.SAT R47, -R54, R103.reuse, 0.5 ;  /* 0x3f000000362f7423 */ /* 0x080fe20000002167 */
[----:B------:R-:W-:Y:S01]  /*50d0*/  FADD R45, R44, -12583039 ;  /* 0xcb40007f2c2d7421 */ /* 0x000fe20000000000 */
[----:B------:R5:W-:Y:S01]  /*50e0*/  MUFU.EX2 R24, R39 ;  /* 0x0000002700187308 */ /* 0x000be20000000800 */
[-C--:B-1----:R-:W-:Y:S01]  /*50f0*/  FFMA.SAT R15, -R50, R103.reuse, 0.5 ;  /* 0x3f000000320f7423 */ /* 0x082fe20000002167 */
[----:B------:R-:W-:Y:S01]  /*5100*/  FFMA R27, -R48, 1.925963033500011079e-08, R27 ;  /* 0x32a57060301b7823 */ /* 0x000fe2000000011b */
[----:B------:R-:W-:Y:S01]  /*5110*/  FFMA R22, R91, R46, R22 ;  /* 0x0000002e5b167223 */ /* 0x000fe20000000016 */
[-C--:B------:R-:W-:Y:S01]  /*5120*/  FFMA.SAT R46, -R20, R103.reuse, 0.5 ;  /* 0x3f000000142e7423 */ /* 0x080fe20000002167 */
[-C--:B------:R-:W-:Y:S01]  /*5130*/  FFMA.RM R15, R15, R104.reuse, 12582913 ;  /* 0x4b4000010f0f7423 */ /* 0x080fe20000004068 */
[----:B------:R-:W-:Y:S01]  /*5140*/  FFMA R43, -R26, 1.4426950216293334961, -R43 ;  /* 0x3fb8aa3b1a2b7823 */ /* 0x000fe2000000092b */
[----:B------:R-:W-:Y:S01]  /*5150*/  FFMA R45, -R0, 1.4426950216293334961, -R45 ;  /* 0x3fb8aa3b002d7823 */ /* 0x000fe2000000092d */
[----:B------:R1:W-:Y:S01]  /*5160*/  MUFU.EX2 R42, R27 ;  /* 0x0000001b002a7308 */ /* 0x0003e20000000800 */
[----:B-----5:R-:W-:Y:S01]  /*5170*/  FADD R39, R15, -12583039 ;  /* 0xcb40007f0f277421 */ /* 0x020fe20000000000 */
[-C--:B------:R-:W-:Y:S01]  /*5180*/  FFMA.SAT R49, -R22, R103.reuse, 0.5 ;  /* 0x3f00000016317423 */ /* 0x080fe20000002167 */
[-C--:B------:R-:W-:Y:S01]  /*5190*/  FFMA.RM R46, R46, R104.reuse, 12582913 ;  /* 0x4b4000012e2e7423 */ /* 0x080fe20000004068 */
[-C--:B------:R-:W-:Y:S01]  /*51a0*/  FFMA.RM R48, R47, R104.reuse, 12582913 ;  /* 0x4b4000012f307423 */ /* 0x080fe20000004068 */
[----:B------:R-:W-:Y:S01]  /*51b0*/  FFMA R39, -R50, 1.4426950216293334961, -R39 ;  /* 0x3fb8aa3b32277823 */ /* 0x000fe20000000927 */
[----:B------:R-:W-:Y:S01]  /*51c0*/  FFMA R43, -R26, 1.925963033500011079e-08, R43 ;  /* 0x32a570601a2b7823 */ /* 0x000fe2000000012b */
[----:B------:R-:W-:Y:S01]  /*51d0*/  FFMA R45, -R0, 1.925963033500011079e-08, R45 ;  /* 0x32a57060002d7823 */ /* 0x000fe2000000012d */
[-C--:B------:R-:W-:Y:S01]  /*51e0*/  FFMA.RM R49, R49, R104.reuse, 12582913 ;  /* 0x4b40000131317423 */ /* 0x080fe20000004068 */
[----:B-1----:R-:W-:Y:S01]  /*51f0*/  FFMA.SAT R27, -R52, R103, 0.5 ;  /* 0x3f000000341b7423 */ /* 0x002fe20000002167 */
[----:B------:R-:W-:Y:S01]  /*5200*/  FFMA R39, -R50, 1.925963033500011079e-08, R39 ;  /* 0x32a5706032277823 */ /* 0x000fe20000000127 */
[----:B------:R-:W-:Y:S01]  /*5210*/  SHF.L.U32 R3, R3, 0x17, RZ ;  /* 0x0000001703037819 */ /* 0x000fe200000006ff */
[----:B------:R-:W-:Y:S01]  /*5220*/  FADD R47, R46, -12583039 ;  /* 0xcb40007f2e2f7421 */ /* 0x000fe20000000000 */
[----:B------:R-:W-:Y:S01]  /*5230*/  FFMA.RM R27, R27, R104, 12582913 ;  /* 0x4b4000011b1b7423 */ /* 0x000fe20000004068 */
[----:B------:R1:W-:Y:S01]  /*5240*/  MUFU.EX2 R0, R39 ;  /* 0x0000002700007308 */ /* 0x0003e20000000800 */
[----:B------:R-:W-:Y:S01]  /*5250*/  FADD R51, R49, -12583039 ;  /* 0xcb40007f31337421 */ /* 0x000fe20000000000 */
[----:B--2---:R-:W-:Y:S01]  /*5260*/  FFMA R28, R3, R28, 1 ;  /* 0x3f800000031c7423 */ /* 0x004fe2000000001c */
[----:B------:R-:W-:Y:S01]  /*5270*/  FFMA R47, -R20, 1.4426950216293334961, -R47 ;  /* 0x3fb8aa3b142f7823 */ /* 0x000fe2000000092f */
[----:B------:R-:W-:Y:S01]  /*5280*/  SHF.L.U32 R29, R29, 0x17, RZ ;  /* 0x000000171d1d7819 */ /* 0x000fe200000006ff */
[----:B------:R-:W-:Y:S01]  /*5290*/  FFMA R51, -R22, 1.4426950216293334961, -R51 ;  /* 0x3fb8aa3b16337823 */ /* 0x000fe20000000933 */
[----:B------:R-:W-:-:S02]  /*52a0*/  VIADD R3, R28, 0x1800000 ;  /* 0x018000001c037836 */ /* 0x000fc40000000000 */
[----:B------:R-:W-:Y:S01]  /*52b0*/  FFMA R47, -R20, 1.925963033500011079e-08, R47 ;  /* 0x32a57060142f7823 */ /* 0x000fe2000000012f */
[----:B------:R2:W-:Y:S01]  /*52c0*/  MUFU.EX2 R26, R43 ;  /* 0x0000002b001a7308 */ /* 0x0005e20000000800 */
[----:B-1----:R-:W-:Y:S01]  /*52d0*/  FADD R39, R48, -12583039 ;  /* 0xcb40007f30277421 */ /* 0x002fe20000000000 */
[----:B------:R-:W-:Y:S01]  /*52e0*/  FFMA R51, -R22, 1.925963033500011079e-08, R51 ;  /* 0x32a5706016337823 */ /* 0x000fe20000000133 */
[----:B------:R-:W-:Y:S01]  /*52f0*/  LOP3.LUT R3, R3, 0x7f800000, RZ, 0xc0, !PT ;  /* 0x7f80000003037812 */ /* 0x000fe200078ec0ff */
[----:B------:R-:W-:Y:S02]  /*5300*/  IMAD.SHL.U32 R31, R31, 0x800000, RZ ;  /* 0x008000001f1f7824 */ /* 0x000fe400078e00ff */
[C---:B------:R-:W-:Y:S01]  /*5310*/  FFMA R39, -R54.reuse, 1.4426950216293334961, -R39 ;  /* 0x3fb8aa3b36277823 */ /* 0x040fe20000000927 */
[----:B------:R-:W-:Y:S01]  /*5320*/  SHF.L.U32 R35, R35, 0x17, RZ ;  /* 0x0000001723237819 */ /* 0x000fe200000006ff */
[----:B------:R-:W-:Y:S01]  /*5330*/  IMAD.SHL.U32 R21, R21, 0x800000, RZ ;  /* 0x0080000015157824 */ /* 0x000fe200078e00ff */
[----:B------:R-:W1:Y:S01]  /*5340*/  MUFU.EX2 R45, R45 ;  /* 0x0000002d002d7308 */ /* 0x000e620000000800 */
[----:B--2---:R-:W-:Y:S01]  /*5350*/  FADD R43, R27, -12583039 ;  /* 0xcb40007f1b2b7421 */ /* 0x004fe20000000000 */
[----:B------:R-:W-:Y:S01]  /*5360*/  FFMA R39, -R54, 1.925963033500011079e-08, R39 ;  /* 0x32a5706036277823 */ /* 0x000fe20000000127 */
[----:B------:R-:W-:Y:S01]  /*5370*/  ISETP.GT.U32.AND P2, PT, R3, 0x1ffffff, PT ;  /* 0x01ffffff0300780c */ /* 0x000fe20003f44070 */
[----:B------:R-:W-:-:S02]  /*5380*/  IMAD.SHL.U32 R37, R37, 0x800000, RZ ;  /* 0x0080000025257824 */ /* 0x000fc400078e00ff */
[----:B------:R-:W-:Y:S01]  /*5390*/  FFMA R43, -R52, 1.4426950216293334961, -R43 ;  /* 0x3fb8aa3b342b7823 */ /* 0x000fe2000000092b */
[----:B------:R-:W-:Y:S01]  /*53a0*/  SHF.L.U32 R44, R44, 0x17, RZ ;  /* 0x000000172c2c7819 */ /* 0x000fe200000006ff */
[----:B------:R-:W-:Y:S01]  /*53b0*/  IMAD.SHL.U32 R27, R27, 0x800000, RZ ;  /* 0x008000001b1b7824 */ /* 0x000fe200078e00ff */
[----:B------:R-:W-:Y:S01]  /*53c0*/  MUFU.EX2 R47, R47 ;  /* 0x0000002f002f7308 */ /* 0x000fe20000000800 */
[----:B------:R-:W-:Y:S01]  /*53d0*/  FFMA R43, -R52, 1.925963033500011079e-08, R43 ;  /* 0x32a57060342b7823 */ /* 0x000fe2000000012b */
[----:B------:R-:W-:Y:S01]  /*53e0*/  SHF.L.U32 R25, R25, 0x17, RZ ;  /* 0x0000001719197819 */ /* 0x000fe200000006ff */
[----:B------:R-:W-:Y:S01]  /*53f0*/  IMAD.SHL.U32 R49, R49, 0x800000, RZ ;  /* 0x0080000031317824 */ /* 0x000fe200078e00ff */
[----:B------:R-:W-:Y:S01]  /*5400*/  SHF.L.U32 R23, R23, 0x17, RZ ;  /* 0x0000001717177819 */ /* 0x000fe200000006ff */
[----:B------:R-:W-:Y:S01]  /*5410*/  BSSY B1, `(.L_x_114) ;  /* 0x0000022000017945 */ /* 0x000fe20003800000 */
[----:B------:R-:W-:Y:S01]  /*5420*/  SHF.L.U32 R33, R33, 0x17, RZ ;  /* 0x0000001721217819 */ /* 0x000fe200000006ff */
[----:B----4-:R-:W-:Y:S01]  /*5430*/  FFMA R29, R29, R34, 1 ;  /* 0x3f8000001d1d7423 */ /* 0x010fe20000000022 */
[----:B------:R-:W2:Y:S01]  /*5440*/  MUFU.EX2 R20, R43 ;  /* 0x0000002b00147308 */ /* 0x000ea20000000800 */
[----:B------:R-:W-:Y:S01]  /*5450*/  SHF.L.U32 R41, R41, 0x17, RZ ;  /* 0x0000001729297819 */ /* 0x000fe200000006ff */
[----:B---3--:R-:W-:Y:S01]  /*5460*/  FFMA R36, R31, R36, 1 ;  /* 0x3f8000001f247423 */ /* 0x008fe20000000024 */
[----:B------:R-:W-:Y:S01]  /*5470*/  SHF.L.U32 R15, R15, 0x17, RZ ;  /* 0x000000170f0f7819 */ /* 0x000fe200000006ff */
[----:B------:R-:W-:Y:S01]  /*5480*/  FFMA R40, R35, R40, 1 ;  /* 0x3f80000023287423 */ /* 0x000fe20000000028 */
[----:B------:R-:W-:Y:S01]  /*5490*/  SHF.L.U32 R46, R46, 0x17, RZ ;  /* 0x000000172e2e7819 */ /* 0x000fe200000006ff */
[----:B-1----:R-:W-:Y:S01]  /*54a0*/  FFMA R45, R44, R45, 1 ;  /* 0x3f8000002c2d7423 */ /* 0x002fe2000000002d */
[----:B------:R-:W-:Y:S01]  /*54b0*/  SHF.L.U32 R48, R48, 0x17, RZ ;  /* 0x0000001730307819 */ /* 0x000fe200000006ff */
[----:B------:R-:W1:Y:S01]  /*54c0*/  MUFU.EX2 R39, R39 ;  /* 0x0000002700277308 */ /* 0x000e620000000800 */
[----:B------:R-:W-:Y:S01]  /*54d0*/  FFMA R53, R21, R30, 1 ;  /* 0x3f80000015357423 */ /* 0x000fe2000000001e */
[----:B------:R-:W-:Y:S01]  /*54e0*/  FFMA R32, R25, R32, 1 ;  /* 0x3f80000019207423 */ /* 0x000fe20000000020 */
[----:B------:R-:W-:Y:S01]  /*54f0*/  FFMA R31, R23, R38, 1 ;  /* 0x3f800000171f7423 */ /* 0x000fe20000000026 */
[----:B------:R-:W-:Y:S01]  /*5500*/  FFMA R35, R37, R24, 1 ;  /* 0x3f80000025237423 */ /* 0x000fe20000000018 */
[----:B------:R-:W-:Y:S01]  /*5510*/  FFMA R42, R33, R42, 1 ;  /* 0x3f800000212a7423 */ /* 0x000fe2000000002a */
[----:B------:R-:W-:Y:S01]  /*5520*/  FFMA R41, R41, R26, 1 ;  /* 0x3f80000029297423 */ /* 0x000fe2000000001a */
[----:B------:R-:W-:Y:S01]  /*5530*/  FFMA R34, R15, R0, 1 ;  /* 0x3f8000000f227423 */ /* 0x000fe20000000000 */
[----:B------:R-:W3:Y:S01]  /*5540*/  MUFU.EX2 R22, R51 ;  /* 0x0000003300167308 */ /* 0x000ee20000000800 */
[----:B--2---:R-:W-:Y:S01]  /*5550*/  FFMA R44, R27, R20, 1 ;  /* 0x3f8000001b2c7423 */ /* 0x004fe20000000014 */
[----:B------:R-:W-:Y:S01]  /*5560*/  FFMA R47, R46, R47, 1 ;  /* 0x3f8000002e2f7423 */ /* 0x000fe2000000002f */
[----:B-1----:R-:W-:Y:S01]  /*5570*/  FFMA R48, R48, R39, 1 ;  /* 0x3f80000030307423 */ /* 0x002fe20000000027 */
[----:B---3--:R-:W-:Y:S01]  /*5580*/  FFMA R49, R49, R22, 1 ;  /* 0x3f80000031317423 */ /* 0x008fe20000000016 */
[----:B------:R-:W-:Y:S06]  /*5590*/  @P2 BRA `(.L_x_115) ;  /* 0x0000000000142947 */ /* 0x000fec0003800000 */
[----:B------:R-:W-:Y:S02]  /*55a0*/  MOV R3, R28 ;  /* 0x0000001c00037202 */ /* 0x000fe40000000f00 */
[----:B------:R-:W-:-:S07]  /*55b0*/  MOV R20, 0x55d0 ;  /* 0x000055d000147802 */ /* 0x000fce0000000f00 */
[----:B------:R-:W-:Y:S05]  /*55c0*/  CALL.REL.NOINC `($__internal_0_$__cuda_sm20_rcp_rn_f32_slowpath) ;  /* 0x0000008400a07944 */ /* 0x000fea0003c00000 */
[----:B------:R-:W-:Y:S01]  /*55d0*/  MOV R15, R0 ;  /* 0x00000000000f7202 */ /* 0x000fe20000000f00 */
[----:B------:R-:W-:Y:S06]  /*55e0*/  BRA `(.L_x_116) ;  /* 0x0000000000107947 */ /* 0x000fec0003800000 */
.L_x_115:
[----:B------:R-:W1:Y:S02]  /*55f0*/  MUFU.RCP R15, R28 ;  /* 0x0000001c000f7308 */ /* 0x000e640000001000 */
[----:B-1----:R-:W-:-:S04]  /*5600*/  FFMA R0, R28, R15, -1 ;  /* 0xbf8000001c007423 */ /* 0x002fc8000000000f */
[----:B------:R-:W-:-:S04]  /*5610*/  FADD.FTZ R0, -R0, -RZ ;  /* 0x800000ff00007221 */ /* 0x000fc80000010100 */
[----:B------:R-:W-:-:S07]  /*5620*/  FFMA R15, R15, R0, R15 ;  /* 0x000000000f0f7223 */ /* 0x000fce000000000f */
.L_x_116:
[----:B------:R-:W-:Y:S05]  /*5630*/  BSYNC B1 ;  /* 0x0000000000017941 */ /* 0x000fea0003800000 */
.L_x_114:
[----:B------:R-:W-:Y:S01]  /*5640*/  VIADD R0, R53, 0x1800000 ;  /* 0x0180000035007836 */ /* 0x000fe20000000000 */
[----:B------:R-:W-:Y:S04]  /*5650*/  BSSY B1, `(.L_x_117) ;  /* 0x000000d000017945 */ /* 0x000fe80003800000 */
[----:B------:R-:W-:-:S04]  /*5660*/  LOP3.LUT R0, R0, 0x7f800000, RZ, 0xc0, !PT ;  /* 0x7f80000000007812 */ /* 0x000fc800078ec0ff */
[----:B------:R-:W-:-:S13]  /*5670*/  ISETP.GT.U32.AND P2, PT, R0, 0x1ffffff, PT ;  /* 0x01ffffff0000780c */ /* 0x000fda0003f44070 */
[----:B------:R-:W-:Y:S05]  /*5680*/  @P2 BRA `(.L_x_118) ;  /* 0x0000000000142947 */ /* 0x000fea0003800000 */
[----:B------:R-:W-:Y:S02]  /*5690*/  MOV R3, R53 ;  /* 0x0000003500037202 */ /* 0x000fe40000000f00 */
[----:B------:R-:W-:-:S07]  /*56a0*/  MOV R20, 0x56c0 ;  /* 0x000056c000147802 */ /* 0x000fce0000000f00 */
[----:B------:R-:W-:Y:S05]  /*56b0*/  CALL.REL.NOINC `($__internal_0_$__cuda_sm20_rcp_rn_f32_slowpath) ;  /* 0x0000008400647944 */ /* 0x000fea0003c00000 */
[----:B------:R-:W-:Y:S01]  /*56c0*/  MOV R22, R0 ;  /* 0x0000000000167202 */ /* 0x000fe20000000f00 */
[----:B------:R-:W-:Y:S06]  /*56d0*/  BRA `(.L_x_119) ;  /* 0x0000000000107947 */ /* 0x000fec0003800000 */
.L_x_118:
[----:B------:R-:W1:Y:S02]  /*56e0*/  MUFU.RCP R22, R53 ;  /* 0x0000003500167308 */ /* 0x000e640000001000 */
[----:B-1----:R-:W-:-:S04]  /*56f0*/  FFMA R0, R53, R22, -1 ;  /* 0xbf80000035007423 */ /* 0x002fc80000000016 */
[----:B------:R-:W-:-:S04]  /*5700*/  FADD.FTZ R3, -R0, -RZ ;  /* 0x800000ff00037221 */ /* 0x000fc80000010100 */
[----:B------:R-:W-:-:S07]  /*5710*/  FFMA R22, R22, R3, R22 ;  /* 0x0000000316167223 */ /* 0x000fce0000000016 */
.L_x_119:
[----:B------:R-:W-:Y:S05]  /*5720*/  BSYNC B1 ;  /* 0x0000000000017941 */ /* 0x000fea0003800000 */
.L_x_117:
        /* <DEDUP_REMOVED lines=10> */
.L_x_121:
[----:B------:R-:W1:Y:S02]  /*57d0*/  MUFU.RCP R23, R32 ;  /* 0x0000002000177308 */ /* 0x000e640000001000 */
[----:B-1----:R-:W-:-:S04]  /*57e0*/  FFMA R0, R32, R23, -1 ;  /* 0xbf80000020007423 */ /* 0x002fc80000000017 */
[----:B------:R-:W-:-:S04]  /*57f0*/  FADD.FTZ R0, -R0, -RZ ;  /* 0x800000ff00007221 */ /* 0x000fc80000010100 */
[----:B------:R-:W-:-:S07]  /*5800*/  FFMA R23, R23, R0, R23 ;  /* 0x0000000017177223 */ /* 0x000fce0000000017 */
.L_x_122:
[----:B------:R-:W-:Y:S05]  /*5810*/  BSYNC B1 ;  /* 0x0000000000017941 */ /* 0x000fea0003800000 */
.L_x_120:
        /* <DEDUP_REMOVED lines=10> */
.L_x_124:
[----:B------:R-:W1:Y:S02]  /*58c0*/  MUFU.RCP R24, R29 ;  /* 0x0000001d00187308 */ /* 0x000e640000001000 */
[----:B-1----:R-:W-:-:S04]  /*58d0*/  FFMA R0, R29, R24, -1 ;  /* 0xbf8000001d007423 */ /* 0x002fc80000000018 */
[----:B------:R-:W-:-:S04]  /*58e0*/  FADD.FTZ R3, -R0, -RZ ;  /* 0x800000ff00037221 */ /* 0x000fc80000010100 */
[----:B------:R-:W-:-:S07]  /*58f0*/  FFMA R24, R24, R3, R24 ;  /* 0x0000000318187223 */ /* 0x000fce0000000018 */
.L_x_125:
[----:B------:R-:W-:Y:S05]  /*5900*/  BSYNC B1 ;  /* 0x0000000000017941 */ /* 0x000fea0003800000 */
.L_x_123:
        /* <DEDUP_REMOVED lines=10> */
.L_x_127:
[----:B------:R-:W1:Y:S02]  /*59b0*/  MUFU.RCP R25, R36 ;  /* 0x0000002400197308 */ /* 0x000e640000001000 */
[----:B-1----:R-:W-:-:S04]  /*59c0*/  FFMA R0, R36, R25, -1 ;  /* 0xbf80000024007423 */ /* 0x002fc80000000019 */
[----:B------:R-:W-:-:S04]  /*59d0*/  FADD.FTZ R0, -R0, -RZ ;  /* 0x800000ff00007221 */ /* 0x000fc80000010100 */
[----:B------:R-:W-:-:S07]  /*59e0*/  FFMA R25, R25, R0, R25 ;  /* 0x0000000019197223 */ /* 0x000fce0000000019 */
.L_x_128:
[----:B------:R-:W-:Y:S05]  /*59f0*/  BSYNC B1 ;  /* 0x0000000000017941 */ /* 0x000fea0003800000 */
.L_x_126:
        /* <DEDUP_REMOVED lines=10> */
.L_x_130:
[----:B------:R-:W1:Y:S02]  /*5aa0*/  MUFU.RCP R26, R31 ;  /* 0x0000001f001a7308 */ /* 0x000e640000001000 */
[----:B-1----:R-:W-:-:S04]  /*5ab0*/  FFMA R0, R31, R26, -1 ;  /* 0xbf8000001f007423 */ /* 0x002fc8000000001a */
[----:B------:R-:W-:-:S04]  /*5ac0*/  FADD.FTZ R3, -R0, -RZ ;  /* 0x800000ff00037221 */ /* 0x000fc80000010100 */
[----:B------:R-:W-:-:S07]  /*5ad0*/  FFMA R26, R26, R3, R26 ;  /* 0x000000031a1a7223 */ /* 0x000fce000000001a */
.L_x_131:
[----:B------:R-:W-:Y:S05]  /*5ae0*/  BSYNC B1 ;  /* 0x0000000000017941 */ /* 0x000fea0003800000 */
.L_x_129:
        /* <DEDUP_REMOVED lines=10> */
.L_x_133:
[----:B------:R-:W1:Y:S02]  /*5b90*/  MUFU.RCP R27, R40 ;  /* 0x00000028001b7308 */ /* 0x000e640000001000 */
[----:B-1----:R-:W-:-:S04]  /*5ba0*/  FFMA R0, R40, R27, -1 ;  /* 0xbf80000028007423 */ /* 0x002fc8000000001b */
[----:B------:R-:W-:-:S04]  /*5bb0*/  FADD.FTZ R0, -R0, -RZ ;  /* 0x800000ff00007221 */ /* 0x000fc80000010100 */
[----:B------:R-:W-:-:S07]  /*5bc0*/  FFMA R27, R27, R0, R27 ;  /* 0x000000001b1b7223 */ /* 0x000fce000000001b */
.L_x_134:
[----:B------:R-:W-:Y:S05]  /*5bd0*/  BSYNC B1 ;  /* 0x0000000000017941 */ /* 0x000fea0003800000 */
.L_x_132:
        /* <DEDUP_REMOVED lines=10> */
.L_x_136:
[----:B------:R-:W1:Y:S02]  /*5c80*/  MUFU.RCP R28, R35 ;  /* 0x00000023001c7308 */ /* 0x000e640000001000 */
[----:B-1----:R-:W-:-:S04]  /*5c90*/  FFMA R0, R35, R28, -1 ;  /* 0xbf80000023007423 */ /* 0x002fc8000000001c */
[----:B------:R-:W-:-:S04]  /*5ca0*/  FADD.FTZ R3, -R0, -RZ ;  /* 0x800000ff00037221 */ /* 0x000fc80000010100 */
[----:B------:R-:W-:-:S07]  /*5cb0*/  FFMA R28, R28, R3, R28 ;  /* 0x000000031c1c7223 */ /* 0x000fce000000001c */
.L_x_137:
[----:B------:R-:W-:Y:S05]  /*5cc0*/  BSYNC B1 ;  /* 0x0000000000017941 */ /* 0x000fea0003800000 */
.L_x_135:
        /* <DEDUP_REMOVED lines=10> */
.L_x_139:
[----:B------:R-:W1:Y:S02]  /*5d70*/  MUFU.RCP R29, R42 ;  /* 0x0000002a001d7308 */ /* 0x000e640000001000 */
[----:B-1----:R-:W-:-:S04]  /*5d80*/  FFMA R0, R42, R29, -1 ;  /* 0xbf8000002a007423 */ /* 0x002fc8000000001d */
[----:B------:R-:W-:-:S04]  /*5d90*/  FADD.FTZ R0, -R0, -RZ ;  /* 0x800000ff00007221 */ /* 0x000fc80000010100 */
[----:B------:R-:W-:-:S07]  /*5da0*/  FFMA R29, R29, R0, R29 ;  /* 0x000000001d1d7223 */ /* 0x000fce000000001d */
.L_x_140:
[----:B------:R-:W-:Y:S05]  /*5db0*/  BSYNC B1 ;  /* 0x0000000000017941 */ /* 0x000fea0003800000 */
.L_x_138:
        /* <DEDUP_REMOVED lines=10> */
.L_x_142:
[----:B------:R-:W1:Y:S02]  /*5e60*/  MUFU.RCP R30, R41 ;  /* 0x00000029001e7308 */ /* 0x000e640000001000 */
[----:B-1----:R-:W-:-:S04]  /*5e70*/  FFMA R0, R41, R30, -1 ;  /* 0xbf80000029007423 */ /* 0x002fc8000000001e */
[----:B------:R-:W-:-:S04]  /*5e80*/  FADD.FTZ R3, -R0, -RZ ;  /* 0x800000ff00037221 */ /* 0x000fc80000010100 */
[----:B------:R-:W-:-:S07]  /*5e90*/  FFMA R30, R30, R3, R30 ;  /* 0x000000031e1e7223 */ /* 0x000fce000000001e */
.L_x_143:
[----:B------:R-:W-:Y:S05]  /*5ea0*/  BSYNC B1 ;  /* 0x0000000000017941 */ /* 0x000fea0003800000 */
.L_x_141:
        /* <DEDUP_REMOVED lines=10> */
.L_x_145:
[----:B------:R-:W1:Y:S02]  /*5f50*/  MUFU.RCP R31, R34 ;  /* 0x00000022001f7308 */ /* 0x000e640000001000 */
[----:B-1----:R-:W-:-:S04]  /*5f60*/  FFMA R0, R34, R31, -1 ;  /* 0xbf80000022007423 */ /* 0x002fc8000000001f */
[----:B------:R-:W-:-:S04]  /*5f70*/  FADD.FTZ R0, -R0, -RZ ;  /* 0x800000ff00007221 */ /* 0x000fc80000010100 */
[----:B------:R-:W-:-:S07]  /*5f80*/  FFMA R31, R31, R0, R31 ;  /* 0x000000001f1f7223 */ /* 0x000fce000000001f */
.L_x_146:
[----:B------:R-:W-:Y:S05]  /*5f90*/  BSYNC B1 ;  /* 0x0000000000017941 */ /* 0x000fea0003800000 */
.L_x_144:
        /* <DEDUP_REMOVED lines=10> */
.L_x_148:
[----:B------:R-:W1:Y:S02]  /*6040*/  MUFU.RCP R32, R45 ;  /* 0x0000002d00207308 */ /* 0x000e640000001000 */
[----:B-1----:R-:W-:-:S04]  /*6050*/  FFMA R0, R45, R32, -1 ;  /* 0xbf8000002d007423 */ /* 0x002fc80000000020 */
[----:B------:R-:W-:-:S04]  /*6060*/  FADD.FTZ R3, -R0, -RZ ;  /* 0x800000ff00037221 */ /* 0x000fc80000010100 */
[----:B------:R-:W-:-:S07]  /*6070*/  FFMA R32, R32, R3, R32 ;  /* 0x0000000320207223 */ /* 0x000fce0000000020 */
.L_x_149:
[----:B------:R-:W-:Y:S05]  /*6080*/  BSYNC B1 ;  /* 0x0000000000017941 */ /* 0x000fea0003800000 */
.L_x_147:
        /* <DEDUP_REMOVED lines=10> */
.L_x_151:
[----:B------:R-:W1:Y:S02]  /*6130*/  MUFU.RCP R33, R44 ;  /* 0x0000002c00217308 */ /* 0x000e640000001000 */
[----:B-1----:R-:W-:-:S04]  /*6140*/  FFMA R0, R44, R33, -1 ;  /* 0xbf8000002c007423 */ /* 0x002fc80000000021 */
[----:B------:R-:W-:-:S04]  /*6150*/  FADD.FTZ R0, -R0, -RZ ;  /* 0x800000ff00007221 */ /* 0x000fc80000010100 */
[----:B------:R-:W-:-:S07]  /*6160*/  FFMA R33, R33, R0, R33 ;  /* 0x0000000021217223 */ /* 0x000fce0000000021 */
.L_x_152:
[----:B------:R-:W-:Y:S05]  /*6170*/  BSYNC B1 ;  /* 0x0000000000017941 */ /* 0x000fea0003800000 */
.L_x_150:
        /* <DEDUP_REMOVED lines=10> */
.L_x_154:
[----:B------:R-:W1:Y:S02]  /*6220*/  MUFU.RCP R34, R47 ;  /* 0x0000002f00227308 */ /* 0x000e640000001000 */
[----:B-1----:R-:W-:-:S04]  /*6230*/  FFMA R0, R47, R34, -1 ;  /* 0xbf8000002f007423 */ /* 0x002fc80000000022 */
[----:B------:R-:W-:-:S04]  /*6240*/  FADD.FTZ R3, -R0, -RZ ;  /* 0x800000ff00037221 */ /* 0x000fc80000010100 */
[----:B------:R-:W-:-:S07]  /*6250*/  FFMA R34, R34, R3, R34 ;  /* 0x0000000322227223 */ /* 0x000fce0000000022 */
.L_x_155:
[----:B------:R-:W-:Y:S05]  /*6260*/  BSYNC B1 ;  /* 0x0000000000017941 */ /* 0x000fea0003800000 */
.L_x_153:
        /* <DEDUP_REMOVED lines=10> */
.L_x_157:
[----:B------:R-:W1:Y:S02]  /*6310*/  MUFU.RCP R35, R48 ;  /* 0x0000003000237308 */ /* 0x000e640000001000 */
[----:B-1----:R-:W-:-:S04]  /*6320*/  FFMA R0, R48, R35, -1 ;  /* 0xbf80000030007423 */ /* 0x002fc80000000023 */
[----:B------:R-:W-:-:S04]  /*6330*/  FADD.FTZ R0, -R0, -RZ ;  /* 0x800000ff00007221 */ /* 0x000fc80000010100 */
[----:B------:R-:W-:-:S07]  /*6340*/  FFMA R35, R35, R0, R35 ;  /* 0x0000000023237223 */ /* 0x000fce0000000023 */
.L_x_158:
[----:B------:R-:W-:Y:S05]  /*6350*/  BSYNC B1 ;  /* 0x0000000000017941 */ /* 0x000fea0003800000 */
.L_x_156:
[----:B------:R-:W-:-:S05]  /*6360*/  VIADD R0, R49, 0x1800000 ;  /* 0x0180000031007836 */ /* 0x000fca0000000000 */
[----:B------:R-:W-:-:S04]  /*6370*/  LOP3.LUT R0, R0, 0x7f800000, RZ, 0xc0, !PT ;  /* 0x7f80000000007812 */ /* 0x000fc800078ec0ff */
[----:B------:R-:W-:-:S13]  /*6380*/  ISETP.GT.U32.AND P2, PT, R0, 0x1ffffff, PT ;  /* 0x01ffffff0000780c */ /* 0x000fda0003f44070 */
[----:B------:R-:W-:Y:S05]  /*6390*/  @P2 BRA `(.L_x_159) ;  /* 0x0000000000102947 */ /* 0x000fea0003800000 */
[----:B------:R-:W-:Y:S02]  /*63a0*/  MOV R3, R49 ;  /* 0x0000003100037202 */ /* 0x000fe40000000f00 */
[----:B------:R-:W-:-:S07]  /*63b0*/  MOV R20, 0x63d0 ;  /* 0x000063d000147802 */ /* 0x000fce0000000f00 */
[----:B------:R-:W-:Y:S05]  /*63c0*/  CALL.REL.NOINC `($__internal_0_$__cuda_sm20_rcp_rn_f32_slowpath) ;  /* 0x0000007800207944 */ /* 0x000fea0003c00000 */
[----:B------:R-:W-:Y:S05]  /*63d0*/  BRA `(.L_x_160) ;  /* 0x0000000000107947 */ /* 0x000fea0003800000 */
.L_x_159:
[----:B------:R-:W1:Y:S02]  /*63e0*/  MUFU.RCP R0, R49 ;  /* 0x0000003100007308 */ /* 0x000e640000001000 */
[----:B-1----:R-:W-:-:S04]  /*63f0*/  FFMA R3, R49, R0, -1 ;  /* 0xbf80000031037423 */ /* 0x002fc80000000000 */
[----:B------:R-:W-:-:S04]  /*6400*/  FADD.FTZ R3, -R3, -RZ ;  /* 0x800000ff03037221 */ /* 0x000fc80000010100 */
[----:B------:R-:W-:-:S07]  /*6410*/  FFMA R0, R0, R3, R0 ;  /* 0x0000000300007223 */ /* 0x000fce0000000000 */
.L_x_160:
[----:B------:R-:W-:Y:S01]  /*6420*/  F2FP.F16.F32.PACK_AB R21, R24, R23 ;  /* 0x000000171815723e */ /* 0x000fe200000000ff */
[----:B------:R-:W-:Y:S05]  /*6430*/  WARPSYNC.ALL ;  /* 0x0000000000007948 */ /* 0x000fea0003800000 */
[----:B------:R-:W-:Y:S01]  /*6440*/  F2FP.F16.F32.PACK_AB R20, R22, R15 ;  /* 0x0000000f1614723e */ /* 0x000fe200000000ff */
[----:B------:R-:W-:Y:S01]  /*6450*/  BSSY B0, `(.L_x_161) ;  /* 0x000001b000007945 */ /* 0x000fe20003800000 */
[----:B------:R-:W-:Y:S02]  /*6460*/  F2FP.F16.F32.PACK_AB R23, R28, R27 ;  /* 0x0000001b1c17723e */ /* 0x000fe400000000ff */
[----:B------:R-:W-:-:S02]  /*6470*/  F2FP.F16.F32.PACK_AB R22, R26, R25 ;  /* 0x000000191a16723e */ /* 0x000fc400000000ff */
[----:B------:R-:W-:Y:S02]  /*6480*/  F2FP.F16.F32.PACK_AB R27, R0, R35 ;  /* 0x00000023001b723e */ /* 0x000fe400000000ff */
[----:B------:R-:W-:Y:S01]  /*6490*/  F2FP.F16.F32.PACK_AB R24, R30, R29 ;  /* 0x0000001d1e18723e */ /* 0x000fe200000000ff */
[----:B------:R1:W-:Y:S01]  /*64a0*/  STSM.16.M88.4 [R14+0x2200], R20 ;  /* 0x002200140e007844 */ /* 0x0003e20000000200 */
[----:B------:R-:W-:Y:S02]  /*64b0*/  F2FP.F16.F32.PACK_AB R25, R32, R31 ;  /* 0x0000001f2019723e */ /* 0x000fe400000000ff */
[----:B------:R-:W-:Y:S02]  /*64c0*/  F2FP.F16.F32.PACK_AB R26, R34, R33 ;  /* 0x00000021221a723e */ /* 0x000fe400000000ff */
[----:B------:R-:W-:-:S05]  /*64d0*/  LEA R0, R97, R14, 0x1 ;  /* 0x0000000e61007211 */ /* 0x000fca00078e08ff */
        /* <DEDUP_REMOVED lines=11> */
[----:B------:R-:W-:Y:S02]  /*6590*/  UIADD3 UR4, UR51, 0x2200, URZ ;  /* 0x0000220033047890 */ /* 0x000fe4000fffe03f */
[----:B------:R-:W-:Y:S01]  /*65a0*/  UIADD3.X UR9, URZ, UR55, URZ, UP0, !UPT ;  /* 0x000000373f097290 */ /* 0x000fe200087fe43f */
[----:B------:R-:W-:Y:S01]  /*65b0*/  UMOV UR6, UR46 ;  /* 0x0000002e00067c82 */ /* 0x000fe20008000000 */
[----:B------:R-:W-:-:S07]  /*65c0*/  UMOV UR7, UR47 ;  /* 0x0000002f00077c82 */ /* 0x000fce0008000000 */
[----:B------:R2:W-:Y:S01]  /*65d0*/  UTMASTG.3D [UR4], [UR8] ;  /* 0x00000004080073b5 */ /* 0x0005e20008010000 */
[----:B------:R0:W-:Y:S01]  /*65e0*/  UTMACMDFLUSH ;  /* 0x00000000000079b7 */ /* 0x0001e20000000000 */
[----:B--2---:R-:W-:-:S04]  /*65f0*/  DEPBAR.LE SB0, 0x1 ;  /* 0x000080400000791a */ /* 0x004fc80000000000 */
.L_x_162:
[----:B------:R-:W-:Y:S05]  /*6600*/  BSYNC B0 ;  /* 0x0000000000007941 */ /* 0x000fea0003800000 */
.L_x_161:
[----:B------:R-:W-:Y:S06]  /*6610*/  BAR.SYNC.DEFER_BLOCKING 0x1, 0x100 ;  /* 0x0044000000007b1d */ /* 0x000fec0000010000 */
[----:B------:R-:W-:Y:S04]  /*6620*/  BSSY B0, `(.L_x_163) ;  /* 0x0000009000007945 */ /* 0x000fe80003800000 */
[----:B------:R-:W-:Y:S05]  /*6630*/  @P0 BRA `(.L_x_164) ;  /* 0x00000000001c0947 */ /* 0x000fea0003800000 */
[----:B------:R-:W-:-:S13]  /*6640*/  ISETP.NE.AND P2, PT, R101, 0x3, PT ;  /* 0x000000036500780c */ /* 0x000fda0003f45270 */
[----:B------:R-:W-:Y:S05]  /*6650*/  @!P2 BRA `(.L_x_165) ;  /* 0x000000000004a947 */ /* 0x000fea0003800000 */
[----:B------:R-:W-:Y:S01]  /*6660*/  BPT.TRAP 0x1 ;  /* 0x000000040000795c */ /* 0x000fe20000300000 */
.L_x_165:
[----:B------:R-:W-:-:S04]  /*6670*/  ULEA UR4, UR40, UR51, 0x3 ;  /* 0x0000003328047291 */ /* 0x000fc8000f8e183f */
[----:B------:R-:W-:-:S04]  /*6680*/  UIADD3 UR4, UR4, 0x80, URZ ;  /* 0x0000008004047890 */ /* 0x000fc8000fffe03f */
[----:B------:R-:W-:-:S09]  /*6690*/  UPRMT UR4, UR50, 0x654, UR4 ;  /* 0x0000065432047896 */ /* 0x000fd20008000004 */
[----:B------:R-:W-:Y:S03]  /*66a0*/  SYNCS.ARRIVE.TRANS64.RED.A1T0 RZ, [UR4], RZ ;  /* 0x000000ffffff79a7 */ /* 0x000fe60008100404 */
.L_x_164:
[----:B------:R-:W-:Y:S05]  /*66b0*/  BSYNC B0 ;  /* 0x0000000000007941 */ /* 0x000fea0003800000 */
.L_x_163:
[----:B------:R-:W-:Y:S01]  /*66c0*/  UIADD3 UR40, UR40, 0x1, URZ ;  /* 0x0000000128287890 */ /* 0x000fe2000fffe03f */
[----:B------:R-:W-:Y:S01]  /*66d0*/  BSSY B0, `(.L_x_166) ;  /* 0x0000018000007945 */ /* 0x000fe20003800000 */
[----:B------:R-:W-:Y:S02]  /*66e0*/  IMAD.MOV.U32 R15, RZ, RZ, R95 ;  /* 0x000000ffff0f7224 */ /* 0x000fe400078e005f */
[----:B------:R-:W-:-:S04]  /*66f0*/  UISETP.NE.AND UP0, UPT, UR40, 0x4, UPT ;  /* 0x000000042800788c */ /* 0x000fc8000bf05270 */
[----:B------:R-:W-:Y:S01]  /*6700*/  USEL UR40, UR40, URZ, UP0 ;  /* 0x0000003f28287287 */ /* 0x000fe20008000000 */
[----:B------:R-:W-:Y:S11]  /*6710*/  @P0 BRA `(.L_x_167) ;  /* 0x00000000004c0947 */ /* 0x000ff60003800000 */
[----:B------:R-:W-:-:S13]  /*6720*/  ISETP.NE.AND P2, PT, R101, 0x3, PT ;  /* 0x000000036500780c */ /* 0x000fda0003f45270 */
[----:B------:R-:W-:Y:S05]  /*6730*/  @!P2 BRA `(.L_x_168) ;  /* 0x000000000004a947 */ /* 0x000fea0003800000 */
[----:B------:R-:W-:Y:S01]  /*6740*/  BPT.TRAP 0x1 ;  /* 0x000000040000795c */ /* 0x000fe20000300000 */
.L_x_168:
[C---:B-1----:R-:W-:Y:S01]  /*6750*/  LEA R0, R12.reuse, UR51, 0x3 ;  /* 0x000000330c007c11 */ /* 0x042fe2000f8e18ff */
[----:B------:R-:W-:Y:S01]  /*6760*/  BSSY B1, `(.L_x_169) ;  /* 0x0000006000017945 */ /* 0x000fe20003800000 */
[----:B------:R-:W-:Y:S02]  /*6770*/  SHF.L.U32 R3, R95, 0x1f, RZ ;  /* 0x0000001f5f037819 */ /* 0x000fe400000006ff */
[----:B------:R-:W-:Y:S02]  /*6780*/  @!P1 LEA R20, R12, R13, 0xd ;  /* 0x0000000d0c149211 */ /* 0x000fe400078e68ff */
[----:B------:R-:W1:Y:S02]  /*6790*/  SYNCS.PHASECHK.TRANS64.TRYWAIT P2, [R0+URZ+0x60], R3 ;  /* 0x00006003000075a7 */ /* 0x000e64000804017f */
[----:B------:R-:W-:Y:S01]  /*67a0*/  @!P1 LEA R21, R97, R20, 0x1 ;  /* 0x0000001461159211 */ /* 0x000fe200078e08ff */
[----:B-1----:R-:W-:Y:S06]  /*67b0*/  @!P2 BRA `(.L_x_170) ;  /* 0x0000006c0090a947 */ /* 0x002fec0003800000 */
.L_x_360:
[----:B------:R-:W-:Y:S05]  /*67c0*/  BSYNC B1 ;  /* 0x0000000000017941 */ /* 0x000fea0003800000 */
.L_x_169:
[----:B------:R-:W-:Y:S05]  /*67d0*/  @!P1 WARPSYNC.ALL ;  /* 0x0000000000009948 */ /* 0x000fea0003800000 */
[----:B------:R2:W3:Y:S01]  /*67e0*/  @!P1 LDSM.16.M88.4 R8, [R20] ;  /* 0x000000001408983b */ /* 0x0004e20000000200 */
[----:B------:R-:W-:-:S03]  /*67f0*/  VIADD R12, R12, 0x1 ;  /* 0x000000010c0c7836 */ /* 0x000fc60000000000 */
[----:B------:R2:W4:Y:S02]  /*6800*/  @!P1 LDSM.16.M88.4 R4, [R21] ;  /* 0x000000001504983b */ /* 0x0005240000000200 */
[----:B------:R-:W-:-:S04]  /*6810*/  ISETP.NE.AND P2, PT, R12, 0x4, PT ;  /* 0x000000040c00780c */ /* 0x000fc80003f45270 */
[----:B-1----:R-:W-:Y:S02]  /*6820*/  SEL R0, RZ, 0x1, P2 ;  /* 0x00000001ff007807 */ /* 0x002fe40001000000 */
[----:B------:R-:W-:Y:S02]  /*6830*/  SEL R12, R12, RZ, P2 ;  /* 0x000000ff0c0c7207 */ /* 0x000fe40001000000 */
[----:B--2---:R-:W-:-:S07]  /*6840*/  LOP3.LUT R15, R95, R0, RZ, 0x3c, !PT ;  /* 0x000000005f0f7212 */ /* 0x004fce00078e3cff */
.L_x_167:
[----:B------:R-:W-:Y:S05]  /*6850*/  BSYNC B0 ;  /* 0x0000000000007941 */ /* 0x000fea0003800000 */
.L_x_166:
[----:B-1-3--:R-:W-:Y:S02]  /*6860*/  HADD2.F32 R23, -RZ, R9.H0_H0 ;  /* 0x20000009ff177230 */ /* 0x00afe40000004100 */
[C---:B------:R-:W-:Y:S01]  /*6870*/  FMUL R58, R92.reuse, R58 ;  /* 0x0000003a5c3a7220 */ /* 0x040fe20000400000 */
[--C-:B------:R-:W-:Y:S02]  /*6880*/  HADD2.F32 R21, -RZ, R8.reuse.H1_H1 ;  /* 0x30000008ff157230 */ /* 0x100fe40000004100 */
[C---:B------:R-:W-:Y:S01]  /*6890*/  FMUL R0, R92.reuse, R57 ;  /* 0x000000395c007220 */ /* 0x040fe20000400000 */
[----:B------:R-:W-:Y:S02]  /*68a0*/  HADD2.F32 R3, -RZ, R8.H0_H0 ;  /* 0x20000008ff037230 */ /* 0x000fe40000004100 */
[----:B------:R-:W-:Y:S01]  /*68b0*/  FMUL R56, R92, R56 ;  /* 0x000000385c387220 */ /* 0x000fe20000400000 */
[----:B------:R-:W-:Y:S01]  /*68c0*/  FFMA R58, R91, R23, R58 ;  /* 0x000000175b3a7223 */ /* 0x000fe2000000003a */
[----:B------:R-:W-:-:S02]  /*68d0*/  HADD2.F32 R23, -RZ, R11.H0_H0 ;  /* 0x2000000bff177230 */ /* 0x000fc40000004100 */
[C---:B------:R-:W-:Y:S01]  /*68e0*/  FMUL R62, R92.reuse, R62 ;  /* 0x0000003e5c3e7220 */ /* 0x040fe20000400000 */
[----:B------:R-:W-:Y:S01]  /*68f0*/  MOV R49, 0x3bbb989d ;  /* 0x3bbb989d00317802 */ /* 0x000fe20000000f00 */
[----:B------:R-:W-:Y:S02]  /*6900*/  HADD2.F32 R25, -RZ, R9.H1_H1 ;  /* 0x30000009ff197230 */ /* 0x000fe40000004100 */
[C---:B------:R-:W-:Y:S01]  /*6910*/  FFMA R0, R91.reuse, R21, R0 ;  /* 0x000000155b007223 */ /* 0x040fe20000000000 */
        /* <DEDUP_REMOVED lines=19> */
[----:B------:R-:W-:Y:S01]  /*6a50*/  FFMA.RM R3, R3, R51, 12582913 ;  /* 0x4b40000103037423 */ /* 0x000fe20000004033 */
        /* <DEDUP_REMOVED lines=16> */
[----:B------:R-:W-:Y:S01]  /*6b60*/  FFMA.SAT R0, -R60, R49, 0.5 ;  /* 0x3f0000003c007423 */ /* 0x000fe20000002131 */
[----:B------:R-:W-:-:S02]  /*6b70*/  HADD2.F32 R32, -RZ, R5.H0_H0 ;  /* 0x20000005ff207230 */ /* 0x000fc40000004100 */
[----:B------:R-:W-:Y:S01]  /*6b80*/  FFMA R29, -R58, 1.4426950216293334961, -R29 ;  /* 0x3fb8aa3b3a1d7823 */ /* 0x000fe2000000091d */
[----:B------:R-:W-:Y:S01]  /*6b90*/  FMUL R66, R92, R66 ;  /* 0x000000425c427220 */ /* 0x000fe20000400000 */
[----:B------:R-:W-:Y:S01]  /*6ba0*/  FFMA.RM R33, R0, R51, 12582913 ;  /* 0x4b40000100217423 */ /* 0x000fe20000004033 */
[----:B------:R-:W-:Y:S02]  /*6bb0*/  HADD2.F32 R34, -RZ, R5.H1_H1 ;  /* 0x30000005ff227230 */ /* 0x000fe40000004100 */
[----:B------:R-:W-:Y:S01]  /*6bc0*/  FFMA R29, -R58, 1.925963033500011079e-08, R29 ;  /* 0x32a570603a1d7823 */ /* 0x000fe2000000011d */
[----:B------:R3:W-:Y:S01]  /*6bd0*/  MUFU.EX2 R30, R25 ;  /* 0x00000019001e7308 */ /* 0x0007e20000000800 */
[----:B-1----:R-:W-:Y:S01]  /*6be0*/  FADD R21, R31, -12583039 ;  /* 0xcb40007f1f157421 */ /* 0x002fe20000000000 */
[----:B------:R-:W-:Y:S01]  /*6bf0*/  FFMA R66, R91, R32, R66 ;  /* 0x000000205b427223 */ /* 0x000fe20000000042 */
[----:B------:R-:W-:Y:S01]  /*6c00*/  FADD R35, R33, -12583039 ;  /* 0xcb40007f21237421 */ /* 0x000fe20000000000 */
[----:B------:R-:W-:Y:S01]  /*6c10*/  FMUL R0, R92, R67 ;  /* 0x000000435c007220 */ /* 0x000fe20000400000 */
[----:B------:R-:W-:Y:S01]  /*6c20*/  FFMA R21, -R20, 1.4426950216293334961, -R21 ;  /* 0x3fb8aa3b14157823 */ /* 0x000fe20000000915 */
[----:B------:R-:W-:-:S02]  /*6c30*/  HADD2.F32 R40, -RZ, R6.H1_H1 ;  /* 0x30000006ff287230 */ /* 0x000fc40000004100 */
[----:B------:R-:W-:Y:S01]  /*6c40*/  FFMA R35, -R60, 1.4426950216293334961, -R35 ;  /* 0x3fb8aa3b3c237823 */ /* 0x000fe20000000923 */
[----:B------:R1:W-:Y:S01]  /*6c50*/  MUFU.EX2 R32, R29 ;  /* 0x0000001d00207308 */ /* 0x0003e20000000800 */
[-C--:B---3--:R-:W-:Y:S01]  /*6c60*/  FFMA.SAT R25, -R22, R49.reuse, 0.5 ;  /* 0x3f00000016197423 */ /* 0x088fe20000002131 */
[----:B------:R-:W-:Y:S01]  /*6c70*/  FFMA R21, -R20, 1.925963033500011079e-08, R21 ;  /* 0x32a5706014157823 */ /* 0x000fe20000000115 */
[----:B------:R-:W-:Y:S01]  /*6c80*/  FFMA.SAT R20, -R62, R49, 0.5 ;  /* 0x3f0000003e147423 */ /* 0x000fe20000002131 */
[----:B------:R-:W-:Y:S01]  /*6c90*/  FFMA R0, R91, R34, R0 ;  /* 0x000000225b007223 */ /* 0x000fe20000000000 */
[-C--:B------:R-:W-:Y:S01]  /*6ca0*/  FFMA.RM R25, R25, R51.reuse, 12582913 ;  /* 0x4b40000119197423 */ /* 0x080fe20000004033 */
[----:B------:R-:W-:Y:S01]  /*6cb0*/  FFMA R35, -R60, 1.925963033500011079e-08, R35 ;  /* 0x32a570603c237823 */ /* 0x000fe20000000123 */
[----:B------:R-:W-:Y:S01]  /*6cc0*/  FFMA.RM R37, R20, R51, 12582913 ;  /* 0x4b40000114257423 */ /* 0x000fe20000004033 */
[----:B------:R3:W-:Y:S01]  /*6cd0*/  MUFU.EX2 R34, R21 ;  /* 0x0000001500227308 */ /* 0x0007e20000000800 */
[----:B-1----:R-:W-:Y:S01]  /*6ce0*/  FADD R29, R25, -12583039 ;  /* 0xcb40007f191d7421 */ /* 0x002fe20000000000 */
[----:B------:R-:W-:Y:S01]  /*6cf0*/  FFMA.SAT R20, -R24, R49, 0.5 ;  /* 0x3f00000018147423 */ /* 0x000fe20000002131 */
[----:B------:R-:W-:-:S02]  /*6d00*/  HADD2.F32 R38, -RZ, R6.H0_H0 ;  /* 0x20000006ff267230 */ /* 0x000fc40000004100 */
[----:B------:R-:W-:Y:S01]  /*6d10*/  FMUL R68, R92, R68 ;  /* 0x000000445c447220 */ /* 0x000fe20000400000 */
[----:B------:R-:W-:Y:S01]  /*6d20*/  FFMA R29, -R22, 1.4426950216293334961, -R29 ;  /* 0x3fb8aa3b161d7823 */ /* 0x000fe2000000091d */
[----:B------:R-:W-:Y:S01]  /*6d30*/  FFMA.RM R39, R20, R51, 12582913 ;  /* 0x4b40000114277423 */ /* 0x000fe20000004033 */
[----:B------:R-:W-:Y:S01]  /*6d40*/  FMUL R20, R92, R69 ;  /* 0x000000455c147220 */ /* 0x000fe20000400000 */
[----:B------:R1:W4:Y:S01]  /*6d50*/  MUFU.EX2 R36, R35 ;  /* 0x0000002300247308 */ /* 0x0003220000000800 */
[----:B---3--:R-:W-:Y:S01]  /*6d60*/  FADD R21, R37, -12583039 ;  /* 0xcb40007f25157421 */ /* 0x008fe20000000000 */
[----:B------:R-:W-:Y:S01]  /*6d70*/  FFMA R29, -R22, 1.925963033500011079e-08, R29 ;  /* 0x32a57060161d7823 */ /* 0x000fe2000000011d */
[----:B------:R-:W-:Y:S01]  /*6d80*/  FFMA.SAT R22, -R64, R49, 0.5 ;  /* 0x3f00000040167423 */ /* 0x000fe20000002131 */
[----:B------:R-:W-:Y:S01]  /*6d90*/  FADD R41, R39, -12583039 ;  /* 0xcb40007f27297421 */ /* 0x000fe20000000000 */
[----:B------:R-:W-:Y:S01]  /*6da0*/  FFMA R21, -R62, 1.4426950216293334961, -R21 ;  /* 0x3fb8aa3b3e157823 */ /* 0x000fe20000000915 */
[C---:B------:R-:W-:Y:S01]  /*6db0*/  FFMA R20, R91.reuse, R40, R20 ;  /* 0x000000285b147223 */ /* 0x040fe20000000014 */
[----:B------:R-:W-:Y:S01]  /*6dc0*/  FFMA R68, R91, R38, R68 ;  /* 0x000000265b447223 */ /* 0x000fe20000000044 */
[----:B------:R-:W-:Y:S01]  /*6dd0*/  FFMA R41, -R24, 1.4426950216293334961, -R41 ;  /* 0x3fb8aa3b18297823 */ /* 0x000fe20000000929 */
[----:B-1----:R-:W-:Y:S01]  /*6de0*/  FFMA.RM R35, R22, R51, 12582913 ;  /* 0x4b40000116237423 */ /* 0x002fe20000004033 */
[----:B------:R-:W-:Y:S01]  /*6df0*/  FFMA R21, -R62, 1.925963033500011079e-08, R21 ;  /* 0x32a570603e157823 */ /* 0x000fe20000000115 */
[----:B------:R-:W-:Y:S01]  /*6e00*/  FFMA.SAT R22, -R26, R49, 0.5 ;  /* 0x3f0000001a167423 */ /* 0x000fe20000002131 */
[----:B------:R1:W-:Y:S01]  /*6e10*/  MUFU.EX2 R38, R29 ;  /* 0x0000001d00267308 */ /* 0x0003e20000000800 */
[----:B------:R-:W-:Y:S01]  /*6e20*/  FFMA R41, -R24, 1.925963033500011079e-08, R41 ;  /* 0x32a5706018297823 */ /* 0x000fe20000000129 */
[----:B------:R-:W-:-:S02]  /*6e30*/  HADD2.F32 R42, -RZ, R7.H0_H0 ;  /* 0x20000007ff2a7230 */ /* 0x000fc40000004100 */
[----:B------:R-:W-:Y:S01]  /*6e40*/  FFMA.RM R43, R22, R51, 12582913 ;  /* 0x4b400001162b7423 */ /* 0x000fe20000004033 */
[----:B------:R-:W-:Y:S01]  /*6e50*/  FFMA.SAT R22, -R0, R49, 0.5 ;  /* 0x3f00000000167423 */ /* 0x000fe20000002131 */
[----:B------:R-:W-:Y:S02]  /*6e60*/  HADD2.F32 R46, -RZ, R7.H1_H1 ;  /* 0x30000007ff2e7230 */ /* 0x000fe40000004100 */
[----:B------:R-:W-:Y:S01]  /*6e70*/  FMUL R70, R92, R70 ;  /* 0x000000465c467220 */ /* 0x000fe20000400000 */
[----:B------:R-:W-:Y:S01]  /*6e80*/  FADD R45, R43, -12583039 ;  /* 0xcb40007f2b2d7421 */ /* 0x000fe20000000000 */
[----:B------:R3:W-:Y:S01]  /*6e90*/  MUFU.EX2 R40, R21 ;  /* 0x0000001500287308 */ /* 0x0007e20000000800 */
[----:B-1----:R-:W-:Y:S01]  /*6ea0*/  FADD R29, R35, -12583039 ;  /* 0xcb40007f231d7421 */ /* 0x002fe20000000000 */
[----:B------:R-:W-:Y:S01]  /*6eb0*/  FFMA.RM R44, R22, R51, 12582913 ;  /* 0x4b400001162c7423 */ /* 0x000fe20000004033 */
[----:B------:R-:W-:Y:S01]  /*6ec0*/  FMUL R22, R92, R71 ;  /* 0x000000475c167220 */ /* 0x000fe20000400000 */
[C---:B------:R-:W-:Y:S01]  /*6ed0*/  FFMA R70, R91.reuse, R42, R70 ;  /* 0x0000002a5b467223 */ /* 0x040fe20000000046 */
[----:B------:R-:W-:Y:S01]  /*6ee0*/  FFMA R29, -R64, 1.4426950216293334961, -R29 ;  /* 0x3fb8aa3b401d7823 */ /* 0x000fe2000000091d */
[----:B------:R-:W-:Y:S01]  /*6ef0*/  FADD R47, R44, -12583039 ;  /* 0xcb40007f2c2f7421 */ /* 0x000fe20000000000 */
[----:B------:R-:W-:Y:S01]  /*6f00*/  FFMA R22, R91, R46, R22 ;  /* 0x0000002e5b167223 */ /* 0x000fe20000000016 */
[----:B------:R1:W-:Y:S01]  /*6f10*/  MUFU.EX2 R24, R41 ;  /* 0x0000002900187308 */ /* 0x0003e20000000800 */
[-C--:B---3--:R-:W-:Y:S01]  /*6f20*/  FFMA.SAT R21, -R66, R49.reuse, 0.5 ;  /* 0x3f00000042157423 */ /* 0x088fe20000002131 */
[----:B------:R-:W-:Y:S01]  /*6f30*/  FFMA R29, -R64, 1.925963033500011079e-08, R29 ;  /* 0x32a57060401d7823 */ /* 0x000fe2000000011d */
[-C--:B------:R-:W-:Y:S01]  /*6f40*/  FFMA.SAT R46, -R20, R49.reuse, 0.5 ;  /* 0x3f000000142e7423 */ /* 0x080fe20000002131 */
[----:B------:R-:W-:Y:S01]  /*6f50*/  FFMA.SAT R48, -R70, R49, 0.5 ;  /* 0x3f00000046307423 */ /* 0x000fe20000002131 */
[----:B------:R-:W-:Y:S01]  /*6f60*/  FFMA.RM R21, R21, R51, 12582913 ;  /* 0x4b40000115157423 */ /* 0x000fe20000004033 */
[----:B------:R-:W-:Y:S01]  /*6f70*/  FFMA.SAT R50, -R22, R49, 0.5 ;  /* 0x3f00000016327423 */ /* 0x000fe20000002131 */
[----:B------:R-:W-:Y:S01]  /*6f80*/  FFMA R45, -R26, 1.4426950216293334961, -R45 ;  /* 0x3fb8aa3b1a2d7823 */ /* 0x000fe2000000092d */
[----:B------:R3:W-:Y:S01]  /*6f90*/  MUFU.EX2 R42, R29 ;  /* 0x0000001d002a7308 */ /* 0x0007e20000000800 */
[----:B-1----:R-:W-:Y:S01]  /*6fa0*/  FADD R41, R21, -12583039 ;  /* 0xcb40007f15297421 */ /* 0x002fe20000000000 */
[----:B------:R-:W-:Y:S01]  /*6fb0*/  FFMA R47, -R0, 1.4426950216293334961, -R47 ;  /* 0x3fb8aa3b002f7823 */ /* 0x000fe2000000092f */
[-C--:B------:R-:W-:Y:S01]  /*6fc0*/  FFMA.RM R46, R46, R51.reuse, 12582913 ;  /* 0x4b4000012e2e7423 */ /* 0x080fe20000004033 */
[-C--:B------:R-:W-:Y:S01]  /*6fd0*/  FFMA.RM R48, R48, R51.reuse, 12582913 ;  /* 0x4b40000130307423 */ /* 0x080fe20000004033 */
[----:B------:R-:W-:Y:S01]  /*6fe0*/  FFMA R41, -R66, 1.4426950216293334961, -R41 ;  /* 0x3fb8aa3b42297823 */ /* 0x000fe20000000929 */
[----:B------:R-:W-:Y:S01]  /*6ff0*/  FFMA.RM R50, R50, R51, 12582913 ;  /* 0x4b40000132327423 */ /* 0x000fe20000004033 */
[----:B------:R-:W-:Y:S01]  /*7000*/  FFMA R45, -R26, 1.925963033500011079e-08, R45 ;  /* 0x32a570601a2d7823 */ /* 0x000fe2000000012d */
[----:B------:R-:W-:Y:S01]  /*7010*/  FFMA R47, -R0, 1.925963033500011079e-08, R47 ;  /* 0x32a57060002f7823 */ /* 0x000fe2000000012f */
[----:B---3--:R-:W-:Y:S01]  /*7020*/  FFMA.SAT R29, -R68, R49, 0.5 ;  /* 0x3f000000441d7423 */ /* 0x008fe20000002131 */
[----:B------:R-:W-:Y:S01]  /*7030*/  FFMA R41, -R66, 1.925963033500011079e-08, R41 ;  /* 0x32a5706042297823 */ /* 0x000fe20000000129 */
[----:B------:R-:W-:-:S02]  /*7040*/  IMAD.SHL.U32 R3, R3, 0x800000, RZ ;  /* 0x0080000003037824 */ /* 0x000fc400078e00ff */
        /* <DEDUP_REMOVED lines=8> */
[----:B------:R-:W-:Y:S01]  /*70d0*/  SHF.L.U32 R27, R27, 0x17, RZ ;  /* 0x000000171b1b7819 */ /* 0x000fe200000006ff */
[----:B------:R-:W-:Y:S01]  /*70e0*/  FFMA R49, -R20, 1.925963033500011079e-08, R49 ;  /* 0x32a5706014317823 */ /* 0x000fe20000000131 */
[----:B------:R2:W3:Y:S01]  /*70f0*/  MUFU.EX2 R26, R45 ;  /* 0x0000002d001a7308 */ /* 0x0004e20000000800 */
[----:B-1----:R-:W-:Y:S01]  /*7100*/  FADD R41, R48, -12583039 ;  /* 0xcb40007f30297421 */ /* 0x002fe20000000000 */
[----:B------:R-:W-:Y:S01]  /*7110*/  FFMA R51, -R22, 1.925963033500011079e-08, R51 ;  /* 0x32a5706016337823 */ /* 0x000fe20000000133 */
[----:B------:R-:W-:Y:S01]  /*7120*/  IADD3 R3, R53, 0x1800000, RZ ;  /* 0x0180000035037810 */ /* 0x000fe20007ffe0ff */
[----:B------:R-:W-:-:S02]  /*7130*/  IMAD.SHL.U32 R31, R31, 0x800000, RZ ;  /* 0x008000001f1f7824 */ /* 0x000fc400078e00ff */
[C---:B------:R-:W-:Y:S01]  /*7140*/  FFMA R41, -R70.reuse, 1.4426950216293334961, -R41 ;  /* 0x3fb8aa3b46297823 */ /* 0x040fe20000000929 */
[----:B------:R-:W-:Y:S01]  /*7150*/  SHF.L.U32 R23, R23, 0x17, RZ ;  /* 0x0000001717177819 */ /* 0x000fe200000006ff */
[----:B------:R-:W-:Y:S01]  /*7160*/  IMAD.SHL.U32 R43, R43, 0x800000, RZ ;  /* 0x008000002b2b7824 */ /* 0x000fe200078e00ff */
[----:B------:R-:W-:Y:S01]  /*7170*/  LOP3.LUT R3, R3, 0x7f800000, RZ, 0xc0, !PT ;  /* 0x7f80000003037812 */ /* 0x000fe200078ec0ff */
[----:B--2---:R-:W-:Y:S01]  /*7180*/  FADD R45, R29, -12583039 ;  /* 0xcb40007f1d2d7421 */ /* 0x004fe20000000000 */
[----:B------:R-:W-:Y:S01]  /*7190*/  FFMA R41, -R70, 1.925963033500011079e-08, R41 ;  /* 0x32a5706046297823 */ /* 0x000fe20000000129 */
[----:B------:R-:W1:Y:S01]  /*71a0*/  MUFU.EX2 R47, R47 ;  /* 0x0000002f002f7308 */ /* 0x000e620000000800 */
[----:B------:R-:W-:Y:S01]  /*71b0*/  ISETP.GT.U32.AND P2, PT, R3, 0x1ffffff, PT ;  /* 0x01ffffff0300780c */ /* 0x000fe20003f44070 */
[C---:B------:R-:W-:Y:S01]  /*71c0*/  FFMA R45, -R68.reuse, 1.4426950216293334961, -R45 ;  /* 0x3fb8aa3b442d7823 */ /* 0x040fe2000000092d */
[----:B------:R-:W-:Y:S01]  /*71d0*/  SHF.L.U32 R25, R25, 0x17, RZ ;  /* 0x0000001719197819 */ /* 0x000fe200000006ff */
[----:B------:R-:W-:Y:S01]  /*71e0*/  IMAD.SHL.U32 R37, R37, 0x800000, RZ ;  /* 0x0080000025257824 */ /* 0x000fe200078e00ff */
[----:B------:R-:W-:Y:S01]  /*71f0*/  SHF.L.U32 R39, R39, 0x17, RZ ;  /* 0x0000001727277819 */ /* 0x000fe200000006ff */
[----:B------:R-:W-:Y:S01]  /*7200*/  FFMA R45, -R68, 1.925963033500011079e-08, R45 ;  /* 0x32a57060442d7823 */ /* 0x000fe2000000012d */
[----:B------:R-:W-:Y:S01]  /*7210*/  SHF.L.U32 R35, R35, 0x17, RZ ;  /* 0x0000001723237819 */ /* 0x000fe200000006ff */
[----:B------:R-:W2:Y:S01]  /*7220*/  MUFU.EX2 R49, R49 ;  /* 0x0000003100317308 */ /* 0x000ea20000000800 */
[----:B------:R-:W-:Y:S01]  /*7230*/  SHF.L.U32 R21, R21, 0x17, RZ ;  /* 0x0000001715157819 */ /* 0x000fe200000006ff */
[----:B------:R-:W-:Y:S01]  /*7240*/  IMAD.SHL.U32 R44, R44, 0x800000, RZ ;  /* 0x008000002c2c7824 */ /* 0x000fe200078e00ff */
[----:B------:R-:W-:Y:S01]  /*7250*/  SHF.L.U32 R29, R29, 0x17, RZ ;  /* 0x000000171d1d7819 */ /* 0x000fe200000006ff */
[----:B------:R-:W-:Y:S01]  /*7260*/  IMAD.SHL.U32 R48, R48, 0x800000, RZ ;  /* 0x0080000030307824 */ /* 0x000fe200078e00ff */
[----:B------:R-:W-:Y:S01]  /*7270*/  SHF.L.U32 R46, R46, 0x17, RZ ;  /* 0x000000172e2e7819 */ /* 0x000fe200000006ff */
[----:B------:R-:W-:Y:S01]  /*7280*/  BSSY B1, `(.L_x_171) ;  /* 0x000001e000017945 */ /* 0x000fe20003800000 */
[----:B------:R-:W-:Y:S01]  /*7290*/  SHF.L.U32 R50, R50, 0x17, RZ ;  /* 0x0000001732327819 */ /* 0x000fe200000006ff */
[----:B------:R-:W5:Y:S01]  /*72a0*/  MUFU.EX2 R20, R45 ;  /* 0x0000002d00147308 */ /* 0x000f620000000800 */
[----:B----4-:R-:W-:Y:S01]  /*72b0*/  FFMA R33, R33, R36, 1 ;  /* 0x3f80000021217423 */ /* 0x010fe20000000024 */
[----:B------:R-:W-:Y:S01]  /*72c0*/  FFMA R27, R27, R32, 1 ;  /* 0x3f8000001b1b7423 */ /* 0x000fe20000000020 */
[----:B------:R-:W-:Y:S01]  /*72d0*/  FFMA R34, R31, R34, 1 ;  /* 0x3f8000001f227423 */ /* 0x000fe20000000022 */
[----:B---3--:R-:W-:Y:S01]  /*72e0*/  FFMA R36, R43, R26, 1 ;  /* 0x3f8000002b247423 */ /* 0x008fe2000000001a */
[----:B------:R-:W-:Y:S01]  /*72f0*/  FFMA R30, R23, R30, 1 ;  /* 0x3f800000171e7423 */ /* 0x000fe2000000001e */
[----:B------:R-:W-:Y:S01]  /*7300*/  FFMA R28, R25, R38, 1 ;  /* 0x3f800000191c7423 */ /* 0x000fe20000000026 */
[----:B------:R-:W-:Y:S01]  /*7310*/  FFMA R31, R37, R40, 1 ;  /* 0x3f800000251f7423 */ /* 0x000fe20000000028 */
[----:B------:R-:W3:Y:S01]  /*7320*/  MUFU.EX2 R41, R41 ;  /* 0x0000002900297308 */ /* 0x000ee20000000800 */
[----:B------:R-:W-:Y:S01]  /*7330*/  FFMA R32, R39, R24, 1 ;  /* 0x3f80000027207423 */ /* 0x000fe20000000018 */
[----:B------:R-:W-:Y:S01]  /*7340*/  FFMA R35, R35, R42, 1 ;  /* 0x3f80000023237423 */ /* 0x000fe2000000002a */
[----:B------:R-:W-:Y:S01]  /*7350*/  FFMA R43, R21, R0, 1 ;  /* 0x3f800000152b7423 */ /* 0x000fe20000000000 */
[----:B-1----:R-:W-:Y:S01]  /*7360*/  FFMA R44, R44, R47, 1 ;  /* 0x3f8000002c2c7423 */ /* 0x002fe2000000002f */
[----:B--2---:R-:W-:-:S03]  /*7370*/  FFMA R46, R46, R49, 1 ;  /* 0x3f8000002e2e7423 */ /* 0x004fc60000000031 */
[----:B------:R-:W1:Y:S01]  /*7380*/  MUFU.EX2 R51, R51 ;  /* 0x0000003300337308 */ /* 0x000e620000000800 */
[----:B-----5:R-:W-:Y:S01]  /*7390*/  FFMA R45, R29, R20, 1 ;  /* 0x3f8000001d2d7423 */ /* 0x020fe20000000014 */
[----:B---3--:R-:W-:Y:S01]  /*73a0*/  FFMA R41, R48, R41, 1 ;  /* 0x3f80000030297423 */ /* 0x008fe20000000029 */
[----:B-1----:R-:W-:Y:S01]  /*73b0*/  FFMA R50, R50, R51, 1 ;  /* 0x3f80000032327423 */ /* 0x002fe20000000033 */
[----:B------:R-:W-:Y:S06]  /*73c0*/  @P2 BRA `(.L_x_172) ;  /* 0x0000000000142947 */ /* 0x000fec0003800000 */
[----:B------:R-:W-:Y:S02]  /*73d0*/  MOV R3, R53 ;  /* 0x0000003500037202 */ /* 0x000fe40000000f00 */
[----:B------:R-:W-:-:S07]  /*73e0*/  MOV R20, 0x7400 ;  /* 0x0000740000147802 */ /* 0x000fce0000000f00 */
[----:B------:R-:W-:Y:S05]  /*73f0*/  CALL.REL.NOINC `($__internal_0_$__cuda_sm20_rcp_rn_f32_slowpath) ;  /* 0x0000006800147944 */ /* 0x000fea0003c00000 */
[----:B------:R-:W-:Y:S01]  /*7400*/  IMAD.MOV.U32 R22, RZ, RZ, R0 ;  /* 0x000000ffff167224 */ /* 0x000fe200078e0000 */
[----:B------:R-:W-:Y:S06]  /*7410*/  BRA `(.L_x_173) ;  /* 0x0000000000107947 */ /* 0x000fec0003800000 */
.L_x_172:
[----:B------:R-:W1:Y:S02]  /*7420*/  MUFU.RCP R22, R53 ;  /* 0x0000003500167308 */ /* 0x000e640000001000 */
[----:B-1----:R-:W-:-:S04]  /*7430*/  FFMA R0, R53, R22, -1 ;  /* 0xbf80000035007423 */ /* 0x002fc80000000016 */
[----:B------:R-:W-:-:S04]  /*7440*/  FADD.FTZ R3, -R0, -RZ ;  /* 0x800000ff00037221 */ /* 0x000fc80000010100 */
[----:B------:R-:W-:-:S07]  /*7450*/  FFMA R22, R22, R3, R22 ;  /* 0x0000000316167223 */ /* 0x000fce0000000016 */
.L_x_173:
[----:B------:R-:W-:Y:S05]  /*7460*/  BSYNC B1 ;  /* 0x0000000000017941 */ /* 0x000fea0003800000 */
.L_x_171:
[----:B------:R-:W-:Y:S01]  /*7470*/  IADD3 R0, R30, 0x1800000, RZ ;  /* 0x018000001e007810 */ /* 0x000fe20007ffe0ff */
[----:B------:R-:W-:Y:S03]  /*7480*/  BSSY B1, `(.L_x_174) ;  /* 0x000000d000017945 */ /* 0x000fe60003800000 */
[----:B------:R-:W-:-:S04]  /*7490*/  LOP3.LUT R0, R0, 0x7f800000, RZ, 0xc0, !PT ;  /* 0x7f80000000007812 */ /* 0x000fc800078ec0ff */
[----:B------:R-:W-:-:S13]  /*74a0*/  ISETP.GT.U32.AND P2, PT, R0, 0x1ffffff, PT ;  /* 0x01ffffff0000780c */ /* 0x000fda0003f44070 */
[----:B------:R-:W-:Y:S05]  /*74b0*/  @P2 BRA `(.L_x_175) ;  /* 0x0000000000142947 */ /* 0x000fea0003800000 */
[----:B------:R-:W-:Y:S02]  /*74c0*/  MOV R3, R30 ;  /* 0x0000001e00037202 */ /* 0x000fe40000000f00 */
[----:B------:R-:W-:-:S07]  /*74d0*/  MOV R20, 0x74f0 ;  /* 0x000074f000147802 */ /* 0x000fce0000000f00 */
[----:B------:R-:W-:Y:S05]  /*74e0*/  CALL.REL.NOINC `($__internal_0_$__cuda_sm20_rcp_rn_f32_slowpath) ;  /* 0x0000006400d87944 */ /* 0x000fea0003c00000 */
[----:B------:R-:W-:Y:S01]  /*74f0*/  IMAD.MOV.U32 R23, RZ, RZ, R0 ;  /* 0x000000ffff177224 */ /* 0x000fe200078e0000 */
[----:B------:R-:W-:Y:S06]  /*7500*/  BRA `(.L_x_176) ;  /* 0x0000000000107947 */ /* 0x000fec0003800000 */
.L_x_175:
[----:B------:R-:W1:Y:S02]  /*7510*/  MUFU.RCP R23, R30 ;  /* 0x0000001e00177308 */ /* 0x000e640000001000 */
[----:B-1----:R-:W-:-:S04]  /*7520*/  FFMA R0, R30, R23, -1 ;  /* 0xbf8000001e007423 */ /* 0x002fc80000000017 */
[----:B------:R-:W-:-:S04]  /*7530*/  FADD.FTZ R0, -R0, -RZ ;  /* 0x800000ff00007221 */ /* 0x000fc80000010100 */
[----:B------:R-:W-:-:S07]  /*7540*/  FFMA R23, R23, R0, R23 ;  /* 0x0000000017177223 */ /* 0x000fce0000000017 */
.L_x_176:
[----:B------:R-:W-:Y:S05]  /*7550*/  BSYNC B1 ;  /* 0x0000000000017941 */ /* 0x000fea0003800000 */
.L_x_174:
        /* <DEDUP_REMOVED lines=10> */
.L_x_178:
[----:B------:R-:W1:Y:S02]  /*7600*/  MUFU.RCP R24, R27 ;  /* 0x0000001b00187308 */ /* 0x000e640000001000 */
[----:B-1----:R-:W-:-:S04]  /*7610*/  FFMA R0, R27, R24, -1 ;  /* 0xbf8000001b007423 */ /* 0x002fc80000000018 */
[----:B------:R-:W-:-:S04]  /*7620*/  FADD.FTZ R3, -R0, -RZ ;  /* 0x800000ff00037221 */ /* 0x000fc80000010100 */
[----:B------:R-:W-:-:S07]  /*7630*/  FFMA R24, R24, R3, R24 ;  /* 0x0000000318187223 */ /* 0x000fce0000000018 */
.L_x_179:
[----:B------:R-:W-:Y:S05]  /*7640*/  BSYNC B1 ;  /* 0x0000000000017941 */ /* 0x000fea0003800000 */
.L_x_177:
        /* <DEDUP_REMOVED lines=10> */
.L_x_181:
[----:B------:R-:W1:Y:S02]  /*76f0*/  MUFU.RCP R25, R34 ;  /* 0x0000002200197308 */ /* 0x000e640000001000 */
[----:B-1----:R-:W-:-:S04]  /*7700*/  FFMA R0, R34, R25, -1 ;  /* 0xbf80000022007423 */ /* 0x002fc80000000019 */
[----:B------:R-:W-:-:S04]  /*7710*/  FADD.FTZ R0, -R0, -RZ ;  /* 0x800000ff00007221 */ /* 0x000fc80000010100 */
[----:B------:R-:W-:-:S07]  /*7720*/  FFMA R25, R25, R0, R25 ;  /* 0x0000000019197223 */ /* 0x000fce0000000019 */
.L_x_182:
[----:B------:R-:W-:Y:S05]  /*7730*/  BSYNC B1 ;  /* 0x0000000000017941 */ /* 0x000fea0003800000 */
.L_x_180:
        /* <DEDUP_REMOVED lines=10> */
.L_x_184:
[----:B------:R-:W1:Y:S02]  /*77e0*/  MUFU.RCP R26, R33 ;  /* 0x00000021001a7308 */ /* 0x000e640000001000 */
[----:B-1----:R-:W-:-:S04]  /*77f0*/  FFMA R0, R33, R26, -1 ;  /* 0xbf80000021007423 */ /* 0x002fc8000000001a */
[----:B------:R-:W-:-:S04]  /*7800*/  FADD.FTZ R3, -R0, -RZ ;  /* 0x800000ff00037221 */ /* 0x000fc80000010100 */
[----:B------:R-:W-:-:S07]  /*7810*/  FFMA R26, R26, R3, R26 ;  /* 0x000000031a1a7223 */ /* 0x000fce000000001a */
.L_x_185:
[----:B------:R-:W-:Y:S05]  /*7820*/  BSYNC B1 ;  /* 0x0000000000017941 */ /* 0x000fea0003800000 */
.L_x_183:
        /* <DEDUP_REMOVED lines=10> */
.L_x_187:
[----:B------:R-:W1:Y:S02]  /*78d0*/  MUFU.RCP R27, R28 ;  /* 0x0000001c001b7308 */ /* 0x000e640000001000 */
[----:B-1----:R-:W-:-:S04]  /*78e0*/  FFMA R0, R28, R27, -1 ;  /* 0xbf8000001c007423 */ /* 0x002fc8000000001b */
[----:B------:R-:W-:-:S04]  /*78f0*/  FADD.FTZ R0, -R0, -RZ ;  /* 0x800000ff00007221 */ /* 0x000fc80000010100 */
[----:B------:R-:W-:-:S07]  /*7900*/  FFMA R27, R27, R0, R27 ;  /* 0x000000001b1b7223 */ /* 0x000fce000000001b */
.L_x_188:
[----:B------:R-:W-:Y:S05]  /*7910*/  BSYNC B1 ;  /* 0x0000000000017941 */ /* 0x000fea0003800000 */
.L_x_186:
        /* <DEDUP_REMOVED lines=10> */
.L_x_190:
[----:B------:R-:W1:Y:S02]  /*79c0*/  MUFU.RCP R28, R31 ;  /* 0x0000001f001c7308 */ /* 0x000e640000001000 */
[----:B-1----:R-:W-:-:S04]  /*79d0*/  FFMA R0, R31, R28, -1 ;  /* 0xbf8000001f007423 */ /* 0x002fc8000000001c */
[----:B------:R-:W-:-:S04]  /*79e0*/  FADD.FTZ R3, -R0, -RZ ;  /* 0x800000ff00037221 */ /* 0x000fc80000010100 */
[----:B------:R-:W-:-:S07]  /*79f0*/  FFMA R28, R28, R3, R28 ;  /* 0x000000031c1c7223 */ /* 0x000fce000000001c */
.L_x_191:
[----:B------:R-:W-:Y:S05]  /*7a00*/  BSYNC B1 ;  /* 0x0000000000017941 */ /* 0x000fea0003800000 */
.L_x_189:
        /* <DEDUP_REMOVED lines=10> */
.L_x_193:
[----:B------:R-:W1:Y:S02]  /*7ab0*/  MUFU.RCP R29, R32 ;  /* 0x00000020001d7308 */ /* 0x000e640000001000 */
[----:B-1----:R-:W-:-:S04]  /*7ac0*/  FFMA R0, R32, R29, -1 ;  /* 0xbf80000020007423 */ /* 0x002fc8000000001d */
[----:B------:R-:W-:-:S04]  /*7ad0*/  FADD.FTZ R0, -R0, -RZ ;  /* 0x800000ff00007221 */ /* 0x000fc80000010100 */
[----:B------:R-:W-:-:S07]  /*7ae0*/  FFMA R29, R29, R0, R29 ;  /* 0x000000001d1d7223 */ /* 0x000fce000000001d */
.L_x_194:
[----:B------:R-:W-:Y:S05]  /*7af0*/  BSYNC B1 ;  /* 0x0000000000017941 */ /* 0x000fea0003800000 */
.L_x_192:
        /* <DEDUP_REMOVED lines=10> */
.L_x_196:
[----:B------:R-:W1:Y:S02]  /*7ba0*/  MUFU.RCP R30, R35 ;  /* 0x00000023001e7308 */ /* 0x000e640000001000 */
[----:B-1----:R-:W-:-:S04]  /*7bb0*/  FFMA R0, R35, R30, -1 ;  /* 0xbf80000023007423 */ /* 0x002fc8000000001e */
[----:B------:R-:W-:-:S04]  /*7bc0*/  FADD.FTZ R3, -R0, -RZ ;  /* 0x800000ff00037221 */ /* 0x000fc80000010100 */
[----:B------:R-:W-:-:S07]  /*7bd0*/  FFMA R30, R30, R3, R30 ;  /* 0x000000031e1e7223 */ /* 0x000fce000000001e */
.L_x_197:
[----:B------:R-:W-:Y:S05]  /*7be0*/  BSYNC B1 ;  /* 0x0000000000017941 */ /* 0x000fea0003800000 */
.L_x_195:
        /* <DEDUP_REMOVED lines=10> */
.L_x_199:
[----:B------:R-:W1:Y:S02]  /*7c90*/  MUFU.RCP R31, R36 ;  /* 0x00000024001f7308 */ /* 0x000e640000001000 */
[----:B-1----:R-:W-:-:S04]  /*7ca0*/  FFMA R0, R36, R31, -1 ;  /* 0xbf80000024007423 */ /* 0x002fc8000000001f */
[----:B------:R-:W-:-:S04]  /*7cb0*/  FADD.FTZ R0, -R0, -RZ ;  /* 0x800000ff00007221 */ /* 0x000fc80000010100 */
[----:B------:R-:W-:-:S07]  /*7cc0*/  FFMA R31, R31, R0, R31 ;  /* 0x000000001f1f7223 */ /* 0x000fce000000001f */
.L_x_200:
[----:B------:R-:W-:Y:S05]  /*7cd0*/  BSYNC B1 ;  /* 0x0000000000017941 */ /* 0x000fea0003800000 */
.L_x_198:
        /* <DEDUP_REMOVED lines=10> */
.L_x_202:
[----:B------:R-:W1:Y:S02]  /*7d80*/  MUFU.RCP R32, R43 ;  /* 0x0000002b00207308 */ /* 0x000e640000001000 */
[----:B-1----:R-:W-:-:S04]  /*7d90*/  FFMA R0, R43, R32, -1 ;  /* 0xbf8000002b007423 */ /* 0x002fc80000000020 */
[----:B------:R-:W-:-:S04]  /*7da0*/  FADD.FTZ R3, -R0, -RZ ;  /* 0x800000ff00037221 */ /* 0x000fc80000010100 */
[----:B------:R-:W-:-:S07]  /*7db0*/  FFMA R32, R32, R3, R32 ;  /* 0x0000000320207223 */ /* 0x000fce0000000020 */
.L_x_203:
[----:B------:R-:W-:Y:S05]  /*7dc0*/  BSYNC B1 ;  /* 0x0000000000017941 */ /* 0x000fea0003800000 */
.L_x_201:
        /* <DEDUP_REMOVED lines=10> */
.L_x_205:
[----:B------:R-:W1:Y:S02]  /*7e70*/  MUFU.RCP R33, R44 ;  /* 0x0000002c00217308 */ /* 0x000e640000001000 */
[----:B-1----:R-:W-:-:S04]  /*7e80*/  FFMA R0, R44, R33, -1 ;  /* 0xbf8000002c007423 */ /* 0x002fc80000000021 */
[----:B------:R-:W-:-:S04]  /*7e90*/  FADD.FTZ R0, -R0, -RZ ;  /* 0x800000ff00007221 */ /* 0x000fc80000010100 */
[----:B------:R-:W-:-:S07]  /*7ea0*/  FFMA R33, R33, R0, R33 ;  /* 0x0000000021217223 */ /* 0x000fce0000000021 */
.L_x_206:
[----:B------:R-:W-:Y:S05]  /*7eb0*/  BSYNC B1 ;  /* 0x0000000000017941 */ /* 0x000fea0003800000 */
.L_x_204:
        /* <DEDUP_REMOVED lines=10> */
.L_x_208:
[----:B------:R-:W1:Y:S02]  /*7f60*/  MUFU.RCP R34, R45 ;  /* 0x0000002d00227308 */ /* 0x000e640000001000 */
[----:B-1----:R-:W-:-:S04]  /*7f70*/  FFMA R0, R45, R34, -1 ;  /* 0xbf8000002d007423 */ /* 0x002fc80000000022 */
[----:B------:R-:W-:-:S04]  /*7f80*/  FADD.FTZ R3, -R0, -RZ ;  /* 0x800000ff00037221 */ /* 0x000fc80000010100 */
[----:B------:R-:W-:-:S07]  /*7f90*/  FFMA R34, R34, R3, R34 ;  /* 0x0000000322227223 */ /* 0x000fce0000000022 */
.L_x_209:
[----:B------:R-:W-:Y:S05]  /*7fa0*/  BSYNC B1 ;  /* 0x0000000000017941 */ /* 0x000fea0003800000 */
.L_x_207:
        /* <DEDUP_REMOVED lines=10> */
.L_x_211:
[----:B------:R-:W1:Y:S02]  /*8050*/  MUFU.RCP R35, R46 ;  /* 0x0000002e00237308 */ /* 0x000e640000001000 */
[----:B-1----:R-:W-:-:S04]  /*8060*/  FFMA R0, R46, R35, -1 ;  /* 0xbf8000002e007423 */ /* 0x002fc80000000023 */
[----:B------:R-:W-:-:S04]  /*8070*/  FADD.FTZ R0, -R0, -RZ ;  /* 0x800000ff00007221 */ /* 0x000fc80000010100 */
[----:B------:R-:W-:-:S07]  /*8080*/  FFMA R35, R35, R0, R35 ;  /* 0x0000000023237223 */ /* 0x000fce0000000023 */
.L_x_212:
[----:B------:R-:W-:Y:S05]  /*8090*/  BSYNC B1 ;  /* 0x0000000000017941 */ /* 0x000fea0003800000 */
.L_x_210:
        /* <DEDUP_REMOVED lines=10> */
.L_x_214:
[----:B------:R-:W1:Y:S02]  /*8140*/  MUFU.RCP R36, R41 ;  /* 0x0000002900247308 */ /* 0x000e640000001000 */
[----:B-1----:R-:W-:-:S04]  /*8150*/  FFMA R0, R41, R36, -1 ;  /* 0xbf80000029007423 */ /* 0x002fc80000000024 */
[----:B------:R-:W-:-:S04]  /*8160*/  FADD.FTZ R3, -R0, -RZ ;  /* 0x800000ff00037221 */ /* 0x000fc80000010100 */
[----:B------:R-:W-:-:S07]  /*8170*/  FFMA R36, R36, R3, R36 ;  /* 0x0000000324247223 */ /* 0x000fce0000000024 */
.L_x_215:
[----:B------:R-:W-:Y:S05]  /*8180*/  BSYNC B1 ;  /* 0x0000000000017941 */ /* 0x000fea0003800000 */
.L_x_213:
[----:B------:R-:W-:-:S04]  /*8190*/  IADD3 R0, R50, 0x1800000, RZ ;  /* 0x0180000032007810 */ /* 0x000fc80007ffe0ff */
        /* <DEDUP_REMOVED lines=8> */
.L_x_216:
[----:B------:R-:W1:Y:S02]  /*8220*/  MUFU.RCP R3, R50 ;  /* 0x0000003200037308 */ /* 0x000e640000001000 */
[----:B-1----:R-:W-:-:S04]  /*8230*/  FFMA R0, R50, R3, -1 ;  /* 0xbf80000032007423 */ /* 0x002fc80000000003 */
[----:B------:R-:W-:-:S04]  /*8240*/  FADD.FTZ R0, -R0, -RZ ;  /* 0x800000ff00007221 */ /* 0x000fc80000010100 */
[----:B------:R-:W-:-:S07]  /*8250*/  FFMA R3, R3, R0, R3 ;  /* 0x0000000003037223 */ /* 0x000fce0000000003 */
.L_x_217:
        /* <DEDUP_REMOVED lines=30> */
.L_x_219:
[----:B------:R-:W-:Y:S05]  /*8440*/  BSYNC B0 ;  /* 0x0000000000007941 */ /* 0x000fea0003800000 */
.L_x_218:
[----:B------:R-:W-:Y:S06]  /*8450*/  BAR.SYNC.DEFER_BLOCKING 0x1, 0x100 ;  /* 0x0044000000007b1d */ /* 0x000fec0000010000 */
[----:B------:R-:W-:Y:S04]  /*8460*/  BSSY B0, `(.L_x_220) ;  /* 0x0000009000007945 */ /* 0x000fe80003800000 */
[----:B------:R-:W-:Y:S05]  /*8470*/  @P0 BRA `(.L_x_221) ;  /* 0x00000000001c0947 */ /* 0x000fea0003800000 */
[----:B------:R-:W-:-:S13]  /*8480*/  ISETP.NE.AND P2, PT, R101, 0x3, PT ;  /* 0x000000036500780c */ /* 0x000fda0003f45270 */
[----:B------:R-:W-:Y:S05]  /*8490*/  @!P2 BRA `(.L_x_222) ;  /* 0x000000000004a947 */ /* 0x000fea0003800000 */
[----:B------:R-:W-:Y:S01]  /*84a0*/  BPT.TRAP 0x1 ;  /* 0x000000040000795c */ /* 0x000fe20000300000 */
.L_x_222:
[----:B------:R-:W-:-:S04]  /*84b0*/  ULEA UR4, UR40, UR51, 0x3 ;  /* 0x0000003328047291 */ /* 0x000fc8000f8e183f */
[----:B------:R-:W-:-:S04]  /*84c0*/  UIADD3 UR4, UR4, 0x80, URZ ;  /* 0x0000008004047890 */ /* 0x000fc8000fffe03f */
[----:B------:R-:W-:-:S09]  /*84d0*/  UPRMT UR4, UR50, 0x654, UR4 ;  /* 0x0000065432047896 */ /* 0x000fd20008000004 */
[----:B------:R-:W-:Y:S03]  /*84e0*/  SYNCS.ARRIVE.TRANS64.RED.A1T0 RZ, [UR4], RZ ;  /* 0x000000ffffff79a7 */ /* 0x000fe60008100404 */
.L_x_221:
[----:B------:R-:W-:Y:S05]  /*84f0*/  BSYNC B0 ;  /* 0x0000000000007941 */ /* 0x000fea0003800000 */
.L_x_220:
[----:B------:R-:W-:Y:S01]  /*8500*/  UIADD3 UR4, UR40, 0x1, URZ ;  /* 0x0000000128047890 */ /* 0x000fe2000fffe03f */
[----:B------:R-:W-:Y:S03]  /*8510*/  BSSY B0, `(.L_x_223) ;  /* 0x0000012000007945 */ /* 0x000fe60003800000 */
[----:B------:R-:W-:-:S04]  /*8520*/  UISETP.NE.AND UP0, UPT, UR4, 0x4, UPT ;  /* 0x000000040400788c */ /* 0x000fc8000bf05270 */
[----:B------:R-:W-:Y:S01]  /*8530*/  USEL UR40, UR4, URZ, UP0 ;  /* 0x0000003f04287287 */ /* 0x000fe20008000000 */
[----:B------:R-:W-:Y:S11]  /*8540*/  @P0 BRA `(.L_x_224) ;  /* 0x0000000000380947 */ /* 0x000ff60003800000 */
[----:B------:R-:W-:-:S13]  /*8550*/  ISETP.NE.AND P2, PT, R101, 0x3, PT ;  /* 0x000000036500780c */ /* 0x000fda0003f45270 */
[----:B------:R-:W-:Y:S05]  /*8560*/  @!P2 BRA `(.L_x_225) ;  /* 0x000000000004a947 */ /* 0x000fea0003800000 */
[----:B------:R-:W-:Y:S01]  /*8570*/  BPT.TRAP 0x1 ;  /* 0x000000040000795c */ /* 0x000fe20000300000 */
.L_x_225:
[----:B------:R-:W-:Y:S01]  /*8580*/  SHF.L.U32 R3, R15, 0x1f, RZ ;  /* 0x0000001f0f037819 */ /* 0x000fe200000006ff */
[----:B------:R-:W-:Y:S01]  /*8590*/  BSSY B1, `(.L_x_226) ;  /* 0x0000006000017945 */ /* 0x000fe20003800000 */
[C---:B-1----:R-:W-:Y:S02]  /*85a0*/  LEA R20, R12.reuse, UR51, 0x3 ;  /* 0x000000330c147c11 */ /* 0x042fe4000f8e18ff */
[----:B------:R-:W-:Y:S02]  /*85b0*/  @!P1 LEA R12, R12, R13, 0xd ;  /* 0x0000000d0c0c9211 */ /* 0x000fe400078e68ff */
[----:B------:R-:W1:Y:S03]  /*85c0*/  SYNCS.PHASECHK.TRANS64.TRYWAIT P2, [R20+URZ+0x60], R3 ;  /* 0x00006003140075a7 */ /* 0x000e66000804017f */
[----:B------:R-:W-:Y:S01]  /*85d0*/  @!P1 IMAD R0, R97, 0x2, R12 ;  /* 0x0000000261009824 */ /* 0x000fe200078e020c */
[----:B-1----:R-:W-:Y:S06]  /*85e0*/  @!P2 BRA `(.L_x_227) ;  /* 0x000000500018a947 */ /* 0x002fec0003800000 */
.L_x_361:
[----:B------:R-:W-:Y:S05]  /*85f0*/  BSYNC B1 ;  /* 0x0000000000017941 */ /* 0x000fea0003800000 */
.L_x_226:
[----:B------:R-:W-:Y:S05]  /*8600*/  @!P1 WARPSYNC.ALL ;  /* 0x0000000000009948 */ /* 0x000fea0003800000 */
[----:B------:R2:W3:Y:S04]  /*8610*/  @!P1 LDSM.16.M88.4 R8, [R12] ;  /* 0x000000000c08983b */ /* 0x0004e80000000200 */
[----:B------:R2:W4:Y:S02]  /*8620*/  @!P1 LDSM.16.M88.4 R4, [R0] ;  /* 0x000000000004983b */ /* 0x0005240000000200 */
.L_x_224:
[----:B------:R-:W-:Y:S05]  /*8630*/  BSYNC B0 ;  /* 0x0000000000007941 */ /* 0x000fea0003800000 */
.L_x_223:
[--C-:B-123--:R-:W-:Y:S02]  /*8640*/  HADD2.F32 R0, -RZ, R8.reuse.H0_H0 ;  /* 0x20000008ff007230 */ /* 0x10efe40000004100 */
[C---:B------:R-:W-:Y:S01]  /*8650*/  FMUL R72, R92.reuse, R72 ;  /* 0x000000485c487220 */ /* 0x040fe20000400000 */
[----:B------:R-:W-:Y:S01]  /*8660*/  MOV R37, 0x3bbb989d ;  /* 0x3bbb989d00257802 */ /* 0x000fe20000000f00 */
[----:B------:R-:W-:Y:S02]  /*8670*/  HADD2.F32 R8, -RZ, R8.H1_H1 ;  /* 0x30000008ff087230 */ /* 0x000fe40000004100 */
[----:B------:R-:W-:Y:S01]  /*8680*/  FMUL R73, R92, R73 ;  /* 0x000000495c497220 */ /* 0x000fe20000400000 */
[----:B------:R-:W-:Y:S01]  /*8690*/  FFMA R0, R91, R0, R72 ;  /* 0x000000005b007223 */ /* 0x000fe20000000048 */
[--C-:B------:R-:W-:Y:S01]  /*86a0*/  HADD2.F32 R12, -RZ, R9.reuse.H0_H0 ;  /* 0x20000009ff0c7230 */ /* 0x100fe20000004100 */
[----:B------:R-:W-:Y:S01]  /*86b0*/  MOV R39, 0x437c0000 ;  /* 0x437c000000277802 */ /* 0x000fe20000000f00 */
[----:B------:R-:W-:-:S02]  /*86c0*/  HADD2.F32 R20, -RZ, R9.H1_H1 ;  /* 0x30000009ff147230 */ /* 0x000fc40000004100 */
[----:B------:R-:W-:Y:S01]  /*86d0*/  FMUL R3, R92, R74 ;  /* 0x0000004a5c037220 */ /* 0x000fe20000400000 */
[----:B------:R-:W-:Y:S01]  /*86e0*/  FFMA.SAT R9, -R0, R37, 0.5 ;  /* 0x3f00000000097423 */ /* 0x000fe20000002125 */
[C---:B------:R-:W-:Y:S01]  /*86f0*/  FFMA R8, R91.reuse, R8, R73 ;  /* 0x000000085b087223 */ /* 0x040fe20000000049 */
[--C-:B------:R-:W-:Y:S02]  /*8700*/  HADD2.F32 R24, -RZ, R11.reuse.H0_H0 ;  /* 0x2000000bff187230 */ /* 0x100fe40000004100 */
[----:B------:R-:W-:Y:S01]  /*8710*/  FFMA R3, R91, R12, R3 ;  /* 0x0000000c5b037223 */ /* 0x000fe20000000003 */
[----:B------:R-:W-:Y:S01]  /*8720*/  FFMA.RM R9, R9, R39, 12582913 ;  /* 0x4b40000109097423 */ /* 0x000fe20000004027 */
[----:B------:R-:W-:Y:S01]  /*8730*/  FFMA.SAT R13, -R8, R37, 0.5 ;  /* 0x3f000000080d7423 */ /* 0x000fe20000002125 */
[----:B------:R-:W-:Y:S01]  /*8740*/  FMUL R12, R92, R75 ;  /* 0x0000004b5c0c7220 */ /* 0x000fe20000400000 */
[----:B------:R-:W-:Y:S02]  /*8750*/  HADD2.F32 R26, -RZ, R11.H1_H1 ;  /* 0x3000000bff1a7230 */ /* 0x000fe40000004100 */
[----:B------:R-:W-:Y:S01]  /*8760*/  FADD R11, R9, -12583039 ;  /* 0xcb40007f090b7421 */ /* 0x000fe20000000000 */
[----:B------:R-:W-:Y:S01]  /*8770*/  FFMA.SAT R15, -R3, R37, 0.5 ;  /* 0x3f000000030f7423 */ /* 0x000fe20000002125 */
[----:B------:R-:W-:Y:S01]  /*8780*/  FFMA.RM R13, R13, R39, 12582913 ;  /* 0x4b4000010d0d7423 */ /* 0x000fe20000004027 */
[----:B------:R-:W-:-:S02]  /*8790*/  HADD2.F32 R22, -RZ, R10.H0_H0 ;  /* 0x2000000aff167230 */ /* 0x000fc40000004100 */
[----:B------:R-:W-:Y:S01]  /*87a0*/  FFMA R12, R91, R20, R12 ;  /* 0x000000145b0c7223 */ /* 0x000fe2000000000c */
[----:B------:R-:W-:Y:S02]  /*87b0*/  HADD2.F32 R10, -RZ, R10.H1_H1 ;  /* 0x3000000aff0a7230 */ /* 0x000fe40000004100 */
[----:B------:R-:W-:Y:S01]  /*87c0*/  FMUL R28, R92, R77 ;  /* 0x0000004d5c1c7220 */ /* 0x000fe20000400000 */
[----:B------:R-:W-:Y:S01]  /*87d0*/  FFMA R11, -R0, 1.4426950216293334961, -R11 ;  /* 0x3fb8aa3b000b7823 */ /* 0x000fe2000000090b */
[----:B------:R-:W-:Y:S01]  /*87e0*/  FFMA.RM R21, R15, R39, 12582913 ;  /* 0x4b4000010f157423 */ /* 0x000fe20000004027 */
[----:B------:R-:W-:Y:S01]  /*87f0*/  FADD R15, R13, -12583039 ;  /* 0xcb40007f0d0f7421 */ /* 0x000fe20000000000 */
[----:B------:R-:W-:Y:S01]  /*8800*/  FMUL R76, R92, R76 ;  /* 0x0000004c5c4c7220 */ /* 0x000fe20000400000 */
[----:B------:R-:W-:Y:S01]  /*8810*/  FFMA.SAT R20, -R12, R37, 0.5 ;  /* 0x3f0000000c147423 */ /* 0x000fe20000002125 */
[----:B------:R-:W-:Y:S01]  /*8820*/  FFMA R11, -R0, 1.925963033500011079e-08, R11 ;  /* 0x32a57060000b7823 */ /* 0x000fe2000000010b */
[----:B------:R-:W-:Y:S01]  /*8830*/  FFMA R10, R91, R10, R28 ;  /* 0x0000000a5b0a7223 */ /* 0x000fe2000000001c */
[----:B------:R-:W-:Y:S01]  /*8840*/  FADD R0, R21, -12583039 ;  /* 0xcb40007f15007421 */ /* 0x000fe20000000000 */
[----:B------:R-:W-:Y:S01]  /*8850*/  FFMA R15, -R8, 1.4426950216293334961, -R15 ;  /* 0x3fb8aa3b080f7823 */ /* 0x000fe2000000090f */
[----:B------:R-:W-:Y:S01]  /*8860*/  FFMA R22, R91, R22, R76 ;  /* 0x000000165b167223 */ /* 0x000fe2000000004c */
[----:B------:R-:W-:Y:S01]  /*8870*/  FFMA.RM R23, R20, R39, 12582913 ;  /* 0x4b40000114177423 */ /* 0x000fe20000004027 */
[----:B------:R-:W-:Y:S01]  /*8880*/  FFMA.SAT R20, -R10, R37, 0.5 ;  /* 0x3f0000000a147423 */ /* 0x000fe20000002125 */
[----:B------:R-:W-:Y:S01]  /*8890*/  FMUL R30, R92, R79 ;  /* 0x0000004f5c1e7220 */ /* 0x000fe20000400000 */
[----:B------:R1:W2:Y:S01]  /*88a0*/  MUFU.EX2 R40, R11 ;  /* 0x0000000b00287308 */ /* 0x0002a20000000800 */
[C---:B------:R-:W-:Y:S01]  /*88b0*/  FFMA R0, -R3.reuse, 1.4426950216293334961, -R0 ;  /* 0x3fb8aa3b03007823 */ /* 0x040fe20000000900 */
[----:B------:R-:W-:Y:S01]  /*88c0*/  FFMA R15, -R8, 1.925963033500011079e-08, R15 ;  /* 0x32a57060080f7823 */ /* 0x000fe2000000010f */
[----:B------:R-:W-:Y:S01]  /*88d0*/  FMUL R78, R92, R78 ;  /* 0x0000004e5c4e7220 */ /* 0x000fe20000400000 */
[----:B------:R-:W-:Y:S01]  /*88e0*/  FFMA.SAT R8, -R22, R37, 0.5 ;  /* 0x3f00000016087423 */ /* 0x000fe20000002125 */
[----:B------:R-:W-:Y:S01]  /*88f0*/  FFMA.RM R29, R20, R39, 12582913 ;  /* 0x4b400001141d7423 */ /* 0x000fe20000004027 */
[----:B------:R-:W-:Y:S01]  /*8900*/  FFMA R3, -R3, 1.925963033500011079e-08, R0 ;  /* 0x32a5706003037823 */ /* 0x000fe20000000100 */
[C---:B------:R-:W-:Y:S01]  /*8910*/  FFMA R26, R91.reuse, R26, R30 ;  /* 0x0000001a5b1a7223 */ /* 0x040fe2000000001e */
[----:B------:R-:W-:Y:S01]  /*8920*/  FFMA R24, R91, R24, R78 ;  /* 0x000000185b187223 */ /* 0x000fe2000000004e */
[----:B-1----:R-:W-:Y:S01]  /*8930*/  FADD R11, R23, -12583039 ;  /* 0xcb40007f170b7421 */ /* 0x002fe20000000000 */
[----:B----4-:R-:W-:-:S02]  /*8940*/  HADD2.F32 R0, -RZ, R4.H0_H0 ;  /* 0x20000004ff007230 */ /* 0x010fc40000004100 */
[----:B------:R-:W-:Y:S01]  /*8950*/  FFMA.RM R25, R8, R39, 12582913 ;  /* 0x4b40000108197423 */ /* 0x000fe20000004027 */
[----:B------:R-:W-:Y:S01]  /*8960*/  FMUL R80, R92, R80 ;  /* 0x000000505c507220 */ /* 0x000fe20000400000 */
[----:B------:R-:W-:Y:S01]  /*8970*/  FFMA R11, -R12, 1.4426950216293334961, -R11 ;  /* 0x3fb8aa3b0c0b7823 */ /* 0x000fe2000000090b */
[----:B------:R1:W-:Y:S01]  /*8980*/  MUFU.EX2 R28, R15 ;  /* 0x0000000f001c7308 */ /* 0x0003e20000000800 */
[----:B------:R-:W-:Y:S01]  /*8990*/  FADD R31, R29, -12583039 ;  /* 0xcb40007f1d1f7421 */ /* 0x000fe20000000000 */
[----:B------:R-:W-:Y:S02]  /*89a0*/  HADD2.F32 R4, -RZ, R4.H1_H1 ;  /* 0x30000004ff047230 */ /* 0x000fe40000004100 */
[C---:B------:R-:W-:Y:S01]  /*89b0*/  FMUL R32, R92.reuse, R81 ;  /* 0x000000515c207220 */ /* 0x040fe20000400000 */
[--C-:B------:R-:W-:Y:S02]  /*89c0*/  HADD2.F32 R8, -RZ, R5.reuse.H1_H1 ;  /* 0x30000005ff087230 */ /* 0x100fe40000004100 */
[----:B------:R-:W-:Y:S01]  /*89d0*/  FMUL R34, R92, R83 ;  /* 0x000000535c227220 */ /* 0x000fe20000400000 */
[----:B------:R-:W-:Y:S01]  /*89e0*/  FADD R27, R25, -12583039 ;  /* 0xcb40007f191b7421 */ /* 0x000fe20000000000 */
[----:B------:R-:W-:Y:S01]  /*89f0*/  FFMA R11, -R12, 1.925963033500011079e-08, R11 ;  /* 0x32a570600c0b7823 */ /* 0x000fe2000000010b */
[----:B------:R3:W-:Y:S01]  /*8a00*/  MUFU.EX2 R42, R3 ;  /* 0x00000003002a7308 */ /* 0x0007e20000000800 */
[----:B-1----:R-:W-:Y:S01]  /*8a10*/  FFMA.SAT R15, -R26, R37, 0.5 ;  /* 0x3f0000001a0f7423 */ /* 0x002fe20000002125 */
[----:B------:R-:W-:Y:S01]  /*8a20*/  FFMA R80, R91, R0, R80 ;  /* 0x000000005b507223 */ /* 0x000fe20000000050 */
[----:B------:R-:W-:Y:S01]  /*8a30*/  FFMA R31, -R10, 1.4426950216293334961, -R31 ;  /* 0x3fb8aa3b0a1f7823 */ /* 0x000fe2000000091f */
[----:B------:R-:W-:-:S02]  /*8a40*/  HADD2.F32 R0, -RZ, R5.H0_H0 ;  /* 0x20000005ff007230 */ /* 0x000fc40000004100 */
[----:B------:R-:W-:Y:S01]  /*8a50*/  FFMA.RM R15, R15, R39, 12582913 ;  /* 0x4b4000010f0f7423 */ /* 0x000fe20000004027 */
[C---:B------:R-:W-:Y:S01]  /*8a60*/  FFMA R4, R91.reuse, R4, R32 ;  /* 0x000000045b047223 */ /* 0x040fe20000000020 */
[----:B------:R-:W-:Y:S01]  /*8a70*/  FMUL R82, R92, R82 ;  /* 0x000000525c527220 */ /* 0x000fe20000400000 */
[----:B------:R-:W-:Y:S01]  /*8a80*/  FFMA R27, -R22, 1.4426950216293334961, -R27 ;  /* 0x3fb8aa3b161b7823 */ /* 0x000fe2000000091b */
[----:B---3--:R-:W-:Y:S01]  /*8a90*/  FFMA.SAT R3, -R24, R37, 0.5 ;  /* 0x3f00000018037423 */ /* 0x008fe20000002125 */
[----:B------:R1:W3:Y:S01]  /*8aa0*/  MUFU.EX2 R30, R11 ;  /* 0x0000000b001e7308 */ /* 0x0002e20000000800 */
[----:B------:R-:W-:Y:S01]  /*8ab0*/  FFMA R8, R91, R8, R34 ;  /* 0x000000085b087223 */ /* 0x000fe20000000022 */
[----:B------:R-:W-:Y:S01]  /*8ac0*/  FFMA R31, -R10, 1.925963033500011079e-08, R31 ;  /* 0x32a570600a1f7823 */ /* 0x000fe2000000011f */
[----:B------:R-:W-:Y:S01]  /*8ad0*/  FFMA.RM R3, R3, R39, 12582913 ;  /* 0x4b40000103037423 */ /* 0x000fe20000004027 */
[--C-:B------:R-:W-:Y:S02]  /*8ae0*/  HADD2.F32 R12, -RZ, R7.reuse.H0_H0 ;  /* 0x20000007ff0c7230 */ /* 0x100fe40000004100 */
[----:B------:R-:W-:Y:S01]  /*8af0*/  FFMA.SAT R32, -R4, R37, 0.5 ;  /* 0x3f00000004207423 */ /* 0x000fe20000002125 */
[----:B------:R-:W-:-:S02]  /*8b00*/  HADD2.F32 R20, -RZ, R7.H1_H1 ;  /* 0x30000007ff147230 */ /* 0x000fc40000004100 */
[----:B------:R-:W-:Y:S01]  /*8b10*/  FADD R7, R15, -12583039 ;  /* 0xcb40007f0f077421 */ /* 0x000fe20000000000 */
[----:B------:R-:W-:Y:S01]  /*8b20*/  FFMA R27, -R22, 1.925963033500011079e-08, R27 ;  /* 0x32a57060161b7823 */ /* 0x000fe2000000011b */
[-C--:B-1----:R-:W-:Y:S01]  /*8b30*/  FFMA.SAT R11, -R80, R37.reuse, 0.5 ;  /* 0x3f000000500b7423 */ /* 0x082fe20000002125 */
[----:B------:R-:W-:Y:S01]  /*8b40*/  FADD R5, R3, -12583039 ;  /* 0xcb40007f03057421 */ /* 0x000fe20000000000 */
[----:B------:R-:W-:Y:S01]  /*8b50*/  FFMA R0, R91, R0, R82 ;  /* 0x000000005b007223 */ /* 0x000fe20000000052 */
[----:B------:R-:W-:Y:S01]  /*8b60*/  FFMA.SAT R34, -R8, R37, 0.5 ;  /* 0x3f00000008227423 */ /* 0x000fe20000002125 */
[-C--:B------:R-:W-:Y:S01]  /*8b70*/  FFMA.RM R11, R11, R39.reuse, 12582913 ;  /* 0x4b4000010b0b7423 */ /* 0x080fe20000004027 */
[----:B------:R1:W-:Y:S01]  /*8b80*/  MUFU.EX2 R44, R31 ;  /* 0x0000001f002c7308 */ /* 0x0003e20000000800 */
[----:B------:R-:W-:Y:S01]  /*8b90*/  FFMA R7, -R26, 1.4426950216293334961, -R7 ;  /* 0x3fb8aa3b1a077823 */ /* 0x000fe20000000907 */
[----:B------:R-:W-:Y:S01]  /*8ba0*/  FFMA R5, -R24, 1.4426950216293334961, -R5 ;  /* 0x3fb8aa3b18057823 */ /* 0x000fe20000000905 */
[----:B------:R-:W-:Y:S01]  /*8bb0*/  FFMA.RM R34, R34, R39, 12582913 ;  /* 0x4b40000122227423 */ /* 0x000fe20000004027 */
[----:B------:R-:W-:-:S02]  /*8bc0*/  HADD2.F32 R10, -RZ, R6.H0_H0 ;  /* 0x20000006ff0a7230 */ /* 0x000fc40000004100 */
[----:B------:R-:W-:Y:S01]  /*8bd0*/  FFMA R7, -R26, 1.925963033500011079e-08, R7 ;  /* 0x32a570601a077823 */ /* 0x000fe20000000107 */
[----:B------:R-:W-:Y:S02]  /*8be0*/  HADD2.F32 R6, -RZ, R6.H1_H1 ;  /* 0x30000006ff067230 */ /* 0x000fe40000004100 */
[----:B------:R-:W-:Y:S01]  /*8bf0*/  FFMA R5, -R24, 1.925963033500011079e-08, R5 ;  /* 0x32a5706018057823 */ /* 0x000fe20000000105 */
[----:B------:R4:W-:Y:S01]  /*8c00*/  MUFU.EX2 R22, R27 ;  /* 0x0000001b00167308 */ /* 0x0009e20000000800 */
[----:B-1----:R-:W-:Y:S01]  /*8c10*/  FFMA.RM R31, R32, R39, 12582913 ;  /* 0x4b400001201f7423 */ /* 0x002fe20000004027 */
[----:B------:R-:W-:Y:S01]  /*8c20*/  FFMA.SAT R32, -R0, R37, 0.5 ;  /* 0x3f00000000207423 */ /* 0x000fe20000002125 */
[----:B------:R-:W-:Y:S01]  /*8c30*/  FADD R35, R34, -12583039 ;  /* 0xcb40007f22237421 */ /* 0x000fe20000000000 */
[C---:B------:R-:W-:Y:S01]  /*8c40*/  FMUL R36, R92.reuse, R85 ;  /* 0x000000555c247220 */ /* 0x040fe20000400000 */
[----:B------:R-:W-:Y:S01]  /*8c50*/  FMUL R86, R92, R86 ;  /* 0x000000565c567220 */ /* 0x000fe20000400000 */
[----:B------:R-:W-:Y:S01]  /*8c60*/  FFMA.RM R33, R32, R39, 12582913 ;  /* 0x4b40000120217423 */ /* 0x000fe20000004027 */
[C---:B------:R-:W-:Y:S01]  /*8c70*/  FMUL R38, R92.reuse, R87 ;  /* 0x000000575c267220 */ /* 0x040fe20000400000 */
[----:B------:R-:W-:Y:S01]  /*8c80*/  FMUL R84, R92, R84 ;  /* 0x000000545c547220 */ /* 0x000fe20000400000 */
[----:B----4-:R-:W-:Y:S01]  /*8c90*/  FADD R27, R11, -12583039 ;  /* 0xcb40007f0b1b7421 */ /* 0x010fe20000000000 */
[----:B------:R1:W-:Y:S01]  /*8ca0*/  MUFU.EX2 R26, R7 ;  /* 0x00000007001a7308 */ /* 0x0003e20000000800 */
[----:B------:R-:W-:Y:S01]  /*8cb0*/  FFMA R35, -R8, 1.4426950216293334961, -R35 ;  /* 0x3fb8aa3b08237823 */ /* 0x000fe20000000923 */
[C---:B------:R-:W-:Y:S01]  /*8cc0*/  FFMA R6, R91.reuse, R6, R36 ;  /* 0x000000065b067223 */ /* 0x040fe20000000024 */
[C---:B------:R-:W-:Y:S01]  /*8cd0*/  FFMA R27, -R80.reuse, 1.4426950216293334961, -R27 ;  /* 0x3fb8aa3b501b7823 */ /* 0x040fe2000000091b */
[C---:B------:R-:W-:Y:S01]  /*8ce0*/  FFMA R12, R91.reuse, R12, R86 ;  /* 0x0000000c5b0c7223 */ /* 0x040fe20000000056 */
[C---:B------:R-:W-:Y:S01]  /*8cf0*/  FFMA R20, R91.reuse, R20, R38 ;  /* 0x000000145b147223 */ /* 0x040fe20000000026 */
[----:B------:R-:W-:Y:S01]  /*8d00*/  FFMA R10, R91, R10, R84 ;  /* 0x0000000a5b0a7223 */ /* 0x000fe20000000054 */
[----:B------:R-:W-:Y:S01]  /*8d10*/  FFMA R27, -R80, 1.925963033500011079e-08, R27 ;  /* 0x32a57060501b7823 */ /* 0x000fe2000000011b */
[----:B------:R4:W5:Y:S01]  /*8d20*/  MUFU.EX2 R24, R5 ;  /* 0x0000000500187308 */ /* 0x0009620000000800 */
[----:B-1----:R-:W-:Y:S01]  /*8d30*/  FADD R7, R33, -12583039 ;  /* 0xcb40007f21077421 */ /* 0x002fe20000000000 */
[----:B------:R-:W-:Y:S01]  /*8d40*/  FFMA R35, -R8, 1.925963033500011079e-08, R35 ;  /* 0x32a5706008237823 */ /* 0x000fe20000000123 */
[-C--:B------:R-:W-:Y:S01]  /*8d50*/  FFMA.SAT R8, -R6, R37.reuse, 0.5 ;  /* 0x3f00000006087423 */ /* 0x080fe20000002125 */
[-C--:B------:R-:W-:Y:S01]  /*8d60*/  FFMA.SAT R36, -R12, R37.reuse, 0.5 ;  /* 0x3f0000000c247423 */ /* 0x080fe20000002125 */
[----:B------:R-:W-:Y:S01]  /*8d70*/  FFMA R7, -R0, 1.4426950216293334961, -R7 ;  /* 0x3fb8aa3b00077823 */ /* 0x000fe20000000907 */
[----:B------:R-:W-:Y:S01]  /*8d80*/  FFMA.SAT R38, -R20, R37, 0.5 ;  /* 0x3f00000014267423 */ /* 0x000fe20000002125 */
[-C--:B------:R-:W-:Y:S01]  /*8d90*/  FFMA.RM R8, R8, R39.reuse, 12582913 ;  /* 0x4b40000108087423 */ /* 0x080fe20000004027 */
[----:B------:R1:W5:Y:S01]  /*8da0*/  MUFU.EX2 R32, R27 ;  /* 0x0000001b00207308 */ /* 0x0003620000000800 */
[----:B----4-:R-:W-:Y:S01]  /*8db0*/  FADD R5, R31, -12583039 ;  /* 0xcb40007f1f057421 */ /* 0x010fe20000000000 */
[----:B------:R-:W-:Y:S01]  /*8dc0*/  FFMA R7, -R0, 1.925963033500011079e-08, R7 ;  /* 0x32a5706000077823 */ /* 0x000fe20000000107 */
[-C--:B------:R-:W-:Y:S01]  /*8dd0*/  FFMA.RM R36, R36, R39.reuse, 12582913 ;  /* 0x4b40000124247423 */ /* 0x080fe20000004027 */
[----:B------:R-:W-:Y:S01]  /*8de0*/  FFMA.RM R38, R38, R39, 12582913 ;  /* 0x4b40000126267423 */ /* 0x000fe20000004027 */
[----:B------:R-:W-:Y:S01]  /*8df0*/  FFMA R5, -R4, 1.4426950216293334961, -R5 ;  /* 0x3fb8aa3b04057823 */ /* 0x000fe20000000905 */
[----:B------:R-:W-:Y:S01]  /*8e00*/  IMAD.SHL.U32 R9, R9, 0x800000, RZ ;  /* 0x0080000009097824 */ /* 0x000fe200078e00ff */
[----:B------:R-:W-:Y:S01]  /*8e10*/  SHF.L.U32 R15, R15, 0x17, RZ ;  /* 0x000000170f0f7819 */ /* 0x000fe200000006ff */
[----:B------:R4:W-:Y:S01]  /*8e20*/  MUFU.EX2 R0, R7 ;  /* 0x0000000700007308 */ /* 0x0009e20000000800 */
[----:B-1----:R-:W-:Y:S01]  /*8e30*/  FFMA.SAT R27, -R10, R37, 0.5 ;  /* 0x3f0000000a1b7423 */ /* 0x002fe20000002125 */
[----:B------:R-:W-:Y:S01]  /*8e40*/  FFMA R5, -R4, 1.925963033500011079e-08, R5 ;  /* 0x32a5706004057823 */ /* 0x000fe20000000105 */
[----:B------:R-:W-:Y:S01]  /*8e50*/  FADD R37, R8, -12583039 ;  /* 0xcb40007f08257421 */ /* 0x000fe20000000000 */
[----:B------:R-:W-:-:S02]  /*8e60*/  IMAD.SHL.U32 R23, R23, 0x800000, RZ ;  /* 0x0080000017177824 */ /* 0x000fc400078e00ff */
[----:B------:R-:W-:Y:S01]  /*8e70*/  FFMA.RM R27, R27, R39, 12582913 ;  /* 0x4b4000011b1b7423 */ /* 0x000fe20000004027 */
[----:B------:R-:W-:Y:S01]  /*8e80*/  FADD R39, R38, -12583039 ;  /* 0xcb40007f26277421 */ /* 0x000fe20000000000 */
[----:B--2---:R-:W-:Y:S01]  /*8e90*/  FFMA R9, R9, R40, 1 ;  /* 0x3f80000009097423 */ /* 0x004fe20000000028 */
[----:B------:R1:W-:Y:S01]  /*8ea0*/  MUFU.EX2 R4, R5 ;  /* 0x0000000500047308 */ /* 0x0003e20000000800 */
[----:B----4-:R-:W-:Y:S01]  /*8eb0*/  FADD R7, R36, -12583039 ;  /* 0xcb40007f24077421 */ /* 0x010fe20000000000 */
[----:B------:R-:W-:Y:S02]  /*8ec0*/  IMAD.SHL.U32 R3, R3, 0x800000, RZ ;  /* 0x0080000003037824 */ /* 0x000fe400078e00ff */
[----:B------:R-:W-:Y:S01]  /*8ed0*/  FFMA R37, -R6, 1.4426950216293334961, -R37 ;  /* 0x3fb8aa3b06257823 */ /* 0x000fe20000000925 */
[----:B------:R-:W-:Y:S01]  /*8ee0*/  FFMA R39, -R20, 1.4426950216293334961, -R39 ;  /* 0x3fb8aa3b14277823 */ /* 0x000fe20000000927 */
[----:B------:R-:W-:Y:S01]  /*8ef0*/  FFMA R7, -R12, 1.4426950216293334961, -R7 ;  /* 0x3fb8aa3b0c077823 */ /* 0x000fe20000000907 */
[----:B---3--:R-:W-:Y:S01]  /*8f00*/  FFMA R30, R23, R30, 1 ;  /* 0x3f800000171e7423 */ /* 0x008fe2000000001e */
[----:B-----5:R-:W-:Y:S01]  /*8f10*/  FFMA R23, R3, R24, 1 ;  /* 0x3f80000003177423 */ /* 0x020fe20000000018 */
[----:B------:R-:W-:Y:S01]  /*8f20*/  FFMA R37, -R6, 1.925963033500011079e-08, R37 ;  /* 0x32a5706006257823 */ /* 0x000fe20000000125 */
[----:B-1----:R-:W-:Y:S01]  /*8f30*/  FADD R5, R27, -12583039 ;  /* 0xcb40007f1b057421 */ /* 0x002fe20000000000 */
[----:B------:R-:W-:Y:S01]  /*8f40*/  FFMA R7, -R12, 1.925963033500011079e-08, R7 ;  /* 0x32a570600c077823 */ /* 0x000fe20000000107 */
[----:B------:R-:W-:Y:S01]  /*8f50*/  FFMA R39, -R20, 1.925963033500011079e-08, R39 ;  /* 0x32a5706014277823 */ /* 0x000fe20000000127 */
[----:B------:R-:W-:Y:S01]  /*8f60*/  IADD3 R3, R9, 0x1800000, RZ ;  /* 0x0180000009037810 */ /* 0x000fe20007ffe0ff */
[----:B------:R-:W-:Y:S01]  /*8f70*/  FFMA R5, -R10, 1.4426950216293334961, -R5 ;  /* 0x3fb8aa3b0a057823 */ /* 0x000fe20000000905 */
[----:B------:R-:W-:Y:S01]  /*8f80*/  MUFU.EX2 R35, R35 ;  /* 0x0000002300237308 */ /* 0x000fe20000000800 */
[----:B------:R-:W-:Y:S01]  /*8f90*/  SHF.L.U32 R11, R11, 0x17, RZ ;  /* 0x000000170b0b7819 */ /* 0x000fe200000006ff */
[----:B------:R-:W-:-:S02]  /*8fa0*/  IMAD.SHL.U32 R31, R31, 0x800000, RZ ;  /* 0x008000001f1f7824 */ /* 0x000fc400078e00ff */
[----:B------:R-:W-:Y:S01]  /*8fb0*/  FFMA R5, -R10, 1.925963033500011079e-08, R5 ;  /* 0x32a570600a057823 */ /* 0x000fe20000000105 */
[----:B------:R-:W-:Y:S01]  /*8fc0*/  LOP3.LUT R3, R3, 0x7f800000, RZ, 0xc0, !PT ;  /* 0x7f80000003037812 */ /* 0x000fe200078ec0ff */
[----:B------:R-:W-:Y:S01]  /*8fd0*/  IMAD.SHL.U32 R34, R34, 0x800000, RZ ;  /* 0x0080000022227824 */ /* 0x000fe200078e00ff */
[----:B------:R-:W-:Y:S01]  /*8fe0*/  SHF.L.U32 R13, R13, 0x17, RZ ;  /* 0x000000170d0d7819 */ /* 0x000fe200000006ff */
[----:B------:R-:W-:Y:S01]  /*8ff0*/  IMAD.SHL.U32 R36, R36, 0x800000, RZ ;  /* 0x0080000024247824 */ /* 0x000fe200078e00ff */
[----:B------:R-:W1:Y:S01]  /*9000*/  MUFU.EX2 R6, R5 ;  /* 0x0000000500067308 */ /* 0x000e620000000800 */
[----:B------:R-:W-:Y:S01]  /*9010*/  ISETP.GT.U32.AND P1, PT, R3, 0x1ffffff, PT ;  /* 0x01ffffff0300780c */ /* 0x000fe20003f24070 */
[----:B------:R-:W-:Y:S01]  /*9020*/  FFMA R26, R15, R26, 1 ;  /* 0x3f8000000f1a7423 */ /* 0x000fe2000000001a */
[----:B------:R-:W-:Y:S01]  /*9030*/  SHF.L.U32 R25, R25, 0x17, RZ ;  /* 0x0000001719197819 */ /* 0x000fe200000006ff */
[----:B------:R-:W-:Y:S01]  /*9040*/  BSSY B1, `(.L_x_228) ;  /* 0x0000020000017945 */ /* 0x000fe20003800000 */
[----:B------:R-:W-:Y:S01]  /*9050*/  SHF.L.U32 R29, R29, 0x17, RZ ;  /* 0x000000171d1d7819 */ /* 0x000fe200000006ff */
[----:B------:R-:W-:Y:S01]  /*9060*/  FFMA R15, R11, R32, 1 ;  /* 0x3f8000000b0f7423 */ /* 0x000fe20000000020 */
[----:B------:R-:W-:Y:S01]  /*9070*/  SHF.L.U32 R27, R27, 0x17, RZ ;  /* 0x000000171b1b7819 */ /* 0x000fe200000006ff */
[----:B------:R-:W2:Y:S01]  /*9080*/  MUFU.EX2 R37, R37 ;  /* 0x0000002500257308 */ /* 0x000ea20000000800 */
[----:B------:R-:W-:Y:S01]  /*9090*/  SHF.L.U32 R21, R21, 0x17, RZ ;  /* 0x0000001715157819 */ /* 0x000fe200000006ff */
[----:B------:R-:W-:Y:S01]  /*90a0*/  FFMA R28, R13, R28, 1 ;  /* 0x3f8000000d1c7423 */ /* 0x000fe2000000001c */
[----:B------:R-:W-:Y:S01]  /*90b0*/  SHF.L.U32 R33, R33, 0x17, RZ ;  /* 0x0000001721217819 */ /* 0x000fe200000006ff */
[----:B------:R-:W-:Y:S01]  /*90c0*/  FFMA R25, R25, R22, 1 ;  /* 0x3f80000019197423 */ /* 0x000fe20000000016 */
[----:B------:R-:W-:Y:S01]  /*90d0*/  SHF.L.U32 R8, R8, 0x17, RZ ;  /* 0x0000001708087819 */ /* 0x000fe200000006ff */
[----:B------:R-:W-:Y:S01]  /*90e0*/  FFMA R44, R29, R44, 1 ;  /* 0x3f8000001d2c7423 */ /* 0x000fe2000000002c */
[----:B------:R-:W-:Y:S01]  /*90f0*/  SHF.L.U32 R38, R38, 0x17, RZ ;  /* 0x0000001726267819 */ /* 0x000fe200000006ff */
[----:B------:R-:W3:Y:S01]  /*9100*/  MUFU.EX2 R7, R7 ;  /* 0x0000000700077308 */ /* 0x000ee20000000800 */
[----:B-1----:R-:W-:Y:S01]  /*9110*/  FFMA R32, R27, R6, 1 ;  /* 0x3f8000001b207423 */ /* 0x002fe20000000006 */
[----:B------:R-:W-:Y:S01]  /*9120*/  FFMA R13, R21, R42, 1 ;  /* 0x3f800000150d7423 */ /* 0x000fe2000000002a */
[----:B------:R-:W-:Y:S01]  /*9130*/  FFMA R22, R31, R4, 1 ;  /* 0x3f8000001f167423 */ /* 0x000fe20000000004 */
[----:B------:R-:W-:Y:S01]  /*9140*/  FFMA R24, R33, R0, 1 ;  /* 0x3f80000021187423 */ /* 0x000fe20000000000 */
[----:B------:R-:W-:-:S03]  /*9150*/  FFMA R35, R34, R35, 1 ;  /* 0x3f80000022237423 */ /* 0x000fc60000000023 */
[----:B------:R-:W1:Y:S01]  /*9160*/  MUFU.EX2 R39, R39 ;  /* 0x0000002700277308 */ /* 0x000e620000000800 */
[----:B--2---:R-:W-:Y:S01]  /*9170*/  FFMA R27, R8, R37, 1 ;  /* 0x3f800000081b7423 */ /* 0x004fe20000000025 */
        /* <DEDUP_REMOVED lines=8> */
.L_x_229:
[----:B------:R-:W1:Y:S02]  /*9200*/  MUFU.RCP R4, R9 ;  /* 0x0000000900047308 */ /* 0x000e640000001000 */
[----:B-1----:R-:W-:-:S04]  /*9210*/  FFMA R0, R9, R4, -1 ;  /* 0xbf80000009007423 */ /* 0x002fc80000000004 */
[----:B------:R-:W-:-:S04]  /*9220*/  FADD.FTZ R3, -R0, -RZ ;  /* 0x800000ff00037221 */ /* 0x000fc80000010100 */
[----:B------:R-:W-:-:S07]  /*9230*/  FFMA R4, R4, R3, R4 ;  /* 0x0000000304047223 */ /* 0x000fce0000000004 */
.L_x_230:
[----:B------:R-:W-:Y:S05]  /*9240*/  BSYNC B1 ;  /* 0x0000000000017941 */ /* 0x000fea0003800000 */
.L_x_228:
        /* <DEDUP_REMOVED lines=10> */
.L_x_232:
[----:B------:R-:W1:Y:S02]  /*92f0*/  MUFU.RCP R5, R28 ;  /* 0x0000001c00057308 */ /* 0x000e640000001000 */
[----:B-1----:R-:W-:-:S04]  /*9300*/  FFMA R0, R28, R5, -1 ;  /* 0xbf8000001c007423 */ /* 0x002fc80000000005 */
[----:B------:R-:W-:-:S04]  /*9310*/  FADD.FTZ R0, -R0, -RZ ;  /* 0x800000ff00007221 */ /* 0x000fc80000010100 */
[----:B------:R-:W-:-:S07]  /*9320*/  FFMA R5, R5, R0, R5 ;  /* 0x0000000005057223 */ /* 0x000fce0000000005 */
.L_x_233:
[----:B------:R-:W-:Y:S05]  /*9330*/  BSYNC B1 ;  /* 0x0000000000017941 */ /* 0x000fea0003800000 */
.L_x_231:
        /* <DEDUP_REMOVED lines=10> */
.L_x_235:
[----:B------:R-:W1:Y:S02]  /*93e0*/  MUFU.RCP R6, R13 ;  /* 0x0000000d00067308 */ /* 0x000e640000001000 */
[----:B-1----:R-:W-:-:S04]  /*93f0*/  FFMA R0, R13, R6, -1 ;  /* 0xbf8000000d007423 */ /* 0x002fc80000000006 */
[----:B------:R-:W-:-:S04]  /*9400*/  FADD.FTZ R3, -R0, -RZ ;  /* 0x800000ff00037221 */ /* 0x000fc80000010100 */
[----:B------:R-:W-:-:S07]  /*9410*/  FFMA R6, R6, R3, R6 ;  /* 0x0000000306067223 */ /* 0x000fce0000000006 */
.L_x_236:
[----:B------:R-:W-:Y:S05]  /*9420*/  BSYNC B1 ;  /* 0x0000000000017941 */ /* 0x000fea0003800000 */
.L_x_234:
        /* <DEDUP_REMOVED lines=10> */
.L_x_238:
[----:B------:R-:W1:Y:S02]  /*94d0*/  MUFU.RCP R7, R30 ;  /* 0x0000001e00077308 */ /* 0x000e640000001000 */
[----:B-1----:R-:W-:-:S04]  /*94e0*/  FFMA R0, R30, R7, -1 ;  /* 0xbf8000001e007423 */ /* 0x002fc80000000007 */
[----:B------:R-:W-:-:S04]  /*94f0*/  FADD.FTZ R0, -R0, -RZ ;  /* 0x800000ff00007221 */ /* 0x000fc80000010100 */
[----:B------:R-:W-:-:S07]  /*9500*/  FFMA R7, R7, R0, R7 ;  /* 0x0000000007077223 */ /* 0x000fce0000000007 */
.L_x_239:
[----:B------:R-:W-:Y:S05]  /*9510*/  BSYNC B1 ;  /* 0x0000000000017941 */ /* 0x000fea0003800000 */
.L_x_237:
        /* <DEDUP_REMOVED lines=10> */
.L_x_241:
[----:B------:R-:W1:Y:S02]  /*95c0*/  MUFU.RCP R8, R25 ;  /* 0x0000001900087308 */ /* 0x000e640000001000 */
[----:B-1----:R-:W-:-:S04]  /*95d0*/  FFMA R0, R25, R8, -1 ;  /* 0xbf80000019007423 */ /* 0x002fc80000000008 */
[----:B------:R-:W-:-:S04]  /*95e0*/  FADD.FTZ R3, -R0, -RZ ;  /* 0x800000ff00037221 */ /* 0x000fc80000010100 */
[----:B------:R-:W-:-:S07]  /*95f0*/  FFMA R8, R8, R3, R8 ;  /* 0x0000000308087223 */ /* 0x000fce0000000008 */
.L_x_242:
[----:B------:R-:W-:Y:S05]  /*9600*/  BSYNC B1 ;  /* 0x0000000000017941 */ /* 0x000fea0003800000 */
.L_x_240:
        /* <DEDUP_REMOVED lines=10> */
.L_x_244:
[----:B------:R-:W1:Y:S02]  /*96b0*/  MUFU.RCP R9, R44 ;  /* 0x0000002c00097308 */ /* 0x000e640000001000 */
[----:B-1----:R-:W-:-:S04]  /*96c0*/  FFMA R0, R44, R9, -1 ;  /* 0xbf8000002c007423 */ /* 0x002fc80000000009 */
[----:B------:R-:W-:-:S04]  /*96d0*/  FADD.FTZ R0, -R0, -RZ ;  /* 0x800000ff00007221 */ /* 0x000fc80000010100 */
[----:B------:R-:W-:-:S07]  /*96e0*/  FFMA R9, R9, R0, R9 ;  /* 0x0000000009097223 */ /* 0x000fce0000000009 */
.L_x_245:
[----:B------:R-:W-:Y:S05]  /*96f0*/  BSYNC B1 ;  /* 0x0000000000017941 */ /* 0x000fea0003800000 */
.L_x_243:
        /* <DEDUP_REMOVED lines=10> */
.L_x_247:
[----:B------:R-:W1:Y:S02]  /*97a0*/  MUFU.RCP R10, R23 ;  /* 0x00000017000a7308 */ /* 0x000e640000001000 */
[----:B-1----:R-:W-:-:S04]  /*97b0*/  FFMA R0, R23, R10, -1 ;  /* 0xbf80000017007423 */ /* 0x002fc8000000000a */
[----:B------:R-:W-:-:S04]  /*97c0*/  FADD.FTZ R3, -R0, -RZ ;  /* 0x800000ff00037221 */ /* 0x000fc80000010100 */
[----:B------:R-:W-:-:S07]  /*97d0*/  FFMA R10, R10, R3, R10 ;  /* 0x000000030a0a7223 */ /* 0x000fce000000000a */
.L_x_248:
[----:B------:R-:W-:Y:S05]  /*97e0*/  BSYNC B1 ;  /* 0x0000000000017941 */ /* 0x000fea0003800000 */
.L_x_246:
        /* <DEDUP_REMOVED lines=10> */
.L_x_250:
[----:B------:R-:W1:Y:S02]  /*9890*/  MUFU.RCP R11, R26 ;  /* 0x0000001a000b7308 */ /* 0x000e640000001000 */
[----:B-1----:R-:W-:-:S04]  /*98a0*/  FFMA R0, R26, R11, -1 ;  /* 0xbf8000001a007423 */ /* 0x002fc8000000000b */
[----:B------:R-:W-:-:S04]  /*98b0*/  FADD.FTZ R0, -R0, -RZ ;  /* 0x800000ff00007221 */ /* 0x000fc80000010100 */
[----:B------:R-:W-:-:S07]  /*98c0*/  FFMA R11, R11, R0, R11 ;  /* 0x000000000b0b7223 */ /* 0x000fce000000000b */
.L_x_251:
[----:B------:R-:W-:Y:S05]  /*98d0*/  BSYNC B1 ;  /* 0x0000000000017941 */ /* 0x000fea0003800000 */
.L_x_249:
        /* <DEDUP_REMOVED lines=10> */
.L_x_253:
[----:B------:R-:W1:Y:S02]  /*9980*/  MUFU.RCP R12, R15 ;  /* 0x0000000f000c7308 */ /* 0x000e640000001000 */
[----:B-1----:R-:W-:-:S04]  /*9990*/  FFMA R0, R15, R12, -1 ;  /* 0xbf8000000f007423 */ /* 0x002fc8000000000c */
[----:B------:R-:W-:-:S04]  /*99a0*/  FADD.FTZ R3, -R0, -RZ ;  /* 0x800000ff00037221 */ /* 0x000fc80000010100 */
[----:B------:R-:W-:-:S07]  /*99b0*/  FFMA R12, R12, R3, R12 ;  /* 0x000000030c0c7223 */ /* 0x000fce000000000c */
.L_x_254:
[----:B------:R-:W-:Y:S05]  /*99c0*/  BSYNC B1 ;  /* 0x0000000000017941 */ /* 0x000fea0003800000 */
.L_x_252:
        /* <DEDUP_REMOVED lines=10> */
.L_x_256:
[----:B------:R-:W1:Y:S02]  /*9a70*/  MUFU.RCP R13, R22 ;  /* 0x00000016000d7308 */ /* 0x000e640000001000 */
[----:B-1----:R-:W-:-:S04]  /*9a80*/  FFMA R0, R22, R13, -1 ;  /* 0xbf80000016007423 */ /* 0x002fc8000000000d */
[----:B------:R-:W-:-:S04]  /*9a90*/  FADD.FTZ R0, -R0, -RZ ;  /* 0x800000ff00007221 */ /* 0x000fc80000010100 */
[----:B------:R-:W-:-:S07]  /*9aa0*/  FFMA R13, R13, R0, R13 ;  /* 0x000000000d0d7223 */ /* 0x000fce000000000d */
.L_x_257:
[----:B------:R-:W-:Y:S05]  /*9ab0*/  BSYNC B1 ;  /* 0x0000000000017941 */ /* 0x000fea0003800000 */
.L_x_255:
        /* <DEDUP_REMOVED lines=10> */
.L_x_259:
[----:B------:R-:W1:Y:S02]  /*9b60*/  MUFU.RCP R15, R24 ;  /* 0x00000018000f7308 */ /* 0x000e640000001000 */
[----:B-1----:R-:W-:-:S04]  /*9b70*/  FFMA R0, R24, R15, -1 ;  /* 0xbf80000018007423 */ /* 0x002fc8000000000f */
[----:B------:R-:W-:-:S04]  /*9b80*/  FADD.FTZ R0, -R0, -RZ ;  /* 0x800000ff00007221 */ /* 0x000fc80000010100 */
[----:B------:R-:W-:-:S07]  /*9b90*/  FFMA R15, R15, R0, R15 ;  /* 0x000000000f0f7223 */ /* 0x000fce000000000f */
.L_x_260:
[----:B------:R-:W-:Y:S05]  /*9ba0*/  BSYNC B1 ;  /* 0x0000000000017941 */ /* 0x000fea0003800000 */
.L_x_258:
        /* <DEDUP_REMOVED lines=10> */
.L_x_262:
[----:B------:R-:W1:Y:S02]  /*9c50*/  MUFU.RCP R22, R35 ;  /* 0x0000002300167308 */ /* 0x000e640000001000 */
[----:B-1----:R-:W-:-:S04]  /*9c60*/  FFMA R0, R35, R22, -1 ;  /* 0xbf80000023007423 */ /* 0x002fc80000000016 */
[----:B------:R-:W-:-:S04]  /*9c70*/  FADD.FTZ R3, -R0, -RZ ;  /* 0x800000ff00037221 */ /* 0x000fc80000010100 */
[----:B------:R-:W-:-:S07]  /*9c80*/  FFMA R22, R22, R3, R22 ;  /* 0x0000000316167223 */ /* 0x000fce0000000016 */
.L_x_263:
[----:B------:R-:W-:Y:S05]  /*9c90*/  BSYNC B1 ;  /* 0x0000000000017941 */ /* 0x000fea0003800000 */
.L_x_261:
        /* <DEDUP_REMOVED lines=10> */
.L_x_265:
[----:B------:R-:W1:Y:S02]  /*9d40*/  MUFU.RCP R23, R32 ;  /* 0x0000002000177308 */ /* 0x000e640000001000 */
[----:B-1----:R-:W-:-:S04]  /*9d50*/  FFMA R0, R32, R23, -1 ;  /* 0xbf80000020007423 */ /* 0x002fc80000000017 */
[----:B------:R-:W-:-:S04]  /*9d60*/  FADD.FTZ R0, -R0, -RZ ;  /* 0x800000ff00007221 */ /* 0x000fc80000010100 */
[----:B------:R-:W-:-:S07]  /*9d70*/  FFMA R23, R23, R0, R23 ;  /* 0x0000000017177223 */ /* 0x000fce0000000017 */
.L_x_266:
[----:B------:R-:W-:Y:S05]  /*9d80*/  BSYNC B1 ;  /* 0x0000000000017941 */ /* 0x000fea0003800000 */
.L_x_264:
        /* <DEDUP_REMOVED lines=10> */
.L_x_268:
[----:B------:R-:W1:Y:S02]  /*9e30*/  MUFU.RCP R24, R27 ;  /* 0x0000001b00187308 */ /* 0x000e640000001000 */
[----:B-1----:R-:W-:-:S04]  /*9e40*/  FFMA R0, R27, R24, -1 ;  /* 0xbf8000001b007423 */ /* 0x002fc80000000018 */
[----:B------:R-:W-:-:S04]  /*9e50*/  FADD.FTZ R3, -R0, -RZ ;  /* 0x800000ff00037221 */ /* 0x000fc80000010100 */
[----:B------:R-:W-:-:S07]  /*9e60*/  FFMA R24, R24, R3, R24 ;  /* 0x0000000318187223 */ /* 0x000fce0000000018 */
.L_x_269:
[----:B------:R-:W-:Y:S05]  /*9e70*/  BSYNC B1 ;  /* 0x0000000000017941 */ /* 0x000fea0003800000 */
.L_x_267:
        /* <DEDUP_REMOVED lines=10> */
.L_x_271:
[----:B------:R-:W1:Y:S02]  /*9f20*/  MUFU.RCP R25, R36 ;  /* 0x0000002400197308 */ /* 0x000e640000001000 */
[----:B-1----:R-:W-:-:S04]  /*9f30*/  FFMA R0, R36, R25, -1 ;  /* 0xbf80000024007423 */ /* 0x002fc80000000019 */
[----:B------:R-:W-:-:S04]  /*9f40*/  FADD.FTZ R0, -R0, -RZ ;  /* 0x800000ff00007221 */ /* 0x000fc80000010100 */
[----:B------:R-:W-:-:S07]  /*9f50*/  FFMA R25, R25, R0, R25 ;  /* 0x0000000019197223 */ /* 0x000fce0000000019 */
.L_x_272:
[----:B------:R-:W-:Y:S05]  /*9f60*/  BSYNC B1 ;  /* 0x0000000000017941 */ /* 0x000fea0003800000 */
.L_x_270:
[----:B------:R-:W-:-:S04]  /*9f70*/  IADD3 R0, R29, 0x1800000, RZ ;  /* 0x018000001d007810 */ /* 0x000fc80007ffe0ff */
[----:B------:R-:W-:-:S04]  /*9f80*/  LOP3.LUT R0, R0, 0x7f800000, RZ, 0xc0, !PT ;  /* 0x7f80000000007812 */ /* 0x000fc800078ec0ff */
[----:B------:R-:W-:-:S13]  /*9f90*/  ISETP.GT.U32.AND P1, PT, R0, 0x1ffffff, PT ;  /* 0x01ffffff0000780c */ /* 0x000fda0003f24070 */
[----:B------:R-:W-:Y:S05]  /*9fa0*/  @P1 BRA `(.L_x_273) ;  /* 0x0000000000101947 */ /* 0x000fea0003800000 */
[----:B------:R-:W-:Y:S02]  /*9fb0*/  MOV R3, R29 ;  /* 0x0000001d00037202 */ /* 0x000fe40000000f00 */
[----:B------:R-:W-:-:S07]  /*9fc0*/  MOV R20, 0x9fe0 ;  /* 0x00009fe000147802 */ /* 0x000fce0000000f00 */
[----:B------:R-:W-:Y:S05]  /*9fd0*/  CALL.REL.NOINC `($__internal_0_$__cuda_sm20_rcp_rn_f32_slowpath) ;  /* 0x0000003c001c7944 */ /* 0x000fea0003c00000 */
[----:B------:R-:W-:Y:S05]  /*9fe0*/  BRA `(.L_x_274) ;  /* 0x0000000000107947 */ /* 0x000fea0003800000 */
.L_x_273:
[----:B------:R-:W1:Y:S02]  /*9ff0*/  MUFU.RCP R0, R29 ;  /* 0x0000001d00007308 */ /* 0x000e640000001000 */
[----:B-1----:R-:W-:-:S04]  /*a000*/  FFMA R3, R29, R0, -1 ;  /* 0xbf8000001d037423 */ /* 0x002fc80000000000 */
[----:B------:R-:W-:-:S04]  /*a010*/  FADD.FTZ R3, -R3, -RZ ;  /* 0x800000ff03037221 */ /* 0x000fc80000010100 */
[----:B------:R-:W-:-:S07]  /*a020*/  FFMA R0, R0, R3, R0 ;  /* 0x0000000300007223 */ /* 0x000fce0000000000 */
.L_x_274:
[----:B------:R-:W-:Y:S01]  /*a030*/  F2FP.F16.F32.PACK_AB R4, R5, R4 ;  /* 0x000000040504723e */ /* 0x000fe200000000ff */
[----:B------:R-:W-:Y:S05]  /*a040*/  WARPSYNC.ALL ;  /* 0x0000000000007948 */ /* 0x000fea0003800000 */
[----:B------:R-:W-:Y:S01]  /*a050*/  F2FP.F16.F32.PACK_AB R5, R7, R6 ;  /* 0x000000060705723e */ /* 0x000fe200000000ff */
[----:B------:R-:W-:Y:S01]  /*a060*/  BSSY B0, `(.L_x_275) ;  /* 0x000001b000007945 */ /* 0x000fe20003800000 */
[----:B------:R-:W-:Y:S02]  /*a070*/  F2FP.F16.F32.PACK_AB R7, R11, R10 ;  /* 0x0000000a0b07723e */ /* 0x000fe400000000ff */
[----:B------:R-:W-:-:S02]  /*a080*/  F2FP.F16.F32.PACK_AB R6, R9, R8 ;  /* 0x000000080906723e */ /* 0x000fc400000000ff */
[----:B------:R-:W-:Y:S01]  /*a090*/  F2FP.F16.F32.PACK_AB R11, R0, R25 ;  /* 0x00000019000b723e */ /* 0x000fe200000000ff */
[----:B------:R-:W-:Y:S01]  /*a0a0*/  IMAD R0, R97, 0x2, R14 ;  /* 0x0000000261007824 */ /* 0x000fe200078e020e */
[----:B------:R-:W-:Y:S01]  /*a0b0*/  F2FP.F16.F32.PACK_AB R8, R13, R12 ;  /* 0x0000000c0d08723e */ /* 0x000fe200000000ff */
[----:B------:R1:W-:Y:S01]  /*a0c0*/  STSM.16.M88.4 [R14+0x6200], R4 ;  /* 0x006200040e007844 */ /* 0x0003e20000000200 */
[----:B------:R-:W-:Y:S02]  /*a0d0*/  F2FP.F16.F32.PACK_AB R9, R22, R15 ;  /* 0x0000000f1609723e */ /* 0x000fe400000000ff */
[----:B------:R-:W-:-:S05]  /*a0e0*/  F2FP.F16.F32.PACK_AB R10, R24, R23 ;  /* 0x00000017180a723e */ /* 0x000fca00000000ff */
        /* <DEDUP_REMOVED lines=18> */
.L_x_276:
[----:B------:R-:W-:Y:S05]  /*a210*/  BSYNC B0 ;  /* 0x0000000000007941 */ /* 0x000fea0003800000 */
.L_x_275:
[----:B------:R-:W-:Y:S06]  /*a220*/  BAR.SYNC.DEFER_BLOCKING 0x1, 0x100 ;  /* 0x0044000000007b1d */ /* 0x000fec0000010000 */
[----:B------:R-:W-:Y:S04]  /*a230*/  BSSY B0, `(.L_x_277) ;  /* 0x0000009000007945 */ /* 0x000fe80003800000 */
[----:B------:R-:W-:Y:S05]  /*a240*/  @P0 BRA `(.L_x_278) ;  /* 0x00000000001c0947 */ /* 0x000fea0003800000 */
[----:B------:R-:W-:-:S13]  /*a250*/  ISETP.NE.AND P0, PT, R101, 0x3, PT ;  /* 0x000000036500780c */ /* 0x000fda0003f05270 */
[----:B------:R-:W-:Y:S05]  /*a260*/  @!P0 BRA `(.L_x_279) ;  /* 0x0000000000048947 */ /* 0x000fea0003800000 */
[----:B------:R-:W-:Y:S01]  /*a270*/  BPT.TRAP 0x1 ;  /* 0x000000040000795c */ /* 0x000fe20000300000 */
.L_x_279:
[----:B------:R-:W-:-:S04]  /*a280*/  ULEA UR4, UR40, UR51, 0x3 ;  /* 0x0000003328047291 */ /* 0x000fc8000f8e183f */
[----:B------:R-:W-:-:S04]  /*a290*/  UIADD3 UR4, UR4, 0x80, URZ ;  /* 0x0000008004047890 */ /* 0x000fc8000fffe03f */
[----:B------:R-:W-:-:S09]  /*a2a0*/  UPRMT UR4, UR50, 0x654, UR4 ;  /* 0x0000065432047896 */ /* 0x000fd20008000004 */
[----:B------:R-:W-:Y:S03]  /*a2b0*/  SYNCS.ARRIVE.TRANS64.RED.A1T0 RZ, [UR4], RZ ;  /* 0x000000ffffff79a7 */ /* 0x000fe60008100404 */
.L_x_278:
[----:B------:R-:W-:Y:S05]  /*a2c0*/  BSYNC B0 ;  /* 0x0000000000007941 */ /* 0x000fea0003800000 */
.L_x_277:
[----:B------:R-:W-:Y:S01]  /*a2d0*/  IADD3 R16, P0, R16, UR38, RZ ;  /* 0x0000002610107c10 */ /* 0x000fe2000ff1e0ff */
[----:B------:R-:W-:Y:S01]  /*a2e0*/  ULDC.64 UR4, c[0x0][0x8f8] ;  /* 0x00023e0000047ab9 */ /* 0x000fe20000000a00 */
[----:B------:R-:W-:Y:S01]  /*a2f0*/  UIADD3 UR40, UR40, 0x1, URZ ;  /* 0x0000000128287890 */ /* 0x000fe2000fffe03f */
[----:B-1----:R-:W-:Y:S01]  /*a300*/  PRMT R0, RZ, 0x7610, R0 ;  /* 0x00007610ff007816 */ /* 0x002fe20000000000 */
[----:B------:R-:W-:Y:S01]  /*a310*/  UMOV UR47, 0xffffffff ;  /* 0xffffffff002f7882 */ /* 0x000fe20000000000 */
[----:B------:R-:W-:Y:S01]  /*a320*/  IADD3.X R17, R17, UR37, RZ, P0, !PT ;  /* 0x0000002511117c10 */ /* 0x000fe200087fe4ff */
[----:B------:R-:W-:Y:S01]  /*a330*/  UISETP.NE.AND UP0, UPT, UR40, 0x4, UPT ;  /* 0x000000042800788c */ /* 0x000fe2000bf05270 */
[----:B------:R-:W-:Y:S02]  /*a340*/  ISETP.GE.U32.AND P0, PT, R16, UR4, PT ;  /* 0x0000000410007c0c */ /* 0x000fe4000bf06070 */
[----:B------:R-:W-:Y:S01]  /*a350*/  MOV R22, 0xffffffff ;  /* 0xffffffff00167802 */ /* 0x000fe20000000f00 */
[----:B------:R-:W-:Y:S01]  /*a360*/  USEL UR40, UR40, URZ, UP0 ;  /* 0x0000003f28287287 */ /* 0x000fe20008000000 */
[----:B------:R-:W-:-:S02]  /*a370*/  ISETP.GE.U32.AND.EX P0, PT, R17, UR5, PT, P0 ;  /* 0x0000000511007c0c */ /* 0x000fc4000bf06100 */
[----:B------:R-:W-:-:S11]  /*a380*/  MOV R103, 0xffffffff ;  /* 0xffffffff00677802 */ /* 0x000fd60000000f00 */
[----:B------:R-:W-:Y:S05]  /*a390*/  @P0 BRA `(.L_x_280) ;  /* 0x00000004004c0947 */ /* 0x000fea0003800000 */
[----:B------:R-:W1:Y:S01]  /*a3a0*/  LDC.64 R10, c[0x0][0x8d0] ;  /* 0x00023400ff0a7b82 */ /* 0x000e620000000a00 */
[----:B------:R-:W2:Y:S01]  /*a3b0*/  S2R R12, SR_CTAID.X ;  /* 0x00000000000c7919 */ /* 0x000ea20000002500 */
[----:B------:R-:W-:Y:S01]  /*a3c0*/  IMAD.MOV.U32 R8, RZ, RZ, R16 ;  /* 0x000000ffff087224 */ /* 0x000fe200078e0010 */
[----:B------:R-:W-:Y:S01]  /*a3d0*/  MOV R9, R17 ;  /* 0x0000001100097202 */ /* 0x000fe20000000f00 */
[----:B------:R-:W3:Y:S04]  /*a3e0*/  S2R R20, SR_CTAID.Y ;  /* 0x0000000000147919 */ /* 0x000ee80000002600 */
[----:B------:R-:W4:Y:S08]  /*a3f0*/  LDC R0, c[0x0][0x8d8] ;  /* 0x00023600ff007b82 */ /* 0x000f300000000800 */
[----:B------:R-:W2:Y:S01]  /*a400*/  LDC.64 R14, c[0x0][0x8c8] ;  /* 0x00023200ff0e7b82 */ /* 0x000ea20000000a00 */
[----:B-1----:R-:W-:-:S04]  /*a410*/  ISETP.NE.U32.AND P0, PT, R10, RZ, PT ;  /* 0x000000ff0a00720c */ /* 0x002fc80003f05070 */
[----:B------:R-:W-:-:S13]  /*a420*/  ISETP.NE.AND.EX P0, PT, R11, RZ, PT, P0 ;  /* 0x000000ff0b00720c */ /* 0x000fda0003f05300 */
[----:B--234-:R-:W-:Y:S05]  /*a430*/  @!P0 BRA `(.L_x_281) ;  /* 0x0000000000288947 */ /* 0x01cfea0003800000 */
[----:B------:R-:W1:Y:S02]  /*a440*/  LDC R3, c[0x0][0x8dc] ;  /* 0x00023700ff037b82 */ /* 0x000e640000000800 */
[----:B-1----:R-:W-:-:S04]  /*a450*/  IADD3 R3, P0, R16, R3, RZ ;  /* 0x0000000310037210 */ /* 0x002fc80007f1e0ff */
[----:B------:R-:W-:-:S05]  /*a460*/  IADD3.X R13, RZ, R17, RZ, P0, !PT ;  /* 0x00000011ff0d7210 */ /* 0x000fca00007fe4ff */
[----:B------:R-:W-:-:S04]  /*a470*/  IMAD.WIDE.U32 R4, R13, R10, RZ ;  /* 0x0000000a0d047225 */ /* 0x000fc800078e00ff */
[----:B------:R-:W-:-:S04]  /*a480*/  IMAD.WIDE.U32 R6, P0, R3, R11, R4 ;  /* 0x0000000b03067225 */ /* 0x000fc80007800004 */
[----:B------:R-:W-:Y:S01]  /*a490*/  IMAD.WIDE.U32 R4, R3, R10, RZ ;  /* 0x0000000a03047225 */ /* 0x000fe200078e00ff */
[----:B------:R-:W-:-:S03]  /*a4a0*/  MOV R8, R7 ;  /* 0x0000000700087202 */ /* 0x000fc60000000f00 */
[----:B------:R-:W-:Y:S01]  /*a4b0*/  IMAD.X R9, RZ, RZ, RZ, P0 ;  /* 0x000000ffff097224 */ /* 0x000fe200000e06ff */
[----:B------:R-:W-:-:S05]  /*a4c0*/  IADD3 RZ, P0, R5, R6, RZ ;  /* 0x0000000605ff7210 */ /* 0x000fca0007f1e0ff */
[----:B------:R-:W-:-:S08]  /*a4d0*/  IMAD.WIDE.U32.X R8, R13, R11, R8, P0 ;  /* 0x0000000b0d087225 */ /* 0x000fd000000e0408 */
.L_x_281:
[-CC-:B------:R-:W-:Y:S01]  /*a4e0*/  SHF.R.U64 R29, R8, R0.reuse, R9.reuse ;  /* 0x00000000081d7219 */ /* 0x180fe20000001209 */
[----:B------:R-:W1:Y:S01]  /*a4f0*/  LDC.64 R24, c[0x0][0x8e8] ;  /* 0x00023a00ff187b82 */ /* 0x000e620000000a00 */
[----:B------:R-:W-:Y:S01]  /*a500*/  SHF.R.U32.HI R0, RZ, R0, R9 ;  /* 0x00000000ff007219 */ /* 0x000fe20000011609 */
[----:B------:R-:W-:Y:S01]  /*a510*/  ULDC UR4, c[0x0][0x150] ;  /* 0x0000540000047ab9 */ /* 0x000fe20000000800 */
[----:B------:R-:W-:Y:S02]  /*a520*/  IADD3 R3, P0, RZ, -R29, RZ ;  /* 0x8000001dff037210 */ /* 0x000fe40007f1e0ff */
[----:B------:R-:W-:Y:S02]  /*a530*/  I2FP.F32.U32 R7, R12 ;  /* 0x0000000c00077245 */ /* 0x000fe40000201000 */
[----:B------:R-:W-:Y:S01]  /*a540*/  IADD3.X R5, RZ, ~R0, RZ, P0, !PT ;  /* 0x80000000ff057210 */ /* 0x000fe200007fe4ff */
[----:B------:R-:W2:Y:S02]  /*a550*/  LDC R6, c[0x0][0x8c0] ;  /* 0x00023000ff067b82 */ /* 0x000ea40000000800 */
[----:B------:R-:W-:Y:S01]  /*a560*/  FMUL R7, R7, UR4 ;  /* 0x0000000407077c20 */ /* 0x000fe20008400000 */
[----:B------:R-:W-:Y:S01]  /*a570*/  ULDC UR4, c[0x0][0x154] ;  /* 0x0000550000047ab9 */ /* 0x000fe20000000800 */
[----:B------:R-:W-:-:S02]  /*a580*/  IMAD R0, R5, R14, RZ ;  /* 0x0000000e05007224 */ /* 0x000fc400078e02ff */
[C---:B------:R-:W-:Y:S02]  /*a590*/  IMAD.WIDE.U32 R4, R3.reuse, R14, R16 ;  /* 0x0000000e03047225 */ /* 0x040fe400078e0010 */
[----:B------:R-:W3:Y:S01]  /*a5a0*/  LDC R11, c[0x0][0x8b0] ;  /* 0x00022c00ff0b7b82 */ /* 0x000ee20000000800 */
[----:B------:R-:W4:Y:S01]  /*a5b0*/  F2I.U32.TRUNC.NTZ R7, R7 ;  /* 0x0000000700077305 */ /* 0x000f22000020f000 */
[----:B------:R-:W-:-:S04]  /*a5c0*/  IMAD R3, R3, R15, R0 ;  /* 0x0000000f03037224 */ /* 0x000fc800078e0200 */
[----:B------:R-:W-:Y:S01]  /*a5d0*/  IMAD.IADD R3, R5, 0x1, R3 ;  /* 0x0000000105037824 */ /* 0x000fe200078e0203 */
[----:B------:R-:W-:Y:S01]  /*a5e0*/  I2FP.F32.U32 R5, R20 ;  /* 0x0000001400057245 */ /* 0x000fe20000201000 */
[----:B------:R-:W5:Y:S01]  /*a5f0*/  LDC R8, c[0x0][0x900] ;  /* 0x00024000ff087b82 */ /* 0x000f620000000800 */
[----:B-1----:R-:W-:-:S04]  /*a600*/  ISETP.NE.U32.AND P0, PT, R24, RZ, PT ;  /* 0x000000ff1800720c */ /* 0x002fc80003f05070 */
[----:B------:R-:W-:-:S03]  /*a610*/  ISETP.NE.AND.EX P0, PT, R25, RZ, PT, P0 ;  /* 0x000000ff1900720c */ /* 0x000fc60003f05300 */
[----:B------:R-:W1:Y:S01]  /*a620*/  LDC R9, c[0x0][0x144] ;  /* 0x00005100ff097b82 */ /* 0x000e620000000800 */
[-CC-:B--2---:R-:W-:Y:S02]  /*a630*/  SHF.R.U32.HI R0, RZ, R6.reuse, R3.reuse ;  /* 0x00000006ff007219 */ /* 0x184fe40000011603 */
[----:B------:R-:W-:Y:S01]  /*a640*/  SHF.R.U64 R13, R4, R6, R3 ;  /* 0x00000006040d7219 */ /* 0x000fe20000001203 */
[----:B------:R-:W-:Y:S01]  /*a650*/  FMUL R6, R5, UR4 ;  /* 0x0000000405067c20 */ /* 0x000fe20008400000 */
[----:B----4-:R-:W-:-:S03]  /*a660*/  IADD3 R7, -R7, RZ, RZ ;  /* 0x000000ff07077210 */ /* 0x010fc60007ffe1ff */
[----:B------:R-:W2:Y:S01]  /*a670*/  LDC R21, c[0x0][0x148] ;  /* 0x00005200ff157b82 */ /* 0x000ea20000000800 */
[-CC-:B---3--:R-:W-:Y:S02]  /*a680*/  SHF.R.U64 R10, R13, R11.reuse, R0.reuse ;  /* 0x0000000b0d0a7219 */ /* 0x188fe40000001200 */
[----:B------:R-:W-:Y:S02]  /*a690*/  SHF.R.U32.HI R3, RZ, R11, R0 ;  /* 0x0000000bff037219 */ /* 0x000fe40000011600 */
[----:B------:R3:W4:Y:S03]  /*a6a0*/  F2I.U32.TRUNC.NTZ R0, R6 ;  /* 0x0000000600007305 */ /* 0x000726000020f000 */
[----:B------:R-:W2:Y:S01]  /*a6b0*/  LDC R14, c[0x0][0x8f0] ;  /* 0x00023c00ff0e7b82 */ /* 0x000ea20000000800 */
[-CC-:B-----5:R-:W-:Y:S02]  /*a6c0*/  SHF.R.U64 R15, R10, R8.reuse, R3.reuse ;  /* 0x000000080a0f7219 */ /* 0x1a0fe40000001203 */
[----:B------:R-:W-:-:S02]  /*a6d0*/  SHF.R.U32.HI R5, RZ, R8, R3 ;  /* 0x00000008ff057219 */ /* 0x000fc40000011603 */
[----:B------:R-:W-:-:S03]  /*a6e0*/  MOV R4, R15 ;  /* 0x0000000f00047202 */ /* 0x000fc60000000f00 */
[----:B------:R-:W2:Y:S01]  /*a6f0*/  LDC R26, c[0x0][0x8e0] ;  /* 0x00023800ff1a7b82 */ /* 0x000ea20000000800 */
[----:B-1----:R-:W-:-:S07]  /*a700*/  IMAD R23, R9, R7, R12 ;  /* 0x0000000709177224 */ /* 0x002fce00078e020c */
[----:B------:R-:W1:Y:S08]  /*a710*/  LDC R27, c[0x0][0x8b8] ;  /* 0x00022e00ff1b7b82 */ /* 0x000e700000000800 */
[----:B------:R-:W1:Y:S01]  /*a720*/  LDC R28, c[0x0][0x8a8] ;  /* 0x00022a00ff1c7b82 */ /* 0x000e620000000800 */
[----:B---34-:R-:W-:Y:S05]  /*a730*/  @!P0 BRA `(.L_x_282) ;  /* 0x0000000000288947 */ /* 0x018fea0003800000 */
[----:B------:R-:W3:Y:S02]  /*a740*/  LDC R4, c[0x0][0x8f4] ;  /* 0x00023d00ff047b82 */ /* 0x000ee40000000800 */
[----:B---3--:R-:W-:-:S05]  /*a750*/  IADD3 R3, P0, R15, R4, RZ ;  /* 0x000000040f037210 */ /* 0x008fca0007f1e0ff */
        /* <DEDUP_REMOVED lines=8> */
.L_x_282:
[----:B------:R-:W-:Y:S02]  /*a7e0*/  ISETP.NE.AND P0, PT, R2, 0x1, PT ;  /* 0x000000010200780c */ /* 0x000fe40003f05270 */
[----:B--2---:R-:W-:Y:S01]  /*a7f0*/  SHF.R.U64 R3, R4, R14, R5 ;  /* 0x0000000e04037219 */ /* 0x004fe20000001205 */
[----:B------:R-:W-:Y:S01]  /*a800*/  IMAD.MOV R5, RZ, RZ, -R0 ;  /* 0x000000ffff057224 */ /* 0x000fe200078e0a00 */
[----:B------:R-:W-:Y:S02]  /*a810*/  LOP3.LUT R0, R10, R99, RZ, 0xc0, !PT ;  /* 0x000000630a007212 */ /* 0x000fe400078ec0ff */
[----:B------:R-:W-:Y:S02]  /*a820*/  IADD3 R4, -R3, RZ, RZ ;  /* 0x000000ff03047210 */ /* 0x000fe40007ffe1ff */
[----:B------:R-:W-:Y:S01]  /*a830*/  R2UR UR47, R29 ;  /* 0x000000001d2f72ca */ /* 0x000fe200000e0000 */
[----:B------:R-:W-:Y:S01]  /*a840*/  IMAD R22, R93, R3, R0 ;  /* 0x000000035d167224 */ /* 0x000fe200078e0200 */
[----:B------:R-:W-:Y:S01]  /*a850*/  LOP3.LUT R3, R13, R98, RZ, 0xc0, !PT ;  /* 0x000000620d037212 */ /* 0x000fe200078ec0ff */
[----:B------:R-:W-:-:S02]  /*a860*/  IMAD R0, R4, R26, R15 ;  /* 0x0000001a04007224 */ /* 0x000fc400078e020f */
[----:B------:R-:W-:Y:S02]  /*a870*/  @P0 IMAD R23, R21, R5, R20 ;  /* 0x0000000515170224 */ /* 0x000fe400078e0214 */
[----:B-1----:R-:W-:Y:S01]  /*a880*/  IMAD R3, R0, R28, R3 ;  /* 0x0000001c00037224 */ /* 0x002fe200078e0203 */
[----:B------:R-:W-:Y:S01]  /*a890*/  MOV R0, 0x1 ;  /* 0x0000000100007802 */ /* 0x000fe20000000f00 */
[----:B------:R-:W-:-:S05]  /*a8a0*/  IMAD R22, R22, R27, R23 ;  /* 0x0000001b16167224 */ /* 0x000fca00078e0217 */
[----:B------:R-:W-:Y:S02]  /*a8b0*/  SEL R103, R3, R22, !P0 ;  /* 0x0000001603677207 */ /* 0x000fe40004000000 */
[----:B------:R-:W-:-:S07]  /*a8c0*/  SEL R22, R22, R3, !P0 ;  /* 0x0000000316167207 */ /* 0x000fce0004000000 */
.L_x_280:
[----:B------:R-:W-:Y:S01]  /*a8d0*/  LOP3.LUT P0, RZ, R0, 0xff, RZ, 0xc0, !PT ;  /* 0x000000ff00ff7812 */ /* 0x000fe2000780c0ff */
[----:B------:R-:W-:Y:S02]  /*a8e0*/  UIMAD.WIDE.U32 UR4, UR43, -0x55555555, URZ ;  /* 0xaaaaaaab2b0478a5 */ /* 0x000fe4000f8e003f */
[----:B------:R-:W-:Y:S02]  /*a8f0*/  UIADD3 UR41, UR41, 0x4, URZ ;  /* 0x0000000429297890 */ /* 0x000fe4000fffe03f */
[----:B------:R-:W-:-:S04]  /*a900*/  USHF.R.U32.HI UR4, URZ, 0x2, UR5 ;  /* 0x000000023f047899 */ /* 0x000fc80008011605 */
[----:B------:R-:W-:-:S04]  /*a910*/  UIMAD UR43, UR4, -0x6, UR43 ;  /* 0xfffffffa042b78a4 */ /* 0x000fc8000f8e022b */
[----:B------:R-:W-:Y:S08]  /*a920*/  @P0 BRA `(.L_x_283) ;  /* 0xffffff6c00e80947 */ /* 0x000ff0000383ffff */
[----:B------:R-:W-:-:S13]  /*a930*/  PLOP3.LUT P0, PT, PT, PT, PT, 0x8, 0x0 ;  /* 0x000000000000781c */ /* 0x000fda0003f0e170 */
.L_x_22:
[----:B------:R-:W-:Y:S05]  /*a940*/  @P0 BRA `(.L_x_14) ;  /* 0x0000002800cc0947 */ /* 0x000fea0003800000 */
[----:B------:R-:W-:Y:S01]  /*a950*/  ULDC.64 UR6, c[0x0][0x588] ;  /* 0x0001620000067ab9 */ /* 0x000fe20000000a00 */
[----:B------:R-:W-:Y:S01]  /*a960*/  ULDC.64 UR4, c[0x0][0x590] ;  /* 0x0001640000047ab9 */ /* 0x000fe20000000a00 */
[----:B------:R-:W-:Y:S01]  /*a970*/  ISETP.NE.U32.AND P0, PT, RZ, UR6, PT ;  /* 0x00000006ff007c0c */ /* 0x000fe2000bf05070 */
[----:B------:R-:W-:-:S04]  /*a980*/  DEPBAR.LE SB0, 0x0 ;  /* 0x000080000000791a */ /* 0x000fc80000000000 */
[----:B------:R-:W-:Y:S01]  /*a990*/  ISETP.NE.U32.AND P1, PT, RZ, UR4, PT ;  /* 0x00000004ff007c0c */ /* 0x000fe2000bf25070 */
[----:B------:R-:W-:Y:S01]  /*a9a0*/  BSSY B0, `(.L_x_284) ;  /* 0x0000015000007945 */ /* 0x000fe20003800000 */
[----:B------:R-:W-:Y:S02]  /*a9b0*/  ISETP.NE.AND.EX P0, PT, RZ, UR7, PT, P0 ;  /* 0x00000007ff007c0c */ /* 0x000fe4000bf05300 */
[----:B------:R-:W-:-:S13]  /*a9c0*/  ISETP.NE.AND.EX P1, PT, RZ, UR5, PT, P1 ;  /* 0x00000005ff007c0c */ /* 0x000fda000bf25310 */
[----:B------:R-:W-:Y:S05]  /*a9d0*/  @P0 BRA P1, `(.L_x_285) ;  /* 0x0000000000440947 */ /* 0x000fea0000800000 */
[----:B------:R-:W-:-:S04]  /*a9e0*/  ISETP.NE.U32.AND P0, PT, RZ, UR4, PT ;  /* 0x00000004ff007c0c */ /* 0x000fc8000bf05070 */
[----:B------:R-:W-:-:S13]  /*a9f0*/  ISETP.NE.AND.EX P0, PT, RZ, UR5, PT, P0 ;  /* 0x00000005ff007c0c */ /* 0x000fda000bf05300 */
[----:B------:R-:W-:Y:S05]  /*aa00*/  @!P0 BRA `(.L_x_286) ;  /* 0x00000000002c8947 */ /* 0x000fea0003800000 */
[----:B------:R-:W-:-:S13]  /*aa10*/  LOP3.LUT P0, RZ, R90, 0xff, RZ, 0xc0, !PT ;  /* 0x000000ff5aff7812 */ /* 0x000fda000780c0ff */
[----:B------:R-:W-:Y:S05]  /*aa20*/  @!P0 BRA `(.L_x_287) ;  /* 0x0000000000108947 */ /* 0x000fea0003800000 */
[----:B-----5:R-:W-:-:S13]  /*aa30*/  FSETP.NEU.AND P0, PT, R91, RZ, PT ;  /* 0x000000ff5b00720b */ /* 0x020fda0003f0d000 */
[----:B------:R-:W-:Y:S05]  /*aa40*/  @!P0 BREAK B0 ;  /* 0x0000000000008942 */ /* 0x000fea0003800000 */
[----:B------:R-:W-:Y:S05]  /*aa50*/  @P0 BRA `(.L_x_285) ;  /* 0x0000000000240947 */ /* 0x000fea0003800000 */
[----:B------:R-:W-:Y:S05]  /*aa60*/  BRA `(.L_x_14) ;  /* 0x0000002800847947 */ /* 0x000fea0003800000 */
.L_x_287:
[----:B------:R-:W-:-:S04]  /*aa70*/  ISETP.NE.U32.AND P0, PT, RZ, UR6, PT ;  /* 0x00000006ff007c0c */ /* 0x000fc8000bf05070 */
[----:B------:R-:W-:-:S13]  /*aa80*/  ISETP.NE.AND.EX P0, PT, RZ, UR7, PT, P0 ;  /* 0x00000007ff007c0c */ /* 0x000fda000bf05300 */
[----:B------:R-:W-:Y:S05]  /*aa90*/  @!P0 BREAK B0 ;  /* 0x0000000000008942 */ /* 0x000fea0003800000 */
[----:B------:R-:W-:Y:S05]  /*aaa0*/  @P0 BRA `(.L_x_285) ;  /* 0x0000000000100947 */ /* 0x000fea0003800000 */
[----:B------:R-:W-:Y:S05]  /*aab0*/  BRA `(.L_x_14) ;  /* 0x0000002800707947 */ /* 0x000fea0003800000 */
.L_x_286:
[----:B-----5:R-:W-:-:S13]  /*aac0*/  FSETP.NEU.AND P0, PT, R91, RZ, PT ;  /* 0x000000ff5b00720b */ /* 0x020fda0003f0d000 */
[----:B------:R-:W-:Y:S05]  /*aad0*/  @!P0 BREAK B0 ;  /* 0x0000000000008942 */ /* 0x000fea0003800000 */
[----:B------:R-:W-:Y:S05]  /*aae0*/  @!P0 BRA `(.L_x_14) ;  /* 0x0000002800648947 */ /* 0x000fea0003800000 */
.L_x_285:
[----:B-1----:R-:W-:Y:S05]  /*aaf0*/  BSYNC B0 ;  /* 0x0000000000007941 */ /* 0x002fea0003800000 */
.L_x_284:
[----:B------:R-:W-:-:S04]  /*ab00*/  LOP3.LUT R18, R18, 0x1, RZ, 0xfc, !PT ;  /* 0x0000000112127812 */ /* 0x000fc800078efcff */
[----:B------:R-:W-:-:S13]  /*ab10*/  ISETP.NE.AND P0, PT, R18, 0x3, PT ;  /* 0x000000031200780c */ /* 0x000fda0003f05270 */
[----:B------:R-:W-:Y:S05]  /*ab20*/  @!P0 BRA `(.L_x_288) ;  /* 0x0000000000048947 */ /* 0x000fea0003800000 */
[----:B------:R-:W-:Y:S01]  /*ab30*/  BPT.TRAP 0x1 ;  /* 0x000000040000795c */ /* 0x000fe20000300000 */
.L_x_288:
[----:B------:R-:W1:Y:S01]  /*ab40*/  S2UR UR5, SR_CgaCtaId ;  /* 0x00000000000579c3 */ /* 0x000e620000008800 */
[----:B------:R-:W-:Y:S02]  /*ab50*/  UMOV UR4, 0x400 ;  /* 0x0000040000047882 */ /* 0x000fe40000000000 */
[----:B-1----:R-:W-:-:S04]  /*ab60*/  ULEA UR4, UR5, UR4, 0x18 ;  /* 0x0000000405047291 */ /* 0x002fc8000f8ec03f */
[----:B------:R-:W-:-:S04]  /*ab70*/  ULEA UR4, UR40, UR4, 0x3 ;  /* 0x0000000428047291 */ /* 0x000fc8000f8e183f */
[----:B------:R-:W-:-:S04]  /*ab80*/  UIADD3 UR4, UR4, 0x80, URZ ;  /* 0x0000008004047890 */ /* 0x000fc8000fffe03f */
[----:B------:R-:W-:-:S09]  /*ab90*/  UPRMT UR4, UR5, 0x654, UR4 ;  /* 0x0000065405047896 */ /* 0x000fd20008000004 */
[----:B------:R-:W-:Y:S01]  /*aba0*/  SYNCS.ARRIVE.TRANS64.RED.A1T0 RZ, [UR4], RZ ;  /* 0x000000ffffff79a7 */ /* 0x000fe20008100404 */
[----:B------:R-:W-:Y:S05]  /*abb0*/  BRA `(.L_x_14) ;  /* 0x0000002800307947 */ /* 0x000fea0003800000 */
.L_x_13:
[----:B------:R-:W-:Y:S01]  /*abc0*/  ULDC.64 UR4, c[0x0][0x8f8] ;  /* 0x00023e0000047ab9 */ /* 0x000fe20000000a00 */
[----:B------:R-:W-:Y:S01]  /*abd0*/  PRMT R10, RZ, 0x7610, R10 ;  /* 0x00007610ff0a7816 */ /* 0x000fe2000000000a */
[----:B------:R-:W-:Y:S01]  /*abe0*/  IMAD.MOV.U32 R22, RZ, RZ, -0x1 ;  /* 0xffffffffff167424 */ /* 0x000fe200078e00ff */
[----:B------:R-:W-:Y:S02]  /*abf0*/  ISETP.GE.U32.AND P1, PT, R16, UR4, PT ;  /* 0x0000000410007c0c */ /* 0x000fe4000bf26070 */
[----:B------:R-:W-:Y:S02]  /*ac00*/  MOV R21, 0xffffffff ;  /* 0xffffffff00157802 */ /* 0x000fe40000000f00 */
[----:B------:R-:W-:Y:S02]  /*ac10*/  ISETP.GE.U32.AND.EX P1, PT, R17, UR5, PT, P1 ;  /* 0x0000000511007c0c */ /* 0x000fe4000bf26110 */
[----:B------:R-:W-:-:S11]  /*ac20*/  MOV R20, 0xffffffff ;  /* 0xffffffff00147802 */ /* 0x000fd60000000f00 */
[----:B------:R-:W-:Y:S05]  /*ac30*/  @P1 BRA `(.L_x_289) ;  /* 0x0000000400281947 */ /* 0x000fea0003800000 */
[----:B------:R-:W2:Y:S01]  /*ac40*/  LDC.64 R20, c[0x0][0x8d0] ;  /* 0x00023400ff147b82 */ /* 0x000ea20000000a00 */
[----:B------:R-:W-:Y:S01]  /*ac50*/  IMAD.MOV.U32 R14, RZ, RZ, R16 ;  /* 0x000000ffff0e7224 */ /* 0x000fe200078e0010 */
[----:B------:R-:W-:-:S06]  /*ac60*/  MOV R15, R17 ;  /* 0x00000011000f7202 */ /* 0x000fcc0000000f00 */
        /* <DEDUP_REMOVED lines=15> */
.L_x_290:
[----:B------:R-:W2:Y:S01]  /*ad60*/  LDC.64 R30, c[0x0][0x8e8] ;  /* 0x00023a00ff1e7b82 */ /* 0x000ea20000000a00 */
[-CC-:B------:R-:W-:Y:S02]  /*ad70*/  SHF.R.U64 R24, R14, R22.reuse, R15.reuse ;  /* 0x000000160e187219 */ /* 0x180fe4000000120f */
[----:B------:R-:W-:Y:S02]  /*ad80*/  SHF.R.U32.HI R10, RZ, R22, R15 ;  /* 0x00000016ff0a7219 */ /* 0x000fe4000001160f */
[----:B------:R-:W-:Y:S02]  /*ad90*/  IADD3 R13, P1, RZ, -R24, RZ ;  /* 0x80000018ff0d7210 */ /* 0x000fe40007f3e0ff */
[----:B------:R-:W-:Y:S01]  /*ada0*/  MOV R32, 0x1 ;  /* 0x0000000100207802 */ /* 0x000fe20000000f00 */
[----:B------:R-:W3:Y:S01]  /*adb0*/  LDC R14, c[0x0][0x8c0] ;  /* 0x00023000ff0e7b82 */ /* 0x000ee20000000800 */
[----:B------:R-:W-:-:S05]  /*adc0*/  IADD3.X R11, RZ, ~R10, RZ, P1, !PT ;  /* 0x8000000aff0b7210 */ /* 0x000fca0000ffe4ff */
[-C--:B------:R-:W-:Y:S02]  /*add0*/  IMAD R12, R11, R26.reuse, RZ ;  /* 0x0000001a0b0c7224 */ /* 0x080fe400078e02ff */
[----:B------:R-:W4:Y:S01]  /*ade0*/  LDC R22, c[0x0][0x8b0] ;  /* 0x00022c00ff167b82 */ /* 0x000f220000000800 */
[----:B------:R-:W-:-:S04]  /*adf0*/  IMAD.WIDE.U32 R10, R13, R26, R16 ;  /* 0x0000001a0d0a7225 */ /* 0x000fc800078e0010 */
[----:B------:R-:W-:Y:S01]  /*ae00*/  IMAD R13, R13, R27, R12 ;  /* 0x0000001b0d0d7224 */ /* 0x000fe200078e020c */
[----:B------:R-:W-:Y:S02]  /*ae10*/  MOV R12, 0xffffffff ;  /* 0xffffffff000c7802 */ /* 0x000fe40000000f00 */
[----:B------:R-:W5:Y:S01]  /*ae20*/  LDC R29, c[0x0][0x900] ;  /* 0x00024000ff1d7b82 */ /* 0x000f620000000800 */
[----:B------:R-:W-:Y:S01]  /*ae30*/  IMAD.IADD R11, R11, 0x1, R13 ;  /* 0x000000010b0b7824 */ /* 0x000fe200078e020d */
[----:B--2---:R-:W-:-:S04]  /*ae40*/  ISETP.NE.U32.AND P1, PT, R30, RZ, PT ;  /* 0x000000ff1e00720c */ /* 0x004fc80003f25070 */
[----:B------:R-:W-:Y:S02]  /*ae50*/  ISETP.NE.AND.EX P1, PT, R31, RZ, PT, P1 ;  /* 0x000000ff1f00720c */ /* 0x000fe40003f25310 */
[----:B------:R-:W2:Y:S01]  /*ae60*/  LDC R26, c[0x0][0x8a8] ;  /* 0x00022a00ff1a7b82 */ /* 0x000ea20000000800 */
[-CC-:B---3--:R-:W-:Y:S02]  /*ae70*/  SHF.R.U64 R20, R10, R14.reuse, R11.reuse ;  /* 0x0000000e0a147219 */ /* 0x188fe4000000120b */
[----:B------:R-:W-:-:S05]  /*ae80*/  SHF.R.U32.HI R11, RZ, R14, R11 ;  /* 0x0000000eff0b7219 */ /* 0x000fca000001160b */
[----:B------:R-:W3:Y:S01]  /*ae90*/  LDC R27, c[0x0][0x8f0] ;  /* 0x00023c00ff1b7b82 */ /* 0x000ee20000000800 */
[-CC-:B----4-:R-:W-:Y:S02]  /*aea0*/  SHF.R.U64 R25, R20, R22.reuse, R11.reuse ;  /* 0x0000001614197219 */ /* 0x190fe4000000120b */
[----:B------:R-:W-:-:S05]  /*aeb0*/  SHF.R.U32.HI R10, RZ, R22, R11 ;  /* 0x00000016ff0a7219 */ /* 0x000fca000001160b */
[----:B------:R-:W4:Y:S01]  /*aec0*/  LDC R28, c[0x0][0x8e0] ;  /* 0x00023800ff1c7b82 */ /* 0x000f220000000800 */
[-CC-:B-----5:R-:W-:Y:S02]  /*aed0*/  SHF.R.U64 R22, R25, R29.reuse, R10.reuse ;  /* 0x0000001d19167219 */ /* 0x1a0fe4000000120a */
[-C--:B------:R-:W-:Y:S02]  /*aee0*/  SHF.L.U32 R12, R12, R29.reuse, RZ ;  /* 0x0000001d0c0c7219 */ /* 0x080fe400000006ff */
[----:B------:R-:W-:Y:S01]  /*aef0*/  SHF.R.U32.HI R11, RZ, R29, R10 ;  /* 0x0000001dff0b7219 */ /* 0x000fe2000001160a */
[----:B------:R-:W-:Y:S01]  /*af00*/  IMAD.MOV.U32 R10, RZ, RZ, R22 ;  /* 0x000000ffff0a7224 */ /* 0x000fe200078e0016 */
[----:B------:R-:W-:Y:S01]  /*af10*/  LOP3.LUT R34, RZ, R12, RZ, 0x33, !PT ;  /* 0x0000000cff227212 */ /* 0x000fe200078e33ff */
[----:B------:R-:W1:Y:S01]  /*af20*/  LDC R33, c[0x0][0x8b8] ;  /* 0x00022e00ff217b82 */ /* 0x000e620000000800 */
[----:B------:R-:W-:Y:S05]  /*af30*/  @!P1 BRA `(.L_x_291) ;  /* 0x0000000000289947 */ /* 0x000fea0003800000 */
[----:B------:R-:W5:Y:S02]  /*af40*/  LDC R15, c[0x0][0x8f4] ;  /* 0x00023d00ff0f7b82 */ /* 0x000f640000000800 */
[----:B-----5:R-:W-:-:S04]  /*af50*/  IADD3 R15, P1, R22, R15, RZ ;  /* 0x0000000f160f7210 */ /* 0x020fc80007f3e0ff */
        /* <DEDUP_REMOVED lines=8> */
.L_x_291:
[----:B------:R-:W-:Y:S02]  /*afe0*/  ISETP.NE.AND P1, PT, R2, 0x1, PT ;  /* 0x000000010200780c */ /* 0x000fe40003f25270 */
[----:B---3--:R-:W-:Y:S02]  /*aff0*/  SHF.R.U64 R10, R10, R27, R11 ;  /* 0x0000001b0a0a7219 */ /* 0x008fe4000000120b */
[----:B------:R-:W-:Y:S02]  /*b000*/  SHF.L.U32 R32, R32, R29, RZ ;  /* 0x0000001d20207219 */ /* 0x000fe400000006ff */
[----:B------:R-:W-:Y:S02]  /*b010*/  LOP3.LUT R7, R25, R34, RZ, 0xc0, !PT ;  /* 0x0000002219077212 */ /* 0x000fe400078ec0ff */
[----:B--2---:R-:W-:Y:S02]  /*b020*/  IADD3 R13, R26, -0x1, RZ ;  /* 0xffffffff1a0d7810 */ /* 0x004fe40007ffe0ff */
[----:B------:R-:W-:Y:S01]  /*b030*/  IADD3 R11, -R10, RZ, RZ ;  /* 0x000000ff0a0b7210 */ /* 0x000fe20007ffe1ff */
[----:B------:R-:W-:-:S02]  /*b040*/  IMAD R7, R32, R10, R7 ;  /* 0x0000000a20077224 */ /* 0x000fc400078e0207 */
[----:B------:R-:W-:Y:S01]  /*b050*/  @P1 IMAD R8, R9, R23, R6 ;  /* 0x0000001709081224 */ /* 0x000fe200078e0206 */
[----:B------:R-:W-:Y:S01]  /*b060*/  LOP3.LUT R9, R20, R13, RZ, 0xc0, !PT ;  /* 0x0000000d14097212 */ /* 0x000fe200078ec0ff */
[----:B----4-:R-:W-:Y:S01]  /*b070*/  IMAD R6, R11, R28, R22 ;  /* 0x0000001c0b067224 */ /* 0x010fe200078e0216 */
[----:B------:R-:W-:Y:S01]  /*b080*/  MOV R20, R24 ;  /* 0x0000001800147202 */ /* 0x000fe20000000f00 */
[----:B-1----:R-:W-:Y:S02]  /*b090*/  IMAD R8, R7, R33, R8 ;  /* 0x0000002107087224 */ /* 0x002fe400078e0208 */
[----:B------:R-:W-:Y:S02]  /*b0a0*/  IMAD R7, R6, R26, R9 ;  /* 0x0000001a06077224 */ /* 0x000fe400078e0209 */
[----:B------:R-:W-:-:S03]  /*b0b0*/  IMAD.MOV.U32 R10, RZ, RZ, 0x1 ;  /* 0x00000001ff0a7424 */ /* 0x000fc600078e00ff */
[----:B------:R-:W-:Y:S02]  /*b0c0*/  SEL R21, R7, R8, !P1 ;  /* 0x0000000807157207 */ /* 0x000fe40004800000 */
[----:B------:R-:W-:-:S07]  /*b0d0*/  SEL R22, R8, R7, !P1 ;  /* 0x0000000708167207 */ /* 0x000fce0004800000 */
.L_x_289:
[----:B------:R-:W-:-:S08]  /*b0e0*/  NOP ;  /* 0x0000000000007918 */ /* 0x000fd00000000000 */
[----:B------:R-:W2:-:S00]  /*b0f0*/  USETMAXREG.DEALLOC.CTAPOOL 0x28 ;  /* 0x00000028000079c8 */ /* 0x000e8000080e0500 */
[----:B--2---:R-:W-:-:S13]  /*b100*/  ISETP.NE.AND P1, PT, R3, 0x1, PT ;  /* 0x000000010300780c */ /* 0x004fda0003f25270 */
[----:B------:R-:W-:Y:S05]  /*b110*/  @!P1 BRA `(.L_x_14) ;  /* 0x0000002000d89947 */ /* 0x000fea0003800000 */
[----:B------:R-:W-:Y:S05]  /*b120*/  @!P4 BRA `(.L_x_292) ;  /* 0x0000001000acc947 */ /* 0x000fea0003800000 */
[----:B------:R-:W-:-:S13]  /*b130*/  ISETP.NE.OR P0, PT, R3, 0x2, P0 ;  /* 0x000000020300780c */ /* 0x000fda0000705670 */
[----:B------:R-:W-:Y:S05]  /*b140*/  @P0 BRA `(.L_x_14) ;  /* 0x0000002000cc0947 */ /* 0x000fea0003800000 */
[----:B------:R-:W-:-:S13]  /*b150*/  LOP3.LUT P1, RZ, R10, 0xff, RZ, 0xc0, !PT ;  /* 0x000000ff0aff7812 */ /* 0x000fda000782c0ff */
[----:B------:R-:W-:Y:S05]  /*b160*/  @!P1 BRA `(.L_x_293) ;  /* 0x0000000000189947 */ /* 0x000fea0003800000 */
[----:B------:R-:W-:Y:S01]  /*b170*/  UMOV UR4, 0x400 ;  /* 0x0000040000047882 */ /* 0x000fe20000000000 */
[----:B------:R-:W-:Y:S01]  /*b180*/  MOV R0, RZ ;  /* 0x000000ff00007202 */ /* 0x000fe20000000f00 */
[----:B-1----:R-:W-:-:S03]  /*b190*/  ULEA UR4, UR36, UR4, 0x18 ;  /* 0x0000000424047291 */ /* 0x002fc6000f8ec03f */
[----:B------:R-:W-:-:S06]  /*b1a0*/  SHF.L.U32 R0, R0, 0x1f, RZ ;  /* 0x0000001f00007819 */ /* 0x000fcc00000006ff */
[----:B------:R-:W1:Y:S02]  /*b1b0*/  SYNCS.PHASECHK.TRANS64.TRYWAIT P0, [UR4+0xa8], R0 ;  /* 0x0000a800ff0075a7 */ /* 0x000e640008000144 */
[----:B-1----:R-:W-:Y:S05]  /*b1c0*/  @!P0 BRA `(.L_x_294) ;  /* 0x0000002400348947 */ /* 0x002fea0003800000 */
.L_x_293:
[----:B-1----:R-:W-:Y:S01]  /*b1d0*/  PRMT R0, RZ, 0x7610, R0 ;  /* 0x00007610ff007816 */ /* 0x002fe20000000000 */
[----:B------:R-:W-:Y:S06]  /*b1e0*/  @P3 BRA `(.L_x_295) ;  /* 0x0000000000243947 */ /* 0x000fec0003800000 */
[----:B------:R-:W-:Y:S02]  /*b1f0*/  ULDC.64 UR4, c[0x0][0x588] ;  /* 0x0001620000047ab9 */ /* 0x000fe40000000a00 */
[----:B------:R-:W-:-:S04]  /*b200*/  ISETP.NE.U32.AND P0, PT, RZ, UR4, PT ;  /* 0x00000004ff007c0c */ /* 0x000fc8000bf05070 */
[----:B------:R-:W-:-:S13]  /*b210*/  ISETP.NE.AND.EX P0, PT, RZ, UR5, PT, P0 ;  /* 0x00000005ff007c0c */ /* 0x000fda000bf05300 */
[----:B------:R-:W-:Y:S05]  /*b220*/  @!P0 BRA `(.L_x_296) ;  /* 0x00000000000c8947 */ /* 0x000fea0003800000 */
[----:B------:R2:W5:Y:S01]  /*b230*/  LDG.E R3, desc[UR52][R4.64] ;  /* 0x0000003404037981 */ /* 0x000562000c1e1900 */
[----:B------:R-:W-:Y:S01]  /*b240*/  IMAD.MOV.U32 R0, RZ, RZ, 0x1 ;  /* 0x00000001ff007424 */ /* 0x000fe200078e00ff */
[----:B------:R-:W-:Y:S06]  /*b250*/  BRA `(.L_x_295) ;  /* 0x0000000000087947 */ /* 0x000fec0003800000 */
.L_x_296:
[----:B------:R-:W1:Y:S01]  /*b260*/  LDC R3, c[0x0][0x580] ;  /* 0x00016000ff037b82 */ /* 0x000e620000000800 */
[----:B------:R-:W-:-:S07]  /*b270*/  MOV R0, 0x1 ;  /* 0x0000000100007802 */ /* 0x000fce0000000f00 */
.L_x_295:
[----:B------:R-:W-:Y:S01]  /*b280*/  MOV R8, 0x1 ;  /* 0x0000000100087802 */ /* 0x000fe20000000f00 */
[----:B------:R-:W-:Y:S06]  /*b290*/  @!P1 BRA `(.L_x_297) ;  /* 0x0000000c00e09947 */ /* 0x000fec0003800000 */
[----:B------:R-:W3:Y:S01]  /*b2a0*/  LDC R9, c[0x0][0x900] ;  /* 0x00024000ff097b82 */ /* 0x000ee20000000800 */
[----:B--2---:R-:W-:Y:S01]  /*b2b0*/  IMAD.MOV.U32 R4, RZ, RZ, -0x1 ;  /* 0xffffffffff047424 */ /* 0x004fe200078e00ff */
[----:B------:R-:W-:Y:S01]  /*b2c0*/  MOV R6, 0x1 ;  /* 0x0000000100067802 */ /* 0x000fe20000000f00 */
[----:B------:R-:W-:Y:S01]  /*b2d0*/  ULDC.64 UR6, c[0x0][0x198] ;  /* 0x0000660000067ab9 */ /* 0x000fe20000000a00 */
[----:B------:R-:W-:Y:S01]  /*b2e0*/  LOP3.LUT R10, R18, 0x2, RZ, 0xfc, !PT ;  /* 0x00000002120a7812 */ /* 0x000fe200078efcff */
[----:B------:R-:W-:Y:S01]  /*b2f0*/  ULDC.64 UR14, c[0x0][0x588] ;  /* 0x00016200000e7ab9 */ /* 0x000fe20000000a00 */
[----:B------:R-:W-:Y:S01]  /*b300*/  MOV R8, 0x1 ;  /* 0x0000000100087802 */ /* 0x000fe20000000f00 */
[----:B------:R-:W-:Y:S01]  /*b310*/  ULDC.64 UR22, c[0x0][0x590] ;  /* 0x0001640000167ab9 */ /* 0x000fe20000000a00 */
[----:B------:R-:W2:Y:S01]  /*b320*/  LDC R11, c[0x0][0x8a8] ;  /* 0x00022a00ff0b7b82 */ /* 0x000ea20000000800 */
[----:B------:R-:W-:Y:S01]  /*b330*/  ULDC.64 UR24, c[0x0][0x8f8] ;  /* 0x00023e0000187ab9 */ /* 0x000fe20000000a00 */
[----:B---3--:R-:W-:-:S02]  /*b340*/  SHF.L.U32 R4, R4, R9, RZ ;  /* 0x0000000904047219 */ /* 0x008fc400000006ff */
[----:B------:R-:W-:Y:S02]  /*b350*/  SHF.L.U32 R9, R6, R9, RZ ;  /* 0x0000000906097219 */ /* 0x000fe400000006ff */
[----:B------:R-:W-:Y:S01]  /*b360*/  LOP3.LUT R12, RZ, R4, RZ, 0x33, !PT ;  /* 0x00000004ff0c7212 */ /* 0x000fe200078e33ff */
[----:B--2---:R-:W-:-:S07]  /*b370*/  VIADD R11, R11, 0xffffffff ;  /* 0xffffffff0b0b7836 */ /* 0x004fce0000000000 */
.L_x_329:
[----:B------:R-:W-:Y:S02]  /*b380*/  ISETP.NE.U32.AND P0, PT, RZ, UR22, PT ;  /* 0x00000016ff007c0c */ /* 0x000fe4000bf05070 */
[----:B------:R-:W-:Y:S02]  /*b390*/  R2UR UR19, R22 ;  /* 0x00000000161372ca */ /* 0x000fe400000e0000 */
[----:B------:R-:W-:Y:S02]  /*b3a0*/  R2UR UR18, R21 ;  /* 0x00000000151272ca */ /* 0x000fe400000e0000 */
[----:B------:R-:W-:-:S09]  /*b3b0*/  ISETP.NE.AND.EX P0, PT, RZ, UR23, PT, P0 ;  /* 0x00000017ff007c0c */ /* 0x000fd2000bf05300 */
[----:B------:R-:W-:Y:S02]  /*b3c0*/  USHF.L.U32 UR19, UR19, 0x7, URZ ;  /* 0x0000000713137899 */ /* 0x000fe4000800063f */
[----:B------:R-:W-:Y:S02]  /*b3d0*/  USHF.L.U32 UR18, UR18, 0x7, URZ ;  /* 0x0000000712127899 */ /* 0x000fe4000800063f */
[----:B--234-:R-:W-:Y:S10]  /*b3e0*/  @!P0 BRA `(.L_x_298) ;  /* 0x00000000002c8947 */ /* 0x01cff40003800000 */
[----:B------:R-:W-:-:S04]  /*b3f0*/  ISETP.NE.U32.AND P1, PT, RZ, UR14, PT ;  /* 0x0000000eff007c0c */ /* 0x000fc8000bf25070 */
[----:B------:R-:W-:-:S13]  /*b400*/  ISETP.NE.AND.EX P1, PT, RZ, UR15, PT, P1 ;  /* 0x0000000fff007c0c */ /* 0x000fda000bf25310 */
[----:B------:R-:W-:Y:S05]  /*b410*/  @!P1 BRA `(.L_x_299) ;  /* 0x0000000000189947 */ /* 0x000fea0003800000 */
[----:B------:R-:W2:Y:S01]  /*b420*/  LDC.64 R4, c[0x0][0x588] ;  /* 0x00016200ff047b82 */ /* 0x000ea20000000a00 */
[----:B-1---5:R-:W-:-:S04]  /*b430*/  IMAD R3, R20, UR22, RZ ;  /* 0x0000001614037c24 */ /* 0x022fc8000f8e02ff */
[----:B--2---:R-:W-:-:S05]  /*b440*/  IMAD.WIDE R4, R3, 0x4, R4 ;  /* 0x0000000403047825 */ /* 0x004fca00078e0204 */
[----:B------:R3:W5:Y:S01]  /*b450*/  LDG.E R3, desc[UR52][R4.64] ;  /* 0x0000003404037981 */ /* 0x000762000c1e1900 */
[----:B------:R-:W-:Y:S01]  /*b460*/  MOV R0, 0x1 ;  /* 0x0000000100007802 */ /* 0x000fe20000000f00 */
[----:B------:R-:W-:Y:S06]  /*b470*/  BRA `(.L_x_298) ;  /* 0x0000000000087947 */ /* 0x000fec0003800000 */
.L_x_299:
[----:B-1---5:R-:W2:Y:S01]  /*b480*/  LDC R3, c[0x0][0x580] ;  /* 0x00016000ff037b82 */ /* 0x022ea20000000800 */
[----:B------:R-:W-:-:S07]  /*b490*/  MOV R0, 0x1 ;  /* 0x0000000100007802 */ /* 0x000fce0000000f00 */
.L_x_298:
[----:B------:R-:W-:Y:S05]  /*b4a0*/  @!P0 BRA `(.L_x_300) ;  /* 0x00000000001c8947 */ /* 0x000fea0003800000 */
[----:B------:R-:W-:-:S13]  /*b4b0*/  LOP3.LUT P2, RZ, R0, 0xff, RZ, 0xc0, !PT ;  /* 0x000000ff00ff7812 */ /* 0x000fda000784c0ff */
[----:B---3--:R-:W3:Y:S02]  /*b4c0*/  @!P2 LDC.64 R4, c[0x0][0x588] ;  /* 0x00016200ff04ab82 */ /* 0x008ee40000000a00 */
[----:B---3--:R-:W-:-:S04]  /*b4d0*/  @!P2 ISETP.NE.U32.AND P0, PT, R4, RZ, PT ;  /* 0x000000ff0400a20c */ /* 0x008fc80003f05070 */
[----:B------:R-:W-:Y:S02]  /*b4e0*/  @!P2 ISETP.NE.AND.EX P1, PT, R5, RZ, PT, P0 ;  /* 0x000000ff0500a20c */ /* 0x000fe40003f25300 */
[----:B-12--5:R-:W-:Y:S02]  /*b4f0*/  @P2 FSETP.EQ.AND P0, PT, R3, RZ, PT ;  /* 0x000000ff0300220b */ /* 0x026fe40003f02000 */
[----:B------:R-:W-:Y:S01]  /*b500*/  @!P2 PLOP3.LUT P0, PT, P1, PT, PT, 0x8, 0x0 ;  /* 0x000000000000a81c */ /* 0x000fe20000f0e170 */
[----:B------:R-:W-:-:S12]  /*b510*/  BRA `(.L_x_301) ;  /* 0x0000000000047947 */ /* 0x000fd80003800000 */
.L_x_300:
[----:B-12--5:R-:W-:-:S13]  /*b520*/  FSETP.EQ.AND P0, PT, R3, RZ, PT ;  /* 0x000000ff0300720b */ /* 0x026fda0003f02000 */
.L_x_301:
[----:B------:R-:W-:Y:S02]  /*b530*/  ISETP.NE.AND P2, PT, R10, 0x3, PT ;  /* 0x000000030a00780c */ /* 0x000fe40003f45270 */
[----:B------:R-:W-:-:S04]  /*b540*/  ELECT P1, URZ, PT ;  /* 0x00000000003f782f */ /* 0x000fc80003820000 */
[----:B------:R-:W-:-:S07]  /*b550*/  PLOP3.LUT P0, PT, P1, P0, PT, 0x20, 0x0 ;  /* 0x000000000000781c */ /* 0x000fce0000f00470 */
[----:B------:R-:W-:Y:S06]  /*b560*/  @!P2 BRA `(.L_x_302) ;  /* 0x000000000004a947 */ /* 0x000fec0003800000 */
[----:B------:R-:W-:Y:S01]  /*b570*/  BPT.TRAP 0x1 ;  /* 0x000000040000795c */ /* 0x000fe20000300000 */
.L_x_302:
[----:B------:R-:W1:Y:S01]  /*b580*/  S2UR UR36, SR_CgaCtaId ;  /* 0x00000000002479c3 */ /* 0x000e620000008800 */
[----:B------:R-:W-:Y:S01]  /*b590*/  UMOV UR4, 0x400 ;  /* 0x0000040000047882 */ /* 0x000fe20000000000 */
[----:B---3--:R-:W-:Y:S01]  /*b5a0*/  SHF.L.U32 R4, R8, 0x1f, RZ ;  /* 0x0000001f08047819 */ /* 0x008fe200000006ff */
[----:B-1----:R-:W-:-:S09]  /*b5b0*/  ULEA UR5, UR36, UR4, 0x18 ;  /* 0x0000000424057291 */ /* 0x002fd2000f8ec03f */
[----:B------:R-:W1:Y:S02]  /*b5c0*/  SYNCS.PHASECHK.TRANS64.TRYWAIT P1, [UR5+0x80], R4 ;  /* 0x00008004ff0075a7 */ /* 0x000e640008020145 */
[----:B-1----:R-:W-:Y:S05]  /*b5d0*/  @!P1 BRA `(.L_x_303) ;  /* 0x0000002000489947 */ /* 0x002fea0003800000 */
.L_x_362:
[----:B------:R-:W-:Y:S04]  /*b5e0*/  BSSY B0, `(.L_x_304) ;  /* 0x000000e000007945 */ /* 0x000fe80003800000 */
[----:B------:R-:W-:Y:S05]  /*b5f0*/  @!P0 BRA `(.L_x_305) ;  /* 0x0000000000308947 */ /* 0x000fea0003800000 */
[----:B------:R-:W-:Y:S01]  /*b600*/  R2UR UR20, R20 ;  /* 0x00000000141472ca */ /* 0x000fe200000e0000 */
[----:B------:R-:W-:Y:S02]  /*b610*/  UIADD3 UR8, UP0, UR6, 0x3f0, URZ ;  /* 0x000003f006087890 */ /* 0x000fe4000ff1e03f */
[----:B------:R-:W-:Y:S02]  /*b620*/  UIADD3 UR16, UR5, 0x200, URZ ;  /* 0x0000020005107890 */ /* 0x000fe4000fffe03f */
[----:B------:R-:W-:Y:S02]  /*b630*/  UIADD3 UR17, UR5, 0x60, URZ ;  /* 0x0000006005117890 */ /* 0x000fe4000fffe03f */
[----:B------:R-:W-:Y:S01]  /*b640*/  UIADD3.X UR9, URZ, UR7, URZ, UP0, !UPT ;  /* 0x000000073f097290 */ /* 0x000fe200087fe43f */
[----:B------:R-:W-:Y:S01]  /*b650*/  UMOV UR10, 0x0 ;  /* 0x00000000000a7882 */ /* 0x000fe20000000000 */
[----:B------:R-:W-:-:S07]  /*b660*/  UMOV UR11, 0x10000000 ;  /* 0x10000000000b7882 */ /* 0x000fce0000000000 */
[----:B------:R2:W-:Y:S02]  /*b670*/  UTMALDG.3D [UR16], [UR8], desc[UR10] ;  /* 0x00000a10080075b4 */ /* 0x0005e40008011000 */
[----:B--2---:R-:W-:Y:S05]  /*b680*/  @!P2 BRA `(.L_x_306) ;  /* 0x000000000004a947 */ /* 0x004fea0003800000 */
[----:B------:R-:W-:Y:S01]  /*b690*/  BPT.TRAP 0x1 ;  /* 0x000000040000795c */ /* 0x000fe20000300000 */
.L_x_306:
[----:B-1----:R-:W1:Y:S02]  /*b6a0*/  LDC R5, c[0x0][0x800] ;  /* 0x00020000ff057b82 */ /* 0x002e640000000800 */
[----:B-1----:R2:W-:Y:S02]  /*b6b0*/  SYNCS.ARRIVE.TRANS64.RED.A0TR RZ, [UR5+0x60], R5 ;  /* 0x00006005ffff79a7 */ /* 0x0025e40008300405 */
.L_x_305:
[----:B------:R-:W-:Y:S05]  /*b6c0*/  BSYNC B0 ;  /* 0x0000000000007941 */ /* 0x000fea0003800000 */
.L_x_304:
[----:B------:R-:W-:Y:S05]  /*b6d0*/  @!P2 BRA `(.L_x_307) ;  /* 0x000000000004a947 */ /* 0x000fea0003800000 */
[----:B------:R-:W-:Y:S01]  /*b6e0*/  BPT.TRAP 0x1 ;  /* 0x000000040000795c */ /* 0x000fe20000300000 */
.L_x_307:
[----:B------:R-:W-:-:S04]  /*b6f0*/  UIADD3 UR4, UR5, 0x60, URZ ;  /* 0x0000006005047890 */ /* 0x000fc8000fffe03f */
[----:B------:R-:W-:-:S09]  /*b700*/  UPRMT UR4, UR36, 0x654, UR4 ;  /* 0x0000065424047896 */ /* 0x000fd20008000004 */
[----:B------:R-:W-:Y:S01]  /*b710*/  SYNCS.ARRIVE.TRANS64.RED.A1T0 RZ, [UR4], RZ ;  /* 0x000000ffffff79a7 */ /* 0x000fe20008100404 */
[----:B------:R-:W-:Y:S05]  /*b720*/  @!P2 BRA `(.L_x_308) ;  /* 0x000000000004a947 */ /* 0x000fea0003800000 */
[----:B------:R-:W-:Y:S01]  /*b730*/  BPT.TRAP 0x1 ;  /* 0x000000040000795c */ /* 0x000fe20000300000 */
.L_x_308:
[----:B------:R-:W3:Y:S02]  /*b740*/  SYNCS.PHASECHK.TRANS64.TRYWAIT P1, [UR5+0x88], R4 ;  /* 0x00008804ff0075a7 */ /* 0x000ee40008020145 */
[----:B---3--:R-:W-:Y:S05]  /*b750*/  @!P1 BRA `(.L_x_309) ;  /* 0x0000002000009947 */ /* 0x008fea0003800000 */
.L_x_363:
[----:B------:R-:W-:Y:S04]  /*b760*/  BSSY B0, `(.L_x_310) ;  /* 0x0000010000007945 */ /* 0x000fe80003800000 */
[----:B------:R-:W-:Y:S05]  /*b770*/  @!P0 BRA `(.L_x_311) ;  /* 0x0000000000388947 */ /* 0x000fea0003800000 */
[----:B------:R-:W-:Y:S01]  /*b780*/  UIADD3 UR16, UP0, UR6, 0x3f0, URZ ;  /* 0x000003f006107890 */ /* 0x000fe2000ff1e03f */
[----:B------:R-:W-:Y:S01]  /*b790*/  R2UR UR12, R20 ;  /* 0x00000000140c72ca */ /* 0x000fe200000e0000 */
[----:B------:R-:W-:Y:S02]  /*b7a0*/  UIADD3 UR10, UR18, 0x20, URZ ;  /* 0x00000020120a7890 */ /* 0x000fe4000fffe03f */
[----:B------:R-:W-:Y:S02]  /*b7b0*/  UIADD3 UR8, UR5, 0x2200, URZ ;  /* 0x0000220005087890 */ /* 0x000fe4000fffe03f */
[----:B------:R-:W-:Y:S02]  /*b7c0*/  UIADD3 UR9, UR5, 0x68, URZ ;  /* 0x0000006805097890 */ /* 0x000fe4000fffe03f */
[----:B------:R-:W-:Y:S01]  /*b7d0*/  UIADD3.X UR17, URZ, UR7, URZ, UP0, !UPT ;  /* 0x000000073f117290 */ /* 0x000fe200087fe43f */
[----:B------:R-:W-:Y:S01]  /*b7e0*/  UMOV UR20, 0x0 ;  /* 0x0000000000147882 */ /* 0x000fe20000000000 */
[----:B------:R-:W-:Y:S01]  /*b7f0*/  UMOV UR21, 0x10000000 ;  /* 0x1000000000157882 */ /* 0x000fe20000000000 */
[----:B------:R-:W-:-:S06]  /*b800*/  UMOV UR11, UR19 ;  /* 0x00000013000b7c82 */ /* 0x000fcc0008000000 */
[----:B------:R3:W-:Y:S02]  /*b810*/  UTMALDG.3D [UR8], [UR16], desc[UR20] ;  /* 0x00001408100075b4 */ /* 0x0007e40008011000 */
[----:B---3--:R-:W-:Y:S05]  /*b820*/  @!P2 BRA `(.L_x_312) ;  /* 0x000000000004a947 */ /* 0x008fea0003800000 */
[----:B------:R-:W-:Y:S01]  /*b830*/  BPT.TRAP 0x1 ;  /* 0x000000040000795c */ /* 0x000fe20000300000 */
.L_x_312:
[----:B-12---:R-:W1:Y:S02]  /*b840*/  LDC R5, c[0x0][0x800] ;  /* 0x00020000ff057b82 */ /* 0x006e640000000800 */
[----:B-1----:R3:W-:Y:S02]  /*b850*/  SYNCS.ARRIVE.TRANS64.RED.A0TR RZ, [UR5+0x68], R5 ;  /* 0x00006805ffff79a7 */ /* 0x0027e40008300405 */
.L_x_311:
[----:B------:R-:W-:Y:S05]  /*b860*/  BSYNC B0 ;  /* 0x0000000000007941 */ /* 0x000fea0003800000 */
.L_x_310:
[----:B------:R-:W-:Y:S05]  /*b870*/  @!P2 BRA `(.L_x_313) ;  /* 0x000000000004a947 */ /* 0x000fea0003800000 */
[----:B------:R-:W-:Y:S01]  /*b880*/  BPT.TRAP 0x1 ;  /* 0x000000040000795c */ /* 0x000fe20000300000 */
.L_x_313:
[----:B------:R-:W-:-:S04]  /*b890*/  UIADD3 UR4, UR5, 0x68, URZ ;  /* 0x0000006805047890 */ /* 0x000fc8000fffe03f */
[----:B------:R-:W-:-:S09]  /*b8a0*/  UPRMT UR4, UR36, 0x654, UR4 ;  /* 0x0000065424047896 */ /* 0x000fd20008000004 */
[----:B------:R-:W-:Y:S01]  /*b8b0*/  SYNCS.ARRIVE.TRANS64.RED.A1T0 RZ, [UR4], RZ ;  /* 0x000000ffffff79a7 */ /* 0x000fe20008100404 */
[----:B------:R-:W-:Y:S05]  /*b8c0*/  @!P2 BRA `(.L_x_314) ;  /* 0x000000000004a947 */ /* 0x000fea0003800000 */
[----:B------:R-:W-:Y:S01]  /*b8d0*/  BPT.TRAP 0x1 ;  /* 0x000000040000795c */ /* 0x000fe20000300000 */
.L_x_314:
[----:B------:R-:W4:Y:S02]  /*b8e0*/  SYNCS.PHASECHK.TRANS64.TRYWAIT P1, [UR5+0x90], R4 ;  /* 0x00009004ff0075a7 */ /* 0x000f240008020145 */
[----:B----4-:R-:W-:Y:S05]  /*b8f0*/  @!P1 BRA `(.L_x_315) ;  /* 0x0000001c00b09947 */ /* 0x010fea0003800000 */
.L_x_364:
        /* <DEDUP_REMOVED lines=12> */
[----:B----4-:R-:W-:Y:S05]  /*b9c0*/  @!P2 BRA `(.L_x_318) ;  /* 0x000000000004a947 */ /* 0x010fea0003800000 */
[----:B------:R-:W-:Y:S01]  /*b9d0*/  BPT.TRAP 0x1 ;  /* 0x000000040000795c */ /* 0x000fe20000300000 */
.L_x_318:
[----:B-123--:R-:W1:Y:S02]  /*b9e0*/  LDC R5, c[0x0][0x800] ;  /* 0x00020000ff057b82 */ /* 0x00ee640000000800 */
[----:B-1----:R4:W-:Y:S02]  /*b9f0*/  SYNCS.ARRIVE.TRANS64.RED.A0TR RZ, [UR5+0x70], R5 ;  /* 0x00007005ffff79a7 */ /* 0x0029e40008300405 */
.L_x_317:
[----:B------:R-:W-:Y:S05]  /*ba00*/  BSYNC B0 ;  /* 0x0000000000007941 */ /* 0x000fea0003800000 */
.L_x_316:
[----:B------:R-:W-:Y:S05]  /*ba10*/  @!P2 BRA `(.L_x_319) ;  /* 0x000000000004a947 */ /* 0x000fea0003800000 */
[----:B------:R-:W-:Y:S01]  /*ba20*/  BPT.TRAP 0x1 ;  /* 0x000000040000795c */ /* 0x000fe20000300000 */
.L_x_319:
[----:B------:R-:W-:-:S04]  /*ba30*/  UIADD3 UR4, UR5, 0x70, URZ ;  /* 0x0000007005047890 */ /* 0x000fc8000fffe03f */
[----:B------:R-:W-:-:S09]  /*ba40*/  UPRMT UR4, UR36, 0x654, UR4 ;  /* 0x0000065424047896 */ /* 0x000fd20008000004 */
[----:B------:R-:W-:Y:S01]  /*ba50*/  SYNCS.ARRIVE.TRANS64.RED.A1T0 RZ, [UR4], RZ ;  /* 0x000000ffffff79a7 */ /* 0x000fe20008100404 */
[----:B------:R-:W-:Y:S05]  /*ba60*/  @!P2 BRA `(.L_x_320) ;  /* 0x000000000004a947 */ /* 0x000fea0003800000 */
[----:B------:R-:W-:Y:S01]  /*ba70*/  BPT.TRAP 0x1 ;  /* 0x000000040000795c */ /* 0x000fe20000300000 */
.L_x_320:
[----:B------:R-:W5:Y:S02]  /*ba80*/  SYNCS.PHASECHK.TRANS64.TRYWAIT P1, [UR5+0x98], R4 ;  /* 0x00009804ff0075a7 */ /* 0x000f640008020145 */
[----:B-----5:R-:W-:Y:S05]  /*ba90*/  @!P1 BRA `(.L_x_321) ;  /* 0x0000001c00609947 */ /* 0x020fea0003800000 */
.L_x_365:
[----:B------:R-:W-:Y:S04]  /*baa0*/  BSSY B0, `(.L_x_322) ;  /* 0x0000010000007945 */ /* 0x000fe80003800000 */
[----:B------:R-:W-:Y:S05]  /*bab0*/  @!P0 BRA `(.L_x_323) ;  /* 0x0000000000388947 */ /* 0x000fea0003800000 */
[----:B------:R-:W-:Y:S01]  /*bac0*/  R2UR UR12, R20 ;  /* 0x00000000140c72ca */ /* 0x000fe200000e0000 */
[----:B------:R-:W-:Y:S02]  /*bad0*/  UIADD3 UR16, UP0, UR6, 0x3f0, URZ ;  /* 0x000003f006107890 */ /* 0x000fe4000ff1e03f */
        /* <DEDUP_REMOVED lines=8> */
[----:B-1----:R-:W-:Y:S05]  /*bb60*/  @!P2 BRA `(.L_x_324) ;  /* 0x000000000004a947 */ /* 0x002fea0003800000 */
[----:B------:R-:W-:Y:S01]  /*bb70*/  BPT.TRAP 0x1 ;  /* 0x000000040000795c */ /* 0x000fe20000300000 */
.L_x_324:
[----:B------:R-:W1:Y:S02]  /*bb80*/  LDC R4, c[0x0][0x800] ;  /* 0x00020000ff047b82 */ /* 0x000e640000000800 */
[----:B-1----:R1:W-:Y:S02]  /*bb90*/  SYNCS.ARRIVE.TRANS64.RED.A0TR RZ, [UR5+0x78], R4 ;  /* 0x00007804ffff79a7 */ /* 0x0023e40008300405 */
.L_x_323:
[----:B------:R-:W-:Y:S05]  /*bba0*/  BSYNC B0 ;  /* 0x0000000000007941 */ /* 0x000fea0003800000 */
.L_x_322:
[----:B------:R-:W-:Y:S05]  /*bbb0*/  @!P2 BRA `(.L_x_325) ;  /* 0x000000000004a947 */ /* 0x000fea0003800000 */
[----:B------:R-:W-:Y:S01]  /*bbc0*/  BPT.TRAP 0x1 ;  /* 0x000000040000795c */ /* 0x000fe20000300000 */
.L_x_325:
[----:B------:R-:W-:Y:S01]  /*bbd0*/  IADD3 R16, P0, R16, UR38, RZ ;  /* 0x0000002610107c10 */ /* 0x000fe2000ff1e0ff */
[----:B------:R-:W-:Y:S01]  /*bbe0*/  UIADD3 UR4, UR5, 0x78, URZ ;  /* 0x0000007805047890 */ /* 0x000fe2000fffe03f */
[----:B------:R-:W-:Y:S01]  /*bbf0*/  LOP3.LUT R8, R8, 0x1, RZ, 0x3c, !PT ;  /* 0x0000000108087812 */ /* 0x000fe200078e3cff */
[----:B------:R-:W-:Y:S01]  /*bc00*/  IMAD.MOV.U32 R22, RZ, RZ, -0x1 ;  /* 0xffffffffff167424 */ /* 0x000fe200078e00ff */
[----:B------:R-:W-:Y:S01]  /*bc10*/  IADD3.X R17, R17, UR37, RZ, P0, !PT ;  /* 0x0000002511117c10 */ /* 0x000fe200087fe4ff */
[----:B------:R-:W-:Y:S01]  /*bc20*/  UPRMT UR4, UR36, 0x654, UR4 ;  /* 0x0000065424047896 */ /* 0x000fe20008000004 */
[----:B------:R-:W-:Y:S02]  /*bc30*/  ISETP.GE.U32.AND P0, PT, R16, UR24, PT ;  /* 0x0000001810007c0c */ /* 0x000fe4000bf06070 */
[----:B-1----:R-:W-:Y:S02]  /*bc40*/  PRMT R4, RZ, 0x7610, R4 ;  /* 0x00007610ff047816 */ /* 0x002fe40000000004 */
[----:B------:R-:W-:-:S02]  /*bc50*/  ISETP.GE.U32.AND.EX P0, PT, R17, UR25, PT, P0 ;  /* 0x0000001911007c0c */ /* 0x000fc4000bf06100 */
[----:B------:R-:W-:Y:S02]  /*bc60*/  MOV R21, 0xffffffff ;  /* 0xffffffff00157802 */ /* 0x000fe40000000f00 */
[----:B------:R-:W-:Y:S01]  /*bc70*/  SYNCS.ARRIVE.TRANS64.RED.A1T0 RZ, [UR4], RZ ;  /* 0x000000ffffff79a7 */ /* 0x000fe20008100404 */
[----:B------:R-:W-:-:S08]  /*bc80*/  MOV R20, 0xffffffff ;  /* 0xffffffff00147802 */ /* 0x000fd00000000f00 */
[----:B------:R-:W-:Y:S05]  /*bc90*/  @P0 BRA `(.L_x_326) ;  /* 0x0000000400580947 */ /* 0x000fea0003800000 */
[----:B------:R-:W1:Y:S01]  /*bca0*/  S2R R13, SR_CTAID.X ;  /* 0x00000000000d7919 */ /* 0x000e620000002500 */
[----:B------:R-:W5:Y:S01]  /*bcb0*/  LDC.64 R14, c[0x0][0x8d0] ;  /* 0x00023400ff0e7b82 */ /* 0x000f620000000a00 */
[----:B------:R-:W-:Y:S01]  /*bcc0*/  ULDC UR4, c[0x0][0x150] ;  /* 0x0000540000047ab9 */ /* 0x000fe20000000800 */
[----:B------:R-:W-:Y:S01]  /*bcd0*/  MOV R22, R17 ;  /* 0x0000001100167202 */ /* 0x000fe20000000f00 */
[----:B------:R-:W2:Y:S05]  /*bce0*/  S2R R20, SR_CTAID.Y ;  /* 0x0000000000147919 */ /* 0x000eaa0000002600 */
[----:B------:R-:W3:Y:S08]  /*bcf0*/  LDC R6, c[0x0][0x144] ;  /* 0x00005100ff067b82 */ /* 0x000ef00000000800 */
[----:B------:R-:W3:Y:S01]  /*bd00*/  LDC R21, c[0x0][0x8d8] ;  /* 0x00023600ff157b82 */ /* 0x000ee20000000800 */
[----:B-----5:R-:W-:-:S04]  /*bd10*/  ISETP.NE.U32.AND P0, PT, R14, RZ, PT ;  /* 0x000000ff0e00720c */ /* 0x020fc80003f05070 */
[----:B------:R-:W-:Y:S02]  /*bd20*/  ISETP.NE.AND.EX P0, PT, R15, RZ, PT, P0 ;  /* 0x000000ff0f00720c */ /* 0x000fe40003f05300 */
[----:B-1----:R-:W-:Y:S02]  /*bd30*/  I2FP.F32.U32 R4, R13 ;  /* 0x0000000d00047245 */ /* 0x002fe40000201000 */
[----:B--2---:R-:W-:-:S03]  /*bd40*/  I2FP.F32.U32 R23, R20 ;  /* 0x0000001400177245 */ /* 0x004fc60000201000 */
[----:B------:R-:W-:-:S06]  /*bd50*/  FMUL R4, R4, UR4 ;  /* 0x0000000404047c20 */ /* 0x000fcc0008400000 */
[----:B------:R-:W3:Y:S02]  /*bd60*/  F2I.U32.TRUNC.NTZ R4, R4 ;  /* 0x0000000400047305 */ /* 0x000ee4000020f000 */
[----:B---34-:R-:W-:-:S04]  /*bd70*/  IMAD.MOV R5, RZ, RZ, -R4 ;  /* 0x000000ffff057224 */ /* 0x018fc800078e0a04 */
[----:B------:R-:W-:Y:S01]  /*bd80*/  IMAD R13, R6, R5, R13 ;  /* 0x00000005060d7224 */ /* 0x000fe200078e020d */
[----:B------:R-:W-:Y:S01]  /*bd90*/  MOV R6, R16 ;  /* 0x0000001000067202 */ /* 0x000fe20000000f00 */
[----:B------:R-:W-:Y:S06]  /*bda0*/  @!P0 BRA `(.L_x_327) ;  /* 0x0000000000308947 */ /* 0x000fec0003800000 */
[----:B------:R-:W1:Y:S02]  /*bdb0*/  LDC R5, c[0x0][0x8dc] ;  /* 0x00023700ff057b82 */ /* 0x000e640000000800 */
[----:B-1----:R-:W-:-:S05]  /*bdc0*/  IADD3 R5, P0, R16, R5, RZ ;  /* 0x0000000510057210 */ /* 0x002fca0007f1e0ff */
[----:B------:R-:W-:-:S04]  /*bdd0*/  IMAD.X R19, RZ, RZ, R17, P0 ;  /* 0x000000ffff137224 */ /* 0x000fc800000e0611 */
[----:B------:R-:W-:-:S04]  /*bde0*/  IMAD.WIDE.U32 R6, R19, R14, RZ ;  /* 0x0000000e13067225 */ /* 0x000fc800078e00ff */
[----:B------:R-:W-:-:S04]  /*bdf0*/  IMAD.WIDE.U32 R6, P0, R5, R15, R6 ;  /* 0x0000000f05067225 */ /* 0x000fc80007800006 */
[----:B------:R-:W-:Y:S01]  /*be00*/  IMAD.WIDE.U32 R4, R5, R14, RZ ;  /* 0x0000000e05047225 */ /* 0x000fe200078e00ff */
[----:B------:R-:W-:-:S04]  /*be10*/  MOV R4, R7 ;  /* 0x0000000700047202 */ /* 0x000fc80000000f00 */
[----:B------:R-:W-:Y:S02]  /*be20*/  IADD3 RZ, P1, R5, R6, RZ ;  /* 0x0000000605ff7210 */ /* 0x000fe40007f3e0ff */
[----:B------:R-:W-:-:S03]  /*be30*/  IADD3.X R5, RZ, RZ, RZ, P0, !PT ;  /* 0x000000ffff057210 */ /* 0x000fc600007fe4ff */
[----:B------:R-:W-:-:S04]  /*be40*/  IMAD.WIDE.U32.X R4, R19, R15, R4, P1 ;  /* 0x0000000f13047225 */ /* 0x000fc800008e0404 */
[----:B------:R-:W-:Y:S01]  /*be50*/  IMAD.MOV.U32 R6, RZ, RZ, R4 ;  /* 0x000000ffff067224 */ /* 0x000fe200078e0004 */
[----:B------:R-:W-:-:S07]  /*be60*/  MOV R22, R5 ;  /* 0x0000000500167202 */ /* 0x000fce0000000f00 */
.L_x_327:
[----:B------:R-:W-:Y:S01]  /*be70*/  ULDC UR4, c[0x0][0x154] ;  /* 0x0000550000047ab9 */ /* 0x000fe20000000800 */
[----:B------:R-:W1:Y:S01]  /*be80*/  LDC R7, c[0x0][0x148] ;  /* 0x00005200ff077b82 */ /* 0x000e620000000800 */
[----:B------:R-:W-:Y:S01]  /*be90*/  FMUL R14, R23, UR4 ;  /* 0x00000004170e7c20 */ /* 0x000fe20008400000 */
[----:B------:R-:W-:Y:S02]  /*bea0*/  ISETP.NE.AND P2, PT, R2, 0x1, PT ;  /* 0x000000010200780c */ /* 0x000fe40003f45270 */
[-CC-:B------:R-:W-:Y:S02]  /*beb0*/  SHF.R.U64 R19, R6, R21.reuse, R22.reuse ;  /* 0x0000001506137219 */ /* 0x180fe40000001216 */
[----:B------:R-:W-:Y:S01]  /*bec0*/  SHF.R.U32.HI R21, RZ, R21, R22 ;  /* 0x00000015ff157219 */ /* 0x000fe20000011616 */
[----:B------:R-:W2:Y:S01]  /*bed0*/  F2I.U32.TRUNC.NTZ R14, R14 ;  /* 0x0000000e000e7305 */ /* 0x000ea2000020f000 */
[----:B------:R-:W3:Y:S01]  /*bee0*/  LDC.64 R4, c[0x0][0x8c8] ;  /* 0x00023200ff047b82 */ /* 0x000ee20000000a00 */
[----:B------:R-:W-:-:S04]  /*bef0*/  IADD3 R23, P0, RZ, -R19, RZ ;  /* 0x80000013ff177210 */ /* 0x000fc80007f1e0ff */
[----:B------:R-:W-:-:S03]  /*bf00*/  IADD3.X R21, RZ, ~R21, RZ, P0, !PT ;  /* 0x80000015ff157210 */ /* 0x000fc600007fe4ff */
[----:B------:R-:W4:Y:S01]  /*bf10*/  LDC R22, c[0x0][0x8c0] ;  /* 0x00023000ff167b82 */ /* 0x000f220000000800 */
[----:B--2---:R-:W-:-:S07]  /*bf20*/  IMAD.MOV R15, RZ, RZ, -R14 ;  /* 0x000000ffff0f7224 */ /* 0x004fce00078e0a0e */
[----:B------:R-:W2:Y:S01]  /*bf30*/  LDC R27, c[0x0][0x900] ;  /* 0x00024000ff1b7b82 */ /* 0x000ea20000000800 */
[----:B-1----:R-:W-:-:S07]  /*bf40*/  @P2 IMAD R13, R7, R15, R20 ;  /* 0x0000000f070d2224 */ /* 0x002fce00078e0214 */
[----:B------:R-:W1:Y:S01]  /*bf50*/  LDC.64 R14, c[0x0][0x8e8] ;  /* 0x00023a00ff0e7b82 */ /* 0x000e620000000a00 */
[----:B---3--:R-:W-:-:S04]  /*bf60*/  IMAD R6, R21, R4, RZ ;  /* 0x0000000415067224 */ /* 0x008fc800078e02ff */
[C---:B------:R-:W-:Y:S02]  /*bf70*/  IMAD R7, R23.reuse, R5, R6 ;  /* 0x0000000517077224 */ /* 0x040fe400078e0206 */
[----:B------:R-:W-:Y:S01]  /*bf80*/  IMAD.WIDE.U32 R4, R23, R4, R16 ;  /* 0x0000000417047225 */ /* 0x000fe200078e0010 */
[----:B------:R-:W3:Y:S04]  /*bf90*/  LDC R6, c[0x0][0x8b0] ;  /* 0x00022c00ff067b82 */ /* 0x000ee80000000800 */
[----:B------:R-:W-:-:S04]  /*bfa0*/  IADD3 R5, R5, R7, RZ ;  /* 0x0000000705057210 */ /* 0x000fc80007ffe0ff */
[-CC-:B----4-:R-:W-:Y:S01]  /*bfb0*/  SHF.R.U64 R26, R4, R22.reuse, R5.reuse ;  /* 0x00000016041a7219 */ /* 0x190fe20000001205 */
[----:B------:R-:W4:Y:S01]  /*bfc0*/  LDC R25, c[0x0][0x8f0] ;  /* 0x00023c00ff197b82 */ /* 0x000f220000000800 */
[----:B------:R-:W-:Y:S02]  /*bfd0*/  SHF.R.U32.HI R5, RZ, R22, R5 ;  /* 0x00000016ff057219 */ /* 0x000fe40000011605 */
[----:B-1----:R-:W-:-:S05]  /*bfe0*/  ISETP.NE.U32.AND P0, PT, R14, RZ, PT ;  /* 0x000000ff0e00720c */ /* 0x002fca0003f05070 */
[----:B------:R-:W1:Y:S01]  /*bff0*/  LDC R24, c[0x0][0x8e0] ;  /* 0x00023800ff187b82 */ /* 0x000e620000000800 */
[----:B------:R-:W-:Y:S02]  /*c000*/  ISETP.NE.AND.EX P0, PT, R15, RZ, PT, P0 ;  /* 0x000000ff0f00720c */ /* 0x000fe40003f05300 */
[----:B---3--:R-:W-:-:S05]  /*c010*/  SHF.R.U64 R23, R26, R6, R5 ;  /* 0x000000061a177219 */ /* 0x008fca0000001205 */
[----:B------:R-:W3:Y:S01]  /*c020*/  LDC R22, c[0x0][0x8b8] ;  /* 0x00022e00ff167b82 */ /* 0x000ee20000000800 */
[----:B------:R-:W-:-:S04]  /*c030*/  SHF.R.U32.HI R4, RZ, R6, R5 ;  /* 0x00000006ff047219 */ /* 0x000fc80000011605 */
[-CC-:B--2---:R-:W-:Y:S02]  /*c040*/  SHF.R.U64 R21, R23, R27.reuse, R4.reuse ;  /* 0x0000001b17157219 */ /* 0x184fe40000001204 */
[----:B------:R-:W-:Y:S01]  /*c050*/  SHF.R.U32.HI R27, RZ, R27, R4 ;  /* 0x0000001bff1b7219 */ /* 0x000fe20000011604 */
[----:B------:R-:W2:Y:S01]  /*c060*/  LDC R20, c[0x0][0x8a8] ;  /* 0x00022a00ff147b82 */ /* 0x000ea20000000800 */
[----:B------:R-:W-:-:S03]  /*c070*/  MOV R4, R21 ;  /* 0x0000001500047202 */ /* 0x000fc60000000f00 */
[----:B------:R-:W-:Y:S01]  /*c080*/  IMAD.MOV.U32 R5, RZ, RZ, R27 ;  /* 0x000000ffff057224 */ /* 0x000fe200078e001b */
[----:B----4-:R-:W-:Y:S06]  /*c090*/  @!P0 BRA `(.L_x_328) ;  /* 0x0000000000288947 */ /* 0x010fec0003800000 */
[----:B------:R-:W4:Y:S02]  /*c0a0*/  LDC R4, c[0x0][0x8f4] ;  /* 0x00023d00ff047b82 */ /* 0x000f240000000800 */
[----:B----4-:R-:W-:-:S04]  /*c0b0*/  IADD3 R5, P0, R21, R4, RZ ;  /* 0x0000000415057210 */ /* 0x010fc80007f1e0ff */
[----:B------:R-:W-:-:S05]  /*c0c0*/  IADD3.X R27, RZ, R27, RZ, P0, !PT ;  /* 0x0000001bff1b7210 */ /* 0x000fca00007fe4ff */
[----:B------:R-:W-:-:S04]  /*c0d0*/  IMAD.WIDE.U32 R6, R27, R14, RZ ;  /* 0x0000000e1b067225 */ /* 0x000fc800078e00ff */
[----:B------:R-:W-:-:S04]  /*c0e0*/  IMAD.WIDE.U32 R6, P0, R5, R15, R6 ;  /* 0x0000000f05067225 */ /* 0x000fc80007800006 */
[----:B------:R-:W-:-:S04]  /*c0f0*/  IMAD.WIDE.U32 R4, R5, R14, RZ ;  /* 0x0000000e05047225 */ /* 0x000fc800078e00ff */
[----:B------:R-:W-:Y:S01]  /*c100*/  IMAD.MOV.U32 R4, RZ, RZ, R7 ;  /* 0x000000ffff047224 */ /* 0x000fe200078e0007 */
[----:B------:R-:W-:Y:S02]  /*c110*/  IADD3 RZ, P1, R5, R6, RZ ;  /* 0x0000000605ff7210 */ /* 0x000fe40007f3e0ff */
[----:B------:R-:W-:-:S03]  /*c120*/  IADD3.X R5, RZ, RZ, RZ, P0, !PT ;  /* 0x000000ffff057210 */ /* 0x000fc600007fe4ff */
[----:B------:R-:W-:-:S08]  /*c130*/  IMAD.WIDE.U32.X R4, R27, R15, R4, P1 ;  /* 0x0000000f1b047225 */ /* 0x000fd000008e0404 */
.L_x_328:
[----:B------:R-:W-:Y:S02]  /*c140*/  SHF.R.U64 R25, R4, R25, R5 ;  /* 0x0000001904197219 */ /* 0x000fe40000001205 */
[----:B------:R-:W-:Y:S02]  /*c150*/  LOP3.LUT R4, R23, R12, RZ, 0xc0, !PT ;  /* 0x0000000c17047212 */ /* 0x000fe400078ec0ff */
[----:B------:R-:W-:Y:S02]  /*c160*/  IADD3 R5, -R25, RZ, RZ ;  /* 0x000000ff19057210 */ /* 0x000fe40007ffe1ff */
[----:B------:R-:W-:Y:S01]  /*c170*/  LOP3.LUT R26, R26, R11, RZ, 0xc0, !PT ;  /* 0x0000000b1a1a7212 */ /* 0x000fe200078ec0ff */
[----:B------:R-:W-:Y:S02]  /*c180*/  IMAD R4, R9, R25, R4 ;  /* 0x0000001909047224 */ /* 0x000fe400078e0204 */
[----:B-1----:R-:W-:Y:S02]  /*c190*/  IMAD R21, R5, R24, R21 ;  /* 0x0000001805157224 */ /* 0x002fe400078e0215 */
[----:B---3--:R-:W-:Y:S01]  /*c1a0*/  IMAD R22, R4, R22, R13 ;  /* 0x0000001604167224 */ /* 0x008fe200078e020d */
[----:B------:R-:W-:Y:S01]  /*c1b0*/  MOV R4, 0x1 ;  /* 0x0000000100047802 */ /* 0x000fe20000000f00 */
[----:B--2---:R-:W-:-:S02]  /*c1c0*/  IMAD R5, R21, R20, R26 ;  /* 0x0000001415057224 */ /* 0x004fc400078e021a */
[----:B------:R-:W-:-:S03]  /*c1d0*/  IMAD.MOV.U32 R20, RZ, RZ, R19 ;  /* 0x000000ffff147224 */ /* 0x000fc600078e0013 */
[----:B------:R-:W-:Y:S02]  /*c1e0*/  SEL R21, R5, R22, !P2 ;  /* 0x0000001605157207 */ /* 0x000fe40005000000 */
[----:B------:R-:W-:-:S07]  /*c1f0*/  SEL R22, R22, R5, !P2 ;  /* 0x0000000516167207 */ /* 0x000fce0005000000 */
.L_x_326:
[----:B------:R-:W-:-:S13]  /*c200*/  LOP3.LUT P0, RZ, R4, 0xff, RZ, 0xc0, !PT ;  /* 0x000000ff04ff7812 */ /* 0x000fda000780c0ff */
[----:B------:R-:W-:Y:S05]  /*c210*/  @P0 BRA `(.L_x_329) ;  /* 0xfffffff000580947 */ /* 0x000fea000383ffff */
.L_x_297:
[----:B------:R-:W-:-:S13]  /*c220*/  ELECT P0, URZ, PT ;  /* 0x00000000003f782f */ /* 0x000fda0003800000 */
[----:B------:R-:W-:Y:S05]  /*c230*/  @!P0 BRA `(.L_x_14) ;  /* 0x0000001000908947 */ /* 0x000fea0003800000 */
[----:B------:R-:W-:-:S04]  /*c240*/  LOP3.LUT R18, R18, 0x2, RZ, 0xfc, !PT ;  /* 0x0000000212127812 */ /* 0x000fc800078efcff */
[----:B------:R-:W-:-:S13]  /*c250*/  ISETP.NE.AND P1, PT, R18, 0x3, PT ;  /* 0x000000031200780c */ /* 0x000fda0003f25270 */
[----:B------:R-:W-:Y:S05]  /*c260*/  @!P1 BRA `(.L_x_330) ;  /* 0x0000000000049947 */ /* 0x000fea0003800000 */
[----:B------:R-:W-:Y:S01]  /*c270*/  BPT.TRAP 0x1 ;  /* 0x000000040000795c */ /* 0x000fe20000300000 */
.L_x_330:
[----:B------:R-:W-:Y:S02]  /*c280*/  MOV R2, 0x400 ;  /* 0x0000040000027802 */ /* 0x000fe40000000f00 */
[----:B-1---5:R-:W-:Y:S02]  /*c290*/  MOV R3, UR36 ;  /* 0x0000002400037c02 */ /* 0x022fe40008000f00 */
[----:B------:R-:W-:Y:S02]  /*c2a0*/  SHF.L.U32 R0, R8, 0x1f, RZ ;  /* 0x0000001f08007819 */ /* 0x000fe400000006ff */
[----:B------:R-:W-:-:S04]  /*c2b0*/  LEA R3, R3, R2, 0x18 ;  /* 0x0000000203037211 */ /* 0x000fc800078ec0ff */
[----:B------:R-:W1:Y:S02]  /*c2c0*/  SYNCS.PHASECHK.TRANS64.TRYWAIT P0, [R3+URZ+0x80], R0 ;  /* 0x00008000030075a7 */ /* 0x000e64000800017f */
[----:B-1----:R-:W-:Y:S05]  /*c2d0*/  @!P0 BRA `(.L_x_331) ;  /* 0x0000001400688947 */ /* 0x002fea0003800000 */
.L_x_366:
[----:B------:R-:W-:Y:S05]  /*c2e0*/  @!P1 BRA `(.L_x_332) ;  /* 0x0000000000049947 */ /* 0x000fea0003800000 */
[----:B------:R-:W-:Y:S01]  /*c2f0*/  BPT.TRAP 0x1 ;  /* 0x000000040000795c */ /* 0x000fe20000300000 */
.L_x_332:
[----:B------:R-:W1:Y:S02]  /*c300*/  SYNCS.PHASECHK.TRANS64.TRYWAIT P0, [R3+URZ+0x88], R0 ;  /* 0x00008800030075a7 */ /* 0x000e64000800017f */
[----:B-1----:R-:W-:Y:S05]  /*c310*/  @!P0 BRA `(.L_x_333) ;  /* 0x00000014006c8947 */ /* 0x002fea0003800000 */
.L_x_367:
[----:B------:R-:W-:Y:S05]  /*c320*/  @!P1 BRA `(.L_x_334) ;  /* 0x0000000000049947 */ /* 0x000fea0003800000 */
[----:B------:R-:W-:Y:S01]  /*c330*/  BPT.TRAP 0x1 ;  /* 0x000000040000795c */ /* 0x000fe20000300000 */
.L_x_334:
[----:B------:R-:W1:Y:S02]  /*c340*/  SYNCS.PHASECHK.TRANS64.TRYWAIT P0, [R3+URZ+0x90], R0 ;  /* 0x00009000030075a7 */ /* 0x000e64000800017f */
[----:B-1----:R-:W-:Y:S05]  /*c350*/  @!P0 BRA `(.L_x_335) ;  /* 0x0000001400708947 */ /* 0x002fea0003800000 */
.L_x_368:
[----:B------:R-:W-:Y:S05]  /*c360*/  @!P1 BRA `(.L_x_336) ;  /* 0x0000000000049947 */ /* 0x000fea0003800000 */
[----:B------:R-:W-:Y:S01]  /*c370*/  BPT.TRAP 0x1 ;  /* 0x000000040000795c */ /* 0x000fe20000300000 */
.L_x_336:
[----:B------:R-:W-:-:S07]  /*c380*/  SHF.L.U32 R8, R8, 0x1f, RZ ;  /* 0x0000001f08087819 */ /* 0x000fce00000006ff */
.L_x_337:
[----:B------:R1:W1:Y:S02]  /*c390*/  SYNCS.PHASECHK.TRANS64.TRYWAIT P0, [R3+URZ+0x98], R8 ;  /* 0x00009808030075a7 */ /* 0x000264000800017f */
[----:B-1----:R-:W-:Y:S05]  /*c3a0*/  @!P0 NANOSLEEP.SYNCS 0x989680 ;  /* 0x009896800000895d */ /* 0x002fea0003900000 */
[----:B------:R-:W1:Y:S02]  /*c3b0*/  @!P0 SYNCS.PHASECHK.TRANS64 P0, [R3+URZ+0x98], R8 ;  /* 0x00009808030085a7 */ /* 0x000e64000800007f */
[----:B-1----:R-:W-:Y:S05]  /*c3c0*/  @P0 BRA `(.L_x_14) ;  /* 0x00000010002c0947 */ /* 0x002fea0003800000 */
[----:B------:R-:W-:Y:S05]  /*c3d0*/  BRA `(.L_x_337) ;  /* 0xfffffffc00ec7947 */ /* 0x000fea000383ffff */
.L_x_292:
[----:B------:R-:W-:Y:S01]  /*c3e0*/  LOP3.LUT P0, RZ, R10, 0xff, RZ, 0xc0, !PT ;  /* 0x000000ff0aff7812 */ /* 0x000fe2000780c0ff */
[----:B------:R-:W-:Y:S01]  /*c3f0*/  IMAD.MOV.U32 R13, RZ, RZ, RZ ;  /* 0x000000ffff0d7224 */ /* 0x000fe200078e00ff */
[----:B------:R-:W-:-:S11]  /*c400*/  MOV R3, 0x1 ;  /* 0x0000000100037802 */ /* 0x000fd60000000f00 */
[----:B------:R-:W-:Y:S05]  /*c410*/  @!P0 BRA `(.L_x_338) ;  /* 0x0000000c001c8947 */ /* 0x000fea0003800000 */
[----:B------:R-:W2:Y:S01]  /*c420*/  LDC R3, c[0x0][0x28c] ;  /* 0x0000a300ff037b82 */ /* 0x000ea20000000800 */
[----:B------:R-:W-:Y:S01]  /*c430*/  ULDC UR7, c[0x0][0x900] ;  /* 0x0002400000077ab9 */ /* 0x000fe20000000800 */
[----:B------:R-:W-:Y:S01]  /*c440*/  UMOV UR8, 0xffffffff ;  /* 0xffffffff00087882 */ /* 0x000fe20000000000 */
[----:B------:R-:W-:Y:S01]  /*c450*/  BSSY B0, `(.L_x_338) ;  /* 0x00000c3000007945 */ /* 0x000fe20003800000 */
[----:B-1----:R-:W-:Y:S01]  /*c460*/  USHF.L.U32 UR4, UR36, 0x6, URZ ;  /* 0x0000000624047899 */ /* 0x002fe2000800063f */
[----:B------:R-:W-:Y:S01]  /*c470*/  MOV R11, 0x1 ;  /* 0x00000001000b7802 */ /* 0x000fe20000000f00 */
[----:B------:R-:W-:Y:S01]  /*c480*/  USHF.L.U32 UR5, UR36, 0xc, URZ ;  /* 0x0000000c24057899 */ /* 0x000fe2000800063f */
[----:B------:R-:W-:Y:S01]  /*c490*/  LOP3.LUT R10, R19, 0x2, RZ, 0xfc, !PT ;  /* 0x00000002130a7812 */ /* 0x000fe200078efcff */
[----:B------:R-:W-:Y:S01]  /*c4a0*/  USHF.L.U32 UR8, UR8, UR7, URZ ;  /* 0x0000000708087299 */ /* 0x000fe2000800063f */
[----:B------:R-:W-:Y:S01]  /*c4b0*/  MOV R13, RZ ;  /* 0x000000ff000d7202 */ /* 0x000fe20000000f00 */
[----:B------:R-:W-:Y:S01]  /*c4c0*/  ULDC UR6, c[0x0][0x8a8] ;  /* 0x00022a0000067ab9 */ /* 0x000fe20000000800 */
[----:B------:R-:W-:Y:S01]  /*c4d0*/  UMOV UR9, 0x1 ;  /* 0x0000000100097882 */ /* 0x000fe20000000000 */
[----:B------:R-:W-:-:S02]  /*c4e0*/  ULOP3.LUT UR4, UR4, 0x40, URZ, 0xc0, !UPT ;  /* 0x0000004004047892 */ /* 0x000fc4000f8ec03f */
[----:B------:R-:W-:Y:S02]  /*c4f0*/  ULOP3.LUT UR5, UR5, 0x1000, URZ, 0xc0, !UPT ;  /* 0x0000100005057892 */ /* 0x000fe4000f8ec03f */
[----:B------:R-:W-:Y:S02]  /*c500*/  UIADD3 UR17, UR6, -0x1, URZ ;  /* 0xffffffff06117890 */ /* 0x000fe4000fffe03f */
[----:B------:R-:W-:Y:S02]  /*c510*/  USHF.L.U32 UR19, UR9, UR7, URZ ;  /* 0x0000000709137299 */ /* 0x000fe4000800063f */
[----:B------:R-:W-:Y:S01]  /*c520*/  ULOP3.LUT UR18, URZ, UR8, URZ, 0x33, !UPT ;  /* 0x000000083f127292 */ /* 0x000fe2000f8e333f */
[----:B------:R-:W-:Y:S01]  /*c530*/  ULDC.64 UR22, c[0x0][0x198] ;  /* 0x0000660000167ab9 */ /* 0x000fe20000000a00 */
[----:B--2---:R-:W-:-:S04]  /*c540*/  IADD3 R3, R3, 0x3f, RZ ;  /* 0x0000003f03037810 */ /* 0x004fc80007ffe0ff */
[----:B------:R-:W-:-:S04]  /*c550*/  SHF.R.S32.HI R4, RZ, 0x1f, R3 ;  /* 0x0000001fff047819 */ /* 0x000fc80000011403 */
[----:B------:R-:W-:Y:S01]  /*c560*/  LEA.HI R4, R4, R3, RZ, 0x6 ;  /* 0x0000000304047211 */ /* 0x000fe200078f30ff */
[----:B------:R-:W-:-:S03]  /*c570*/  IMAD.MOV.U32 R3, RZ, RZ, 0x1 ;  /* 0x00000001ff037424 */ /* 0x000fc600078e00ff */
[----:B------:R-:W-:-:S04]  /*c580*/  SHF.R.S32.HI R8, RZ, 0x6, R4 ;  /* 0x00000006ff087819 */ /* 0x000fc80000011404 */
[----:B------:R-:W-:-:S07]  /*c590*/  IADD3 R9, R8, 0x1, RZ ;  /* 0x0000000108097810 */ /* 0x000fce0007ffe0ff */
.L_x_349:
[----:B------:R-:W-:-:S03]  /*c5a0*/  UMOV UR6, 0xffffffff ;  /* 0xffffffff00067882 */ /* 0x000fc60000000000 */
[----:B------:R-:W-:Y:S05]  /*c5b0*/  BRA.DIV UR6, `(.L_x_339) ;  /* 0x0000001206ec7947 */ /* 0x000fea000b800000 */
[----:B------:R-:W-:-:S13]  /*c5c0*/  ELECT P6, URZ, PT ;  /* 0x00000000003f782f */ /* 0x000fda00038c0000 */
.L_x_371:
[----:B------:R-:W1:Y:S01]  /*c5d0*/  LDC R4, c[0x0][0x28c] ;  /* 0x0000a300ff047b82 */ /* 0x000e620000000800 */
[----:B------:R-:W-:Y:S01]  /*c5e0*/  BSSY B1, `(.L_x_340) ;  /* 0x0000038000017945 */ /* 0x000fe20003800000 */
[----:B-1----:R-:W-:-:S13]  /*c5f0*/  ISETP.LT.OR P6, PT, R4, 0x1, !P6 ;  /* 0x000000010400780c */ /* 0x002fda00077c1670 */
[----:B------:R-:W-:Y:S05]  /*c600*/  @P6 BRA `(.L_x_341) ;  /* 0x0000000000d46947 */ /* 0x000fea0003800000 */
[----:B------:R-:W-:Y:S01]  /*c610*/  LEA R21, R21, UR4, 0x7 ;  /* 0x0000000415157c11 */ /* 0x000fe2000f8e38ff */
[----:B------:R-:W-:Y:S01]  /*c620*/  IMAD.SHL.U32 R22, R22, 0x80, RZ ;  /* 0x0000008016167824 */ /* 0x000fe200078e00ff */
[----:B------:R-:W-:Y:S01]  /*c630*/  MOV R18, RZ ;  /* 0x000000ff00127202 */ /* 0x000fe20000000f00 */
[----:B------:R-:W-:Y:S01]  /*c640*/  IMAD.MOV.U32 R5, RZ, RZ, R3 ;  /* 0x000000ffff057224 */ /* 0x000fe200078e0003 */
[----:B------:R-:W-:Y:S02]  /*c650*/  MOV R4, R9 ;  /* 0x0000000900047202 */ /* 0x000fe40000000f00 */
[----:B------:R-:W-:-:S07]  /*c660*/  MOV R6, R13 ;  /* 0x0000000d00067202 */ /* 0x000fce0000000f00 */
.L_x_344:
[----:B------:R-:W1:Y:S01]  /*c670*/  S2R R12, SR_CgaCtaId ;  /* 0x00000000000c7919 */ /* 0x000e620000008800 */
[----:B------:R-:W-:Y:S02]  /*c680*/  MOV R7, 0x400 ;  /* 0x0000040000077802 */ /* 0x000fe40000000f00 */
[----:B------:R-:W-:Y:S02]  /*c690*/  LOP3.LUT P1, RZ, R0, 0x7f, RZ, 0xc0, !PT ;  /* 0x0000007f00ff7812 */ /* 0x000fe4000782c0ff */
[----:B-1----:R-:W-:Y:S02]  /*c6a0*/  LEA R15, R12, R7, 0x18 ;  /* 0x000000070c0f7211 */ /* 0x002fe400078ec0ff */
[----:B------:R-:W-:-:S09]  /*c6b0*/  SHF.L.U32 R7, R5, 0x1f, RZ ;  /* 0x0000001f05077819 */ /* 0x000fd200000006ff */
[----:B------:R-:W1:Y:S01]  /*c6c0*/  @!P1 LDC R12, c[0x0][0x500] ;  /* 0x00014000ff0c9b82 */ /* 0x000e620000000800 */
[----:B------:R-:W-:-:S04]  /*c6d0*/  LEA R14, R6, R15, 0x3 ;  /* 0x0000000f060e7211 */ /* 0x000fc800078e18ff */
[----:B------:R-:W2:Y:S02]  /*c6e0*/  SYNCS.PHASECHK.TRANS64.TRYWAIT P0, [R14+URZ+0x30], R7 ;  /* 0x000030070e0075a7 */ /* 0x000ea4000800017f */
[----:B--2---:R-:W-:Y:S05]  /*c6f0*/  @!P0 BRA `(.L_x_342) ;  /* 0x0000001000bc8947 */ /* 0x004fea0003800000 */
.L_x_372:
[----:B--2---:R-:W-:Y:S01]  /*c700*/  PRMT R7, R10, 0x9910, RZ ;  /* 0x000099100a077816 */ /* 0x004fe200000000ff */
[----:B-1----:R1:W-:Y:S03]  /*c710*/  @!P1 SYNCS.ARRIVE.TRANS64 RZ, [R14+URZ], R12 ;  /* 0x0000000c0eff99a7 */ /* 0x0023e6000800003f */
[----:B------:R-:W-:-:S13]  /*c720*/  ISETP.NE.AND P0, PT, R7, 0x2, PT ;  /* 0x000000020700780c */ /* 0x000fda0003f05270 */
[----:B-1----:R-:W-:Y:S05]  /*c730*/  @P0 BRA `(.L_x_343) ;  /* 0x0000000000040947 */ /* 0x002fea0003800000 */
[----:B------:R-:W-:Y:S01]  /*c740*/  BPT.TRAP 0x1 ;  /* 0x000000040000795c */ /* 0x000fe20000300000 */
.L_x_343:
[C---:B------:R-:W-:Y:S01]  /*c750*/  IMAD R12, R6.reuse, 0x4000, R15 ;  /* 0x00004000060c7824 */ /* 0x040fe200078e020f */
[----:B------:R-:W-:Y:S01]  /*c760*/  LEA R7, R6, UR5, 0xd ;  /* 0x0000000506077c11 */ /* 0x000fe2000f8e68ff */
[----:B------:R-:W-:Y:S01]  /*c770*/  VIADD R4, R4, 0xffffffff ;  /* 0xffffffff04047836 */ /* 0x000fe20000000000 */
[----:B------:R-:W-:Y:S01]  /*c780*/  R2UR UR9, R14 ;  /* 0x000000000e0972ca */ /* 0x000fe200000e0000 */
[----:B------:R-:W-:Y:S01]  /*c790*/  UIADD3 UR6, UP0, UR22, 0xf0, URZ ;  /* 0x000000f016067890 */ /* 0x000fe2000ff1e03f */
[----:B------:R-:W-:Y:S01]  /*c7a0*/  LEA R7, R7, R15, 0x1 ;  /* 0x0000000f07077211 */ /* 0x000fe200078e08ff */
[----:B------:R-:W-:Y:S01]  /*c7b0*/  UIADD3 UR24, UP1, UR22, 0x1f0, URZ ;  /* 0x000001f016187890 */ /* 0x000fe2000ff3e03f */
[----:B------:R-:W-:Y:S01]  /*c7c0*/  R2UR UR7, R12 ;  /* 0x000000000c0772ca */ /* 0x000fe200000e0000 */
[----:B------:R-:W-:Y:S01]  /*c7d0*/  UMOV UR14, 0x0 ;  /* 0x00000000000e7882 */ /* 0x000fe20000000000 */
[----:B------:R-:W-:Y:S01]  /*c7e0*/  R2UR UR8, R7 ;  /* 0x00000000070872ca */ /* 0x000fe200000e0000 */
[----:B------:R-:W-:Y:S01]  /*c7f0*/  UIADD3.X UR25, URZ, UR23, URZ, UP1, !UPT ;  /* 0x000000173f197290 */ /* 0x000fe20008ffe43f */
[----:B------:R-:W-:Y:S01]  /*c800*/  R2UR UR11, R22 ;  /* 0x00000000160b72ca */ /* 0x000fe200000e0000 */
[----:B------:R-:W-:Y:S01]  /*c810*/  UMOV UR15, 0x10000000 ;  /* 0x10000000000f7882 */ /* 0x000fe20000000000 */
[----:B------:R-:W-:Y:S01]  /*c820*/  R2UR UR10, R18 ;  /* 0x00000000120a72ca */ /* 0x000fe200000e0000 */
[----:B------:R-:W-:Y:S01]  /*c830*/  UMOV UR21, 0x30000 ;  /* 0x0003000000157882 */ /* 0x000fe20000000000 */
[----:B------:R-:W-:-:S02]  /*c840*/  R2UR UR12, R20 ;  /* 0x00000000140c72ca */ /* 0x000fc400000e0000 */
[----:B------:R-:W-:Y:S02]  /*c850*/  R2UR UR20, R21 ;  /* 0x00000000151472ca */ /* 0x000fe400000e0000 */
[----:B------:R-:W-:Y:S01]  /*c860*/  ISETP.GT.AND P1, PT, R4, 0x1, PT ;  /* 0x000000010400780c */ /* 0x000fe20003f24270 */
[----:B------:R-:W-:Y:S01]  /*c870*/  UIADD3 UR13, UR7, 0x8400, URZ ;  /* 0x00008400070d7890 */ /* 0x000fe2000fffe03f */
[----:B------:R-:W-:Y:S01]  /*c880*/  IADD3 R6, R6, 0x1, RZ ;  /* 0x0000000106067810 */ /* 0x000fe20007ffe0ff */
[----:B------:R-:W-:Y:S01]  /*c890*/  UIADD3.X UR7, URZ, UR23, URZ, UP0, !UPT ;  /* 0x000000173f077290 */ /* 0x000fe200087fe43f */
[----:B------:R-:W-:Y:S01]  /*c8a0*/  IADD3 R18, R18, 0x40, RZ ;  /* 0x0000004012127810 */ /* 0x000fe20007ffe0ff */
[----:B------:R-:W-:Y:S01]  /*c8b0*/  UIADD3 UR16, UR8, 0x20400, URZ ;  /* 0x0002040008107890 */ /* 0x000fe2000fffe03f */
[----:B------:R-:W-:Y:S02]  /*c8c0*/  ISETP.NE.AND P0, PT, R6, 0x6, PT ;  /* 0x000000060600780c */ /* 0x000fe40003f05270 */
[----:B------:R-:W-:-:S02]  /*c8d0*/  UMOV UR8, UR13 ;  /* 0x0000000d00087c82 */ /* 0x000fc40008000000 */
[----:B------:R-:W-:Y:S02]  /*c8e0*/  SEL R12, RZ, 0x1, P0 ;  /* 0x00000001ff0c7807 */ /* 0x000fe40000000000 */
[----:B------:R1:W-:Y:S01]  /*c8f0*/  UTMALDG.3D [UR8], [UR6], desc[UR14] ;  /* 0x00000e08060075b4 */ /* 0x0003e20008011000 */
[----:B------:R-:W-:Y:S02]  /*c900*/  SEL R6, R6, RZ, P0 ;  /* 0x000000ff06067207 */ /* 0x000fe40000000000 */
[----:B------:R-:W-:Y:S01]  /*c910*/  LOP3.LUT R5, R5, R12, RZ, 0x3c, !PT ;  /* 0x0000000c05057212 */ /* 0x000fe200078e3cff */
[----:B-1----:R-:W-:Y:S01]  /*c920*/  UMOV UR8, UR16 ;  /* 0x0000001000087c82 */ /* 0x002fe20008000000 */
[----:B------:R-:W-:Y:S02]  /*c930*/  UMOV UR11, UR20 ;  /* 0x00000014000b7c82 */ /* 0x000fe40008000000 */
[----:B------:R1:W-:Y:S02]  /*c940*/  UTMALDG.3D.MULTICAST [UR8], [UR24], UR21, desc[UR14] ;  /* 0x00000e08180073b4 */ /* 0x0003e40008011815 */
[----:B-1----:R-:W-:Y:S05]  /*c950*/  @P1 BRA `(.L_x_344) ;  /* 0xfffffffc00441947 */ /* 0x002fea000383ffff */
.L_x_341:
[----:B------:R-:W-:Y:S05]  /*c960*/  BSYNC B1 ;  /* 0x0000000000017941 */ /* 0x000fea0003800000 */
.L_x_340:
[----:B------:R-:W-:Y:S01]  /*c970*/  LOP3.LUT P1, RZ, R11, 0xff, RZ, 0xc0, !PT ;  /* 0x000000ff0bff7812 */ /* 0x000fe2000782c0ff */
[----:B------:R-:W-:Y:S01]  /*c980*/  ULDC.64 UR6, c[0x0][0x8f8] ;  /* 0x00023e0000067ab9 */ /* 0x000fe20000000a00 */
[C---:B------:R-:W-:Y:S01]  /*c990*/  IADD3 R13, R8.reuse, R13, RZ ;  /* 0x0000000d080d7210 */ /* 0x040fe20007ffe0ff */
[----:B------:R-:W-:Y:S01]  /*c9a0*/  BSSY B1, `(.L_x_345) ;  /* 0x000006b000017945 */ /* 0x000fe20003800000 */
[C---:B------:R-:W-:Y:S01]  /*c9b0*/  ISETP.GE.U32.AND P2, PT, R8.reuse, 0x6, PT ;  /* 0x000000060800780c */ /* 0x040fe20003f46070 */
[----:B------:R-:W-:Y:S01]  /*c9c0*/  IMAD.MOV.U32 R22, RZ, RZ, -0x1 ;  /* 0xffffffffff167424 */ /* 0x000fe200078e00ff */
[----:B------:R-:W-:Y:S02]  /*c9d0*/  ISETP.GT.U32.AND P0, PT, R13, 0x5, PT ;  /* 0x000000050d00780c */ /* 0x000fe40003f04070 */
[----:B------:R-:W-:Y:S02]  /*c9e0*/  MOV R21, 0xffffffff ;  /* 0xffffffff00157802 */ /* 0x000fe40000000f00 */
[----:B------:R-:W-:-:S02]  /*c9f0*/  ISETP.LT.U32.AND P0, PT, R8, 0x6, P0 ;  /* 0x000000060800780c */ /* 0x000fc40000701070 */
[----:B------:R-:W-:Y:S01]  /*ca00*/  MOV R20, 0xffffffff ;  /* 0xffffffff00147802 */ /* 0x000fe20000000f00 */
[----:B------:R-:W1:Y:S01]  /*ca10*/  @P1 S2R R5, SR_CgaCtaId ;  /* 0x0000000000051919 */ /* 0x000e620000008800 */
[----:B------:R-:W-:Y:S02]  /*ca20*/  @P1 MOV R4, 0x400 ;  /* 0x0000040000041802 */ /* 0x000fe40000000f00 */
[----:B------:R-:W-:Y:S02]  /*ca30*/  PRMT R11, RZ, 0x7610, R11 ;  /* 0x00007610ff0b7816 */ /* 0x000fe4000000000b */
[----:B-1----:R-:W-:Y:S01]  /*ca40*/  @P1 LEA R6, R5, R4, 0x18 ;  /* 0x0000000405061211 */ /* 0x002fe200078ec0ff */
[----:B------:R-:W-:Y:S01]  /*ca50*/  IMAD.WIDE.U32 R4, R13, -0x55555555, RZ ;  /* 0xaaaaaaab0d047825 */ /* 0x000fe200078e00ff */
[----:B------:R-:W-:Y:S02]  /*ca60*/  SEL R4, RZ, 0x1, !P0 ;  /* 0x00000001ff047807 */ /* 0x000fe40004000000 */
[----:B------:R1:W-:Y:S01]  /*ca70*/  @P1 SYNCS.ARRIVE.TRANS64.A1T0 RZ, [R6+URZ+0xa8], RZ ;  /* 0x0000a8ff06ff19a7 */ /* 0x0003e2000810003f */
[----:B------:R-:W-:-:S02]  /*ca80*/  IADD3 R16, P1, R16, UR38, RZ ;  /* 0x0000002610107c10 */ /* 0x000fc4000ff3e0ff */
[----:B------:R-:W-:Y:S02]  /*ca90*/  LOP3.LUT R3, R3, R4, RZ, 0x3c, !PT ;  /* 0x0000000403037212 */ /* 0x000fe400078e3cff */
[----:B------:R-:W-:Y:S02]  /*caa0*/  IADD3.X R17, R17, UR37, RZ, P1, !PT ;  /* 0x0000002511117c10 */ /* 0x000fe40008ffe4ff */
[----:B------:R-:W-:Y:S02]  /*cab0*/  ISETP.GE.U32.AND P0, PT, R16, UR6, PT ;  /* 0x0000000610007c0c */ /* 0x000fe4000bf06070 */
[----:B-1----:R-:W-:Y:S02]  /*cac0*/  SHF.R.U32.HI R6, RZ, 0x2, R5 ;  /* 0x00000002ff067819 */ /* 0x002fe40000011605 */
[----:B------:R-:W-:Y:S02]  /*cad0*/  ISETP.GE.U32.AND.EX P0, PT, R17, UR7, PT, P0 ;  /* 0x0000000711007c0c */ /* 0x000fe4000bf06100 */
[----:B------:R-:W-:Y:S01]  /*cae0*/  @P2 LOP3.LUT R3, R3, 0x1, R6, 0x78, !PT ;  /* 0x0000000103032812 */ /* 0x000fe200078e7806 */
[----:B------:R-:W-:Y:S01]  /*caf0*/  IMAD R13, R6, -0x6, R13 ;  /* 0xfffffffa060d7824 */ /* 0x000fe200078e020d */
[----:B------:R-:W-:-:S09]  /*cb00*/  PRMT R4, RZ, 0x7610, R4 ;  /* 0x00007610ff047816 */ /* 0x000fd20000000004 */
[----:B------:R-:W-:Y:S05]  /*cb10*/  @P0 BRA `(.L_x_346) ;  /* 0x00000004004c0947 */ /* 0x000fea0003800000 */
[----:B------:R-:W1:Y:S01]  /*cb20*/  S2R R14, SR_CTAID.X ;  /* 0x00000000000e7919 */ /* 0x000e620000002500 */
[----:B------:R-:W-:Y:S01]  /*cb30*/  ULDC.64 UR6, c[0x0][0x8d0] ;  /* 0x0002340000067ab9 */ /* 0x000fe20000000a00 */
[----:B------:R-:W2:Y:S01]  /*cb40*/  LDC R15, c[0x0][0x144] ;  /* 0x00005100ff0f7b82 */ /* 0x000ea20000000800 */
[----:B------:R-:W-:Y:S01]  /*cb50*/  ISETP.NE.U32.AND P0, PT, RZ, UR6, PT ;  /* 0x00000006ff007c0c */ /* 0x000fe2000bf05070 */
[----:B------:R-:W3:Y:S01]  /*cb60*/  S2R R12, SR_CTAID.Y ;  /* 0x00000000000c7919 */ /* 0x000ee20000002600 */
[----:B------:R-:W-:Y:S01]  /*cb70*/  ULDC UR8, c[0x0][0x150] ;  /* 0x0000540000087ab9 */ /* 0x000fe20000000800 */
[----:B------:R-:W-:Y:S01]  /*cb80*/  ULDC UR9, c[0x0][0x8d8] ;  /* 0x0002360000097ab9 */ /* 0x000fe20000000800 */
[----:B------:R-:W-:Y:S01]  /*cb90*/  ISETP.NE.AND.EX P0, PT, RZ, UR7, PT, P0 ;  /* 0x00000007ff007c0c */ /* 0x000fe2000bf05300 */
[----:B------:R-:W-:Y:S01]  /*cba0*/  IMAD.MOV.U32 R4, RZ, RZ, R16 ;  /* 0x000000ffff047224 */ /* 0x000fe200078e0010 */
[----:B-1----:R-:W-:-:S05]  /*cbb0*/  I2FP.F32.U32 R5, R14 ;  /* 0x0000000e00057245 */ /* 0x002fca0000201000 */
[----:B------:R-:W-:Y:S01]  /*cbc0*/  FMUL R18, R5, UR8 ;  /* 0x0000000805127c20 */ /* 0x000fe20008400000 */
[----:B------:R-:W-:-:S05]  /*cbd0*/  MOV R5, R17 ;  /* 0x0000001100057202 */ /* 0x000fca0000000f00 */
[----:B---3--:R-:W-:Y:S05]  /*cbe0*/  @!P0 BRA `(.L_x_347) ;  /* 0x0000000000288947 */ /* 0x008fea0003800000 */
[----:B------:R-:W-:Y:S02]  /*cbf0*/  ULDC UR8, c[0x0][0x8dc] ;  /* 0x0002370000087ab9 */ /* 0x000fe40000000800 */
[----:B------:R-:W-:-:S04]  /*cc00*/  IADD3 R5, P0, R16, UR8, RZ ;  /* 0x0000000810057c10 */ /* 0x000fc8000ff1e0ff */
[----:B------:R-:W-:-:S05]  /*cc10*/  IADD3.X R21, RZ, R17, RZ, P0, !PT ;  /* 0x00000011ff157210 */ /* 0x000fca00007fe4ff */
[----:B------:R-:W-:-:S04]  /*cc20*/  IMAD.WIDE.U32 R6, R21, UR6, RZ ;  /* 0x0000000615067c25 */ /* 0x000fc8000f8e00ff */
[----:B------:R-:W-:-:S04]  /*cc30*/  IMAD.WIDE.U32 R6, P0, R5, UR7, R6 ;  /* 0x0000000705067c25 */ /* 0x000fc8000f800006 */
[----:B------:R-:W-:Y:S01]  /*cc40*/  IMAD.WIDE.U32 R4, R5, UR6, RZ ;  /* 0x0000000605047c25 */ /* 0x000fe2000f8e00ff */
[----:B------:R-:W-:-:S04]  /*cc50*/  MOV R4, R7 ;  /* 0x0000000700047202 */ /* 0x000fc80000000f00 */
[----:B------:R-:W-:Y:S01]  /*cc60*/  IADD3 RZ, P1, R5, R6, RZ ;  /* 0x0000000605ff7210 */ /* 0x000fe20007f3e0ff */
[----:B------:R-:W-:-:S04]  /*cc70*/  IMAD.X R5, RZ, RZ, RZ, P0 ;  /* 0x000000ffff057224 */ /* 0x000fc800000e06ff */
[----:B------:R-:W-:-:S08]  /*cc80*/  IMAD.WIDE.U32.X R4, R21, UR7, R4, P1 ;  /* 0x0000000715047c25 */ /* 0x000fd000088e0404 */
.L_x_347:
[--C-:B------:R-:W-:Y:S01]  /*cc90*/  SHF.R.U64 R20, R4, UR9, R5.reuse ;  /* 0x0000000904147c19 */ /* 0x100fe20008001205 */
[----:B------:R-:W1:Y:S01]  /*cca0*/  F2I.U32.TRUNC.NTZ R18, R18 ;  /* 0x0000001200127305 */ /* 0x000e62000020f000 */
[----:B------:R-:W-:Y:S01]  /*ccb0*/  SHF.R.U32.HI R4, RZ, UR9, R5 ;  /* 0x00000009ff047c19 */ /* 0x000fe20008011605 */
[----:B------:R-:W-:Y:S01]  /*ccc0*/  ULDC.64 UR6, c[0x0][0x8c8] ;  /* 0x0002320000067ab9 */ /* 0x000fe20000000a00 */
[----:B------:R-:W-:Y:S01]  /*ccd0*/  IADD3 R7, P0, RZ, -R20, RZ ;  /* 0x80000014ff077210 */ /* 0x000fe20007f1e0ff */
[----:B------:R-:W-:Y:S01]  /*cce0*/  ULDC.64 UR8, c[0x0][0x8e8] ;  /* 0x00023a0000087ab9 */ /* 0x000fe20000000a00 */
[----:B------:R-:W3:Y:S02]  /*ccf0*/  LDC R21, c[0x0][0x148] ;  /* 0x00005200ff157b82 */ /* 0x000ee40000000800 */
[----:B------:R-:W-:Y:S02]  /*cd00*/  IADD3.X R4, RZ, ~R4, RZ, P0, !PT ;  /* 0x80000004ff047210 */ /* 0x000fe400007fe4ff */
[----:B------:R-:W-:-:S03]  /*cd10*/  ISETP.NE.U32.AND P0, PT, RZ, UR8, PT ;  /* 0x00000008ff007c0c */ /* 0x000fc6000bf05070 */
[----:B------:R-:W-:Y:S01]  /*cd20*/  IMAD R6, R4, UR6, RZ ;  /* 0x0000000604067c24 */ /* 0x000fe2000f8e02ff */
[----:B------:R-:W-:Y:S01]  /*cd30*/  ISETP.NE.AND.EX P0, PT, RZ, UR9, PT, P0 ;  /* 0x00000009ff007c0c */ /* 0x000fe2000bf05300 */
[----:B------:R-:W-:Y:S01]  /*cd40*/  IMAD.WIDE.U32 R4, R7, UR6, R16 ;  /* 0x0000000607047c25 */ /* 0x000fe2000f8e0010 */
[----:B------:R-:W-:-:S03]  /*cd50*/  ULDC UR6, c[0x0][0x8c0] ;  /* 0x0002300000067ab9 */ /* 0x000fc60000000800 */
[----:B------:R-:W-:Y:S01]  /*cd60*/  IMAD R7, R7, UR7, R6 ;  /* 0x0000000707077c24 */ /* 0x000fe2000f8e0206 */
[----:B------:R-:W-:Y:S01]  /*cd70*/  ULDC UR7, c[0x0][0x154] ;  /* 0x0000550000077ab9 */ /* 0x000fe20000000800 */
[----:B-1----:R-:W-:-:S03]  /*cd80*/  IMAD.MOV R6, RZ, RZ, -R18 ;  /* 0x000000ffff067224 */ /* 0x002fc600078e0a12 */
[----:B------:R-:W-:Y:S01]  /*cd90*/  IADD3 R5, R5, R7, RZ ;  /* 0x0000000705057210 */ /* 0x000fe20007ffe0ff */
[----:B--2---:R-:W-:Y:S01]  /*cda0*/  IMAD R14, R15, R6, R14 ;  /* 0x000000060f0e7224 */ /* 0x004fe200078e020e */
[----:B------:R-:W-:Y:S02]  /*cdb0*/  I2FP.F32.U32 R6, R12 ;  /* 0x0000000c00067245 */ /* 0x000fe40000201000 */
[--C-:B------:R-:W-:Y:S02]  /*cdc0*/  SHF.R.U64 R15, R4, UR6, R5.reuse ;  /* 0x00000006040f7c19 */ /* 0x100fe40008001205 */
[----:B------:R-:W-:Y:S01]  /*cdd0*/  SHF.R.U32.HI R4, RZ, UR6, R5 ;  /* 0x00000006ff047c19 */ /* 0x000fe20008011605 */
[----:B------:R-:W-:Y:S01]  /*cde0*/  FMUL R6, R6, UR7 ;  /* 0x0000000706067c20 */ /* 0x000fe20008400000 */
[----:B------:R-:W-:Y:S02]  /*cdf0*/  ULDC UR6, c[0x0][0x8b0] ;  /* 0x00022c0000067ab9 */ /* 0x000fe40000000800 */
[--C-:B------:R-:W-:Y:S01]  /*ce00*/  SHF.R.U32.HI R5, RZ, UR6, R4.reuse ;  /* 0x00000006ff057c19 */ /* 0x100fe20008011604 */
[----:B------:R1:W2:Y:S01]  /*ce10*/  F2I.U32.TRUNC.NTZ R24, R6 ;  /* 0x0000000600187305 */ /* 0x0002a2000020f000 */
[----:B------:R-:W-:Y:S01]  /*ce20*/  SHF.R.U64 R22, R15, UR6, R4 ;  /* 0x000000060f167c19 */ /* 0x000fe20008001204 */
[----:B------:R-:W-:-:S02]  /*ce30*/  ULDC UR6, c[0x0][0x900] ;  /* 0x0002400000067ab9 */ /* 0x000fc40000000800 */
[--C-:B------:R-:W-:Y:S02]  /*ce40*/  SHF.R.U32.HI R23, RZ, UR6, R5.reuse ;  /* 0x00000006ff177c19 */ /* 0x100fe40008011605 */
[----:B------:R-:W-:-:S03]  /*ce50*/  SHF.R.U64 R18, R22, UR6, R5 ;  /* 0x0000000616127c19 */ /* 0x000fc60008001205 */
[----:B------:R-:W-:Y:S01]  /*ce60*/  IMAD.MOV.U32 R5, RZ, RZ, R23 ;  /* 0x000000ffff057224 */ /* 0x000fe200078e0017 */
[----:B------:R-:W-:Y:S01]  /*ce70*/  MOV R4, R18 ;  /* 0x0000001200047202 */ /* 0x000fe20000000f00 */
[----:B-1----:R-:W-:Y:S06]  /*ce80*/  @!P0 BRA `(.L_x_348) ;  /* 0x0000000000288947 */ /* 0x002fec0003800000 */
[----:B------:R-:W-:Y:S02]  /*ce90*/  ULDC UR6, c[0x0][0x8f4] ;  /* 0x00023d0000067ab9 */ /* 0x000fe40000000800 */
[----:B------:R-:W-:-:S04]  /*cea0*/  IADD3 R5, P0, R18, UR6, RZ ;  /* 0x0000000612057c10 */ /* 0x000fc8000ff1e0ff */
[----:B------:R-:W-:-:S05]  /*ceb0*/  IADD3.X R23, RZ, R23, RZ, P0, !PT ;  /* 0x00000017ff177210 */ /* 0x000fca00007fe4ff */
[----:B------:R-:W-:-:S04]  /*cec0*/  IMAD.WIDE.U32 R6, R23, UR8, RZ ;  /* 0x0000000817067c25 */ /* 0x000fc8000f8e00ff */
[----:B------:R-:W-:-:S04]  /*ced0*/  IMAD.WIDE.U32 R6, P0, R5, UR9, R6 ;  /* 0x0000000905067c25 */ /* 0x000fc8000f800006 */
[----:B------:R-:W-:-:S04]  /*cee0*/  IMAD.WIDE.U32 R4, R5, UR8, RZ ;  /* 0x0000000805047c25 */ /* 0x000fc8000f8e00ff */
[----:B------:R-:W-:Y:S01]  /*cef0*/  IMAD.MOV.U32 R4, RZ, RZ, R7 ;  /* 0x000000ffff047224 */ /* 0x000fe200078e0007 */
[----:B------:R-:W-:Y:S02]  /*cf00*/  IADD3 RZ, P1, R5, R6, RZ ;  /* 0x0000000605ff7210 */ /* 0x000fe40007f3e0ff */
[----:B------:R-:W-:-:S03]  /*cf10*/  IADD3.X R5, RZ, RZ, RZ, P0, !PT ;  /* 0x000000ffff057210 */ /* 0x000fc600007fe4ff */
[----:B------:R-:W-:-:S08]  /*cf20*/  IMAD.WIDE.U32.X R4, R23, UR9, R4, P1 ;  /* 0x0000000917047c25 */ /* 0x000fd000088e0404 */
.L_x_348:
[----:B------:R-:W-:Y:S01]  /*cf30*/  ISETP.NE.AND P0, PT, R2, 0x1, PT ;  /* 0x000000010200780c */ /* 0x000fe20003f05270 */
[----:B------:R-:W-:Y:S01]  /*cf40*/  ULDC UR6, c[0x0][0x8f0] ;  /* 0x00023c0000067ab9 */ /* 0x000fe20000000800 */
[----:B--2---:R-:W-:Y:S01]  /*cf50*/  IADD3 R24, -R24, RZ, RZ ;  /* 0x000000ff18187210 */ /* 0x004fe20007ffe1ff */
[----:B------:R-:W-:Y:S01]  /*cf60*/  ULDC UR7, c[0x0][0x8b8] ;  /* 0x00022e0000077ab9 */ /* 0x000fe20000000800 */
[----:B------:R-:W-:Y:S01]  /*cf70*/  SHF.R.U64 R5, R4, UR6, R5 ;  /* 0x0000000604057c19 */ /* 0x000fe20008001205 */
[----:B------:R-:W-:Y:S01]  /*cf80*/  ULDC UR6, c[0x0][0x8e0] ;  /* 0x0002380000067ab9 */ /* 0x000fe20000000800 */
[----:B------:R-:W-:Y:S01]  /*cf90*/  LOP3.LUT R22, R22, UR18, RZ, 0xc0, !PT ;  /* 0x0000001216167c12 */ /* 0x000fe2000f8ec0ff */
[----:B------:R-:W-:Y:S01]  /*cfa0*/  IMAD.MOV.U32 R4, RZ, RZ, 0x1 ;  /* 0x00000001ff047424 */ /* 0x000fe200078e00ff */
[----:B------:R-:W-:Y:S02]  /*cfb0*/  IADD3 R7, -R5, RZ, RZ ;  /* 0x000000ff05077210 */ /* 0x000fe40007ffe1ff */
[----:B------:R-:W-:Y:S01]  /*cfc0*/  LOP3.LUT R15, R15, UR17, RZ, 0xc0, !PT ;  /* 0x000000110f0f7c12 */ /* 0x000fe2000f8ec0ff */
[----:B------:R-:W-:-:S02]  /*cfd0*/  IMAD R5, R5, UR19, R22 ;  /* 0x0000001305057c24 */ /* 0x000fc4000f8e0216 */
[----:B---3--:R-:W-:Y:S02]  /*cfe0*/  @P0 IMAD R14, R21, R24, R12 ;  /* 0x00000018150e0224 */ /* 0x008fe400078e020c */
[----:B------:R-:W-:Y:S01]  /*cff0*/  IMAD R18, R7, UR6, R18 ;  /* 0x0000000607127c24 */ /* 0x000fe2000f8e0212 */
[----:B------:R-:W-:Y:S01]  /*d000*/  ULDC UR6, c[0x0][0x8a8] ;  /* 0x00022a0000067ab9 */ /* 0x000fe20000000800 */
[----:B------:R-:W-:Y:S02]  /*d010*/  IMAD R14, R5, UR7, R14 ;  /* 0x00000007050e7c24 */ /* 0x000fe4000f8e020e */
[----:B------:R-:W-:-:S05]  /*d020*/  IMAD R5, R18, UR6, R15 ;  /* 0x0000000612057c24 */ /* 0x000fca000f8e020f */
[----:B------:R-:W-:Y:S02]  /*d030*/  SEL R21, R5, R14, !P0 ;  /* 0x0000000e05157207 */ /* 0x000fe40004000000 */
[----:B------:R-:W-:-:S07]  /*d040*/  SEL R22, R14, R5, !P0 ;  /* 0x000000050e167207 */ /* 0x000fce0004000000 */
.L_x_346:
[----:B------:R-:W-:Y:S05]  /*d050*/  BSYNC B1 ;  /* 0x0000000000017941 */ /* 0x000fea0003800000 */
.L_x_345:
[----:B------:R-:W-:-:S13]  /*d060*/  LOP3.LUT P0, RZ, R4, 0xff, RZ, 0xc0, !PT ;  /* 0x000000ff04ff7812 */ /* 0x000fda000780c0ff */
[----:B------:R-:W-:Y:S05]  /*d070*/  @P0 BRA `(.L_x_349) ;  /* 0xfffffff400480947 */ /* 0x000fea000383ffff */
[----:B------:R-:W-:Y:S05]  /*d080*/  BSYNC B0 ;  /* 0x0000000000007941 */ /* 0x000fea0003800000 */
.L_x_338:
[----:B------:R-:W-:-:S03]  /*d090*/  UMOV UR6, 0xffffffff ;  /* 0xffffffff00067882 */ /* 0x000fc60000000000 */
[----:B------:R-:W-:Y:S05]  /*d0a0*/  BRA.DIV UR6, `(.L_x_350) ;  /* 0x0000000a06647947 */ /* 0x000fea000b800000 */
[----:B------:R-:W-:-:S13]  /*d0b0*/  ELECT P6, URZ, PT ;  /* 0x00000000003f782f */ /* 0x000fda00038c0000 */
.L_x_375:
[----:B------:R-:W-:Y:S05]  /*d0c0*/  @!P6 BRA `(.L_x_14) ;  /* 0x0000000000ece947 */ /* 0x000fea0003800000 */
[----:B------:R-:W-:-:S04]  /*d0d0*/  LOP3.LUT R19, R19, 0x2, RZ, 0xfc, !PT ;  /* 0x0000000213137812 */ /* 0x000fc800078efcff */
[----:B------:R-:W-:-:S13]  /*d0e0*/  ISETP.NE.AND P0, PT, R19, 0x3, PT ;  /* 0x000000031300780c */ /* 0x000fda0003f05270 */
[----:B------:R-:W-:Y:S05]  /*d0f0*/  @!P0 BRA `(.L_x_351) ;  /* 0x0000000000048947 */ /* 0x000fea0003800000 */
[----:B-1----:R-:W-:Y:S01]  /*d100*/  BPT.TRAP 0x1 ;  /* 0x000000040000795c */ /* 0x002fe20000300000 */
.L_x_351:
[----:B------:R-:W2:Y:S01]  /*d110*/  S2R R5, SR_CgaCtaId ;  /* 0x0000000000057919 */ /* 0x000ea20000008800 */
[----:B------:R-:W-:Y:S02]  /*d120*/  MOV R0, 0x400 ;  /* 0x0000040000007802 */ /* 0x000fe40000000f00 */
[----:B------:R-:W-:Y:S02]  /*d130*/  SHF.L.U32 R4, R3, 0x1f, RZ ;  /* 0x0000001f03047819 */ /* 0x000fe400000006ff */
[----:B--2---:R-:W-:-:S04]  /*d140*/  LEA R0, R5, R0, 0x18 ;  /* 0x0000000005007211 */ /* 0x004fc800078ec0ff */
[----:B------:R-:W-:-:S04]  /*d150*/  IADD3 R0, R0, 0x30, RZ ;  /* 0x0000003000007810 */ /* 0x000fc80007ffe0ff */
[C---:B------:R-:W-:Y:S01]  /*d160*/  LEA R7, R13.reuse, R0, 0x3 ;  /* 0x000000000d077211 */ /* 0x040fe200078e18ff */
[----:B------:R-:W-:-:S03]  /*d170*/  VIADD R13, R13, 0x1 ;  /* 0x000000010d0d7836 */ /* 0x000fc60000000000 */
[----:B------:R-:W2:Y:S02]  /*d180*/  SYNCS.PHASECHK.TRANS64.TRYWAIT P0, [R7+URZ], R4 ;  /* 0x00000004070075a7 */ /* 0x000ea4000800017f */
[----:B------:R-:W-:-:S04]  /*d190*/  ISETP.NE.AND P1, PT, R13, 0x6, PT ;  /* 0x000000060d00780c */ /* 0x000fc80003f25270 */
[----:B------:R-:W-:Y:S02]  /*d1a0*/  SEL R2, RZ, 0x1, P1 ;  /* 0x00000001ff027807 */ /* 0x000fe40000800000 */
[----:B------:R-:W-:Y:S02]  /*d1b0*/  SEL R13, R13, RZ, P1 ;  /* 0x000000ff0d0d7207 */ /* 0x000fe40000800000 */
[----:B------:R-:W-:Y:S02]  /*d1c0*/  LOP3.LUT R6, R3, R2, RZ, 0x3c, !PT ;  /* 0x0000000203067212 */ /* 0x000fe400078e3cff */
[----:B------:R-:W-:Y:S02]  /*d1d0*/  LEA R8, R13, R0, 0x3 ;  /* 0x000000000d087211 */ /* 0x000fe400078e18ff */
[----:B------:R-:W-:Y:S01]  /*d1e0*/  SHF.L.U32 R5, R6, 0x1f, RZ ;  /* 0x0000001f06057819 */ /* 0x000fe200000006ff */
[----:B--2---:R-:W-:Y:S06]  /*d1f0*/  @!P0 BRA `(.L_x_352) ;  /* 0x0000000800308947 */ /* 0x004fec0003800000 */
.L_x_376:
[----:B------:R-:W3:Y:S01]  /*d200*/  SYNCS.PHASECHK.TRANS64.TRYWAIT P0, [R8+URZ], R5 ;  /* 0x00000005080075a7 */ /* 0x000ee2000800017f */
[----:B------:R-:W-:-:S04]  /*d210*/  IADD3 R2, R13, 0x1, RZ ;  /* 0x000000010d027810 */ /* 0x000fc80007ffe0ff */
[----:B------:R-:W-:-:S04]  /*d220*/  ISETP.NE.AND P1, PT, R2, 0x6, PT ;  /* 0x000000060200780c */ /* 0x000fc80003f25270 */
[----:B------:R-:W-:Y:S02]  /*d230*/  SEL R3, RZ, 0x1, P1 ;  /* 0x00000001ff037807 */ /* 0x000fe40000800000 */
[----:B--2---:R-:W-:Y:S02]  /*d240*/  SEL R7, R2, RZ, P1 ;  /* 0x000000ff02077207 */ /* 0x004fe40000800000 */
[----:B------:R-:W-:-:S03]  /*d250*/  LOP3.LUT R6, R6, R3, RZ, 0x3c, !PT ;  /* 0x0000000306067212 */ /* 0x000fc600078e3cff */
[----:B------:R-:W-:Y:S01]  /*d260*/  IMAD R9, R7, 0x8, R0 ;  /* 0x0000000807097824 */ /* 0x000fe200078e0200 */
[----:B------:R-:W-:Y:S01]  /*d270*/  SHF.L.U32 R4, R6, 0x1f, RZ ;  /* 0x0000001f06047819 */ /* 0x000fe200000006ff */
[----:B---3--:R-:W-:Y:S06]  /*d280*/  @!P0 BRA `(.L_x_353) ;  /* 0x0000000800208947 */ /* 0x008fec0003800000 */
.L_x_377:
[----:B------:R-:W3:Y:S01]  /*d290*/  SYNCS.PHASECHK.TRANS64.TRYWAIT P0, [R9+URZ], R4 ;  /* 0x00000004090075a7 */ /* 0x000ee2000800017f */
[----:B------:R-:W-:-:S04]  /*d2a0*/  IADD3 R2, R7, 0x1, RZ ;  /* 0x0000000107027810 */ /* 0x000fc80007ffe0ff */
[----:B------:R-:W-:-:S04]  /*d2b0*/  ISETP.NE.AND P1, PT, R2, 0x6, PT ;  /* 0x000000060200780c */ /* 0x000fc80003f25270 */
[----:B------:R-:W-:Y:S02]  /*d2c0*/  SEL R3, RZ, 0x1, P1 ;  /* 0x00000001ff037807 */ /* 0x000fe40000800000 */
[----:B------:R-:W-:Y:S02]  /*d2d0*/  SEL R7, R2, RZ, P1 ;  /* 0x000000ff02077207 */ /* 0x000fe40000800000 */
[----:B------:R-:W-:Y:S02]  /*d2e0*/  LOP3.LUT R6, R6, R3, RZ, 0x3c, !PT ;  /* 0x0000000306067212 */ /* 0x000fe400078e3cff */
[----:B--2---:R-:W-:Y:S02]  /*d2f0*/  LEA R8, R7, R0, 0x3 ;  /* 0x0000000007087211 */ /* 0x004fe400078e18ff */
[----:B------:R-:W-:Y:S01]  /*d300*/  SHF.L.U32 R5, R6, 0x1f, RZ ;  /* 0x0000001f06057819 */ /* 0x000fe200000006ff */
[----:B---3--:R-:W-:Y:S06]  /*d310*/  @!P0 BRA `(.L_x_354) ;  /* 0x0000000800108947 */ /* 0x008fec0003800000 */
.L_x_378:
[----:B------:R-:W3:Y:S01]  /*d320*/  SYNCS.PHASECHK.TRANS64.TRYWAIT P0, [R8+URZ], R5 ;  /* 0x00000005080075a7 */ /* 0x000ee2000800017f */
[----:B------:R-:W-:-:S05]  /*d330*/  VIADD R2, R7, 0x1 ;  /* 0x0000000107027836 */ /* 0x000fca0000000000 */
[----:B------:R-:W-:-:S04]  /*d340*/  ISETP.NE.AND P1, PT, R2, 0x6, PT ;  /* 0x000000060200780c */ /* 0x000fc80003f25270 */
[----:B------:R-:W-:Y:S02]  /*d350*/  SEL R3, RZ, 0x1, P1 ;  /* 0x00000001ff037807 */ /* 0x000fe40000800000 */
[----:B------:R-:W-:Y:S02]  /*d360*/  SEL R7, R2, RZ, P1 ;  /* 0x000000ff02077207 */ /* 0x000fe40000800000 */
[----:B--2---:R-:W-:Y:S02]  /*d370*/  LOP3.LUT R9, R6, R3, RZ, 0x3c, !PT ;  /* 0x0000000306097212 */ /* 0x004fe400078e3cff */
[----:B------:R-:W-:Y:S02]  /*d380*/  LEA R11, R7, R0, 0x3 ;  /* 0x00000000070b7211 */ /* 0x000fe400078e18ff */
[----:B------:R-:W-:Y:S01]  /*d390*/  SHF.L.U32 R6, R9, 0x1f, RZ ;  /* 0x0000001f09067819 */ /* 0x000fe200000006ff */
[----:B---3--:R-:W-:Y:S06]  /*d3a0*/  @!P0 BRA `(.L_x_355) ;  /* 0x0000000800008947 */ /* 0x008fec0003800000 */
.L_x_379:
[----:B------:R-:W3:Y:S01]  /*d3b0*/  SYNCS.PHASECHK.TRANS64.TRYWAIT P0, [R11+URZ], R6 ;  /* 0x000000060b0075a7 */ /* 0x000ee2000800017f */
[----:B------:R-:W-:-:S04]  /*d3c0*/  IADD3 R2, R7, 0x1, RZ ;  /* 0x0000000107027810 */ /* 0x000fc80007ffe0ff */
[----:B------:R-:W-:-:S04]  /*d3d0*/  ISETP.NE.AND P1, PT, R2, 0x6, PT ;  /* 0x000000060200780c */ /* 0x000fc80003f25270 */
[----:B------:R-:W-:Y:S02]  /*d3e0*/  SEL R4, RZ, 0x1, P1 ;  /* 0x00000001ff047807 */ /* 0x000fe40000800000 */
[----:B------:R-:W-:Y:S02]  /*d3f0*/  SEL R3, R2, RZ, P1 ;  /* 0x000000ff02037207 */ /* 0x000fe40000800000 */
[----:B------:R-:W-:Y:S01]  /*d400*/  LOP3.LUT R4, R9, R4, RZ, 0x3c, !PT ;  /* 0x0000000409047212 */ /* 0x000fe200078e3cff */
[----:B---3--:R-:W-:Y:S06]  /*d410*/  @!P0 BRA `(.L_x_356) ;  /* 0x0000000400f88947 */ /* 0x008fec0003800000 */
.L_x_380:
[----:B------:R-:W-:Y:S01]  /*d420*/  IMAD R3, R3, 0x8, R0 ;  /* 0x0000000803037824 */ /* 0x000fe200078e0200 */
[----:B------:R-:W-:-:S07]  /*d430*/  SHF.L.U32 R0, R4, 0x1f, RZ ;  /* 0x0000001f04007819 */ /* 0x000fce00000006ff */
.L_x_357:
[----:B----4-:R4:W1:Y:S02]  /*d440*/  SYNCS.PHASECHK.TRANS64.TRYWAIT P0, [R3+URZ], R0 ;  /* 0x00000000030075a7 */ /* 0x010864000800017f */
[----:B-1----:R-:W-:Y:S05]  /*d450*/  @!P0 NANOSLEEP.SYNCS 0x989680 ;  /* 0x009896800000895d */ /* 0x002fea0003900000 */
[----:B------:R-:W1:Y:S02]  /*d460*/  @!P0 SYNCS.PHASECHK.TRANS64 P0, [R3+URZ], R0 ;  /* 0x00000000030085a7 */ /* 0x000e64000800007f */
[----:B-1----:R-:W-:Y:S05]  /*d470*/  @!P0 BRA `(.L_x_357) ;  /* 0xfffffffc00f08947 */ /* 0x002fea000383ffff */
.L_x_14:
[----:B-1----:R-:W-:Y:S05]  /*d480*/  BSYNC B6 ;  /* 0x0000000000067941 */ /* 0x002fea0003800000 */
.L_x_12:
[----:B------:R-:W-:Y:S05]  /*d490*/  EXIT ;  /* 0x000000000000794d */ /* 0x000fea0003800000 */
.L_x_27:
[----:B---3--:R3:W4:Y:S02]  /*d4a0*/  SYNCS.PHASECHK.TRANS64.TRYWAIT P1, [R3+URZ], R0 ;  /* 0x00000000030075a7 */ /* 0x008724000802017f */
[----:B----4-:R-:W-:Y:S05]  /*d4b0*/  @!P1 NANOSLEEP.SYNCS 0x989680 ;  /* 0x009896800000995d */ /* 0x010fea0003900000 */
[----:B------:R-:W4:Y:S02]  /*d4c0*/  @!P1 SYNCS.PHASECHK.TRANS64 P1, [R3+URZ], R0 ;  /* 0x00000000030095a7 */ /* 0x000f24000802007f */
[----:B----4-:R-:W-:Y:S05]  /*d4d0*/  @!P1 BRA `(.L_x_27) ;  /* 0xfffffffc00f09947 */ /* 0x010fea000383ffff */
[----:B------:R-:W-:Y:S05]  /*d4e0*/  BRA `(.L_x_26) ;  /* 0xffffff4400b47947 */ /* 0x000fea000383ffff */
.L_x_32:
[----:B---3--:R-:W-:-:S04]  /*d4f0*/  MOV R5, UR4 ;  /* 0x0000000400057c02 */ /* 0x008fc80008000f00 */
[----:B------:R3:W4:Y:S03]  /*d500*/  SYNCS.PHASECHK.TRANS64.TRYWAIT P1, [R5+URZ], R4 ;  /* 0x00000004050075a7 */ /* 0x000726000802017f */
[----:B----4-:R-:W-:Y:S05]  /*d510*/  @!P1 NANOSLEEP.SYNCS 0x989680 ;  /* 0x009896800000995d */ /* 0x010fea0003900000 */
[----:B------:R-:W4:Y:S02]  /*d520*/  @!P1 SYNCS.PHASECHK.TRANS64 P1, [R5+URZ], R4 ;  /* 0x00000004050095a7 */ /* 0x000f24000802007f */
[----:B----4-:R-:W-:Y:S05]  /*d530*/  @!P1 BRA `(.L_x_32) ;  /* 0xfffffffc00ec9947 */ /* 0x010fea000383ffff */
[----:B------:R-:W-:Y:S05]  /*d540*/  BRA `(.L_x_31) ;  /* 0xffffff4800747947 */ /* 0x000fea000383ffff */
.L_x_54:
[----:B-1----:R-:W-:-:S04]  /*d550*/  MOV R4, UR51 ;  /* 0x0000003300047c02 */ /* 0x002fc80008000f00 */
[----:B------:R1:W2:Y:S03]  /*d560*/  SYNCS.PHASECHK.TRANS64.TRYWAIT P2, [R4+URZ+0x60], R3 ;  /* 0x00006003040075a7 */ /* 0x0002a6000804017f */
[----:B--2---:R-:W-:Y:S05]  /*d570*/  @!P2 NANOSLEEP.SYNCS 0x989680 ;  /* 0x009896800000a95d */ /* 0x004fea0003900000 */
[----:B------:R-:W2:Y:S02]  /*d580*/  @!P2 SYNCS.PHASECHK.TRANS64 P2, [R4+URZ+0x60], R3 ;  /* 0x000060030400a5a7 */ /* 0x000ea4000804007f */
[----:B--2---:R-:W-:Y:S05]  /*d590*/  @!P2 BRA `(.L_x_54) ;  /* 0xfffffffc00eca947 */ /* 0x004fea000383ffff */
[----:B------:R-:W-:Y:S05]  /*d5a0*/  BRA `(.L_x_358) ;  /* 0xffffff54006c7947 */ /* 0x000fea000383ffff */
.L_x_113:
[----:B-1----:R1:W2:Y:S02]  /*d5b0*/  SYNCS.PHASECHK.TRANS64.TRYWAIT P2, [R15+URZ+0x60], R20 ;  /* 0x000060140f0075a7 */ /* 0x0022a4000804017f */
[----:B--2---:R-:W-:Y:S05]  /*d5c0*/  @!P2 NANOSLEEP.SYNCS 0x989680 ;  /* 0x009896800000a95d */ /* 0x004fea0003900000 */
[----:B------:R-:W2:Y:S02]  /*d5d0*/  @!P2 SYNCS.PHASECHK.TRANS64 P2, [R15+URZ+0x60], R20 ;  /* 0x000060140f00a5a7 */ /* 0x000ea4000804007f */
[----:B--2---:R-:W-:Y:S05]  /*d5e0*/  @!P2 BRA `(.L_x_113) ;  /* 0xfffffffc00f0a947 */ /* 0x004fea000383ffff */
[----:B------:R-:W-:Y:S05]  /*d5f0*/  BRA `(.L_x_359) ;  /* 0xffffff7000f47947 */ /* 0x000fea000383ffff */
.L_x_170:
[----:B-1----:R1:W2:Y:S02]  /*d600*/  SYNCS.PHASECHK.TRANS64.TRYWAIT P2, [R0+URZ+0x60], R3 ;  /* 0x00006003000075a7 */ /* 0x0022a4000804017f */
[----:B--2---:R-:W-:Y:S05]  /*d610*/  @!P2 NANOSLEEP.SYNCS 0x989680 ;  /* 0x009896800000a95d */ /* 0x004fea0003900000 */
[----:B------:R-:W2:Y:S02]  /*d620*/  @!P2 SYNCS.PHASECHK.TRANS64 P2, [R0+URZ+0x60], R3 ;  /* 0x000060030000a5a7 */ /* 0x000ea4000804007f */
[----:B--2---:R-:W-:Y:S05]  /*d630*/  @!P2 BRA `(.L_x_170) ;  /* 0xfffffffc00f0a947 */ /* 0x004fea000383ffff */
[----:B------:R-:W-:Y:S05]  /*d640*/  BRA `(.L_x_360) ;  /* 0xffffff90005c7947 */ /* 0x000fea000383ffff */
.L_x_227:
[----:B-1----:R1:W2:Y:S02]  /*d650*/  SYNCS.PHASECHK.TRANS64.TRYWAIT P2, [R20+URZ+0x60], R3 ;  /* 0x00006003140075a7 */ /* 0x0022a4000804017f */
[----:B--2---:R-:W-:Y:S05]  /*d660*/  @!P2 NANOSLEEP.SYNCS 0x989680 ;  /* 0x009896800000a95d */ /* 0x004fea0003900000 */
[----:B------:R-:W2:Y:S02]  /*d670*/  @!P2 SYNCS.PHASECHK.TRANS64 P2, [R20+URZ+0x60], R3 ;  /* 0x000060031400a5a7 */ /* 0x000ea4000804007f */
[----:B--2---:R-:W-:Y:S05]  /*d680*/  @!P2 BRA `(.L_x_227) ;  /* 0xfffffffc00f0a947 */ /* 0x004fea000383ffff */
[----:B------:R-:W-:Y:S05]  /*d690*/  BRA `(.L_x_361) ;  /* 0xffffffac00d47947 */ /* 0x000fea000383ffff */
.L_x_294:
[----:B-1----:R-:W-:-:S04]  /*d6a0*/  IMAD.U32 R3, RZ, RZ, UR4 ;  /* 0x00000004ff037e24 */ /* 0x002fc8000f8e00ff */
[----:B------:R1:W2:Y:S03]  /*d6b0*/  SYNCS.PHASECHK.TRANS64.TRYWAIT P0, [R3+URZ+0xa8], R0 ;  /* 0x0000a800030075a7 */ /* 0x0002a6000800017f */
[----:B--2---:R-:W-:Y:S05]  /*d6c0*/  @!P0 NANOSLEEP.SYNCS 0x989680 ;  /* 0x009896800000895d */ /* 0x004fea0003900000 */
[----:B------:R-:W2:Y:S02]  /*d6d0*/  @!P0 SYNCS.PHASECHK.TRANS64 P0, [R3+URZ+0xa8], R0 ;  /* 0x0000a800030085a7 */ /* 0x000ea4000800007f */
[----:B--2---:R-:W-:Y:S05]  /*d6e0*/  @!P0 BRA `(.L_x_294) ;  /* 0xfffffffc00ec8947 */ /* 0x004fea000383ffff */
[----:B------:R-:W-:Y:S05]  /*d6f0*/  BRA `(.L_x_293) ;  /* 0xffffffd800b47947 */ /* 0x000fea000383ffff */
.L_x_303:
[----:B-1----:R-:W-:-:S04]  /*d700*/  MOV R5, UR5 ;  /* 0x0000000500057c02 */ /* 0x002fc80008000f00 */
[----:B------:R1:W2:Y:S03]  /*d710*/  SYNCS.PHASECHK.TRANS64.TRYWAIT P1, [R5+URZ+0x80], R4 ;  /* 0x00008004050075a7 */ /* 0x0002a6000802017f */
[----:B--2---:R-:W-:Y:S05]  /*d720*/  @!P1 NANOSLEEP.SYNCS 0x989680 ;  /* 0x009896800000995d */ /* 0x004fea0003900000 */
[----:B------:R-:W2:Y:S02]  /*d730*/  @!P1 SYNCS.PHASECHK.TRANS64 P1, [R5+URZ+0x80], R4 ;  /* 0x00008004050095a7 */ /* 0x000ea4000802007f */
[----:B--2---:R-:W-:Y:S05]  /*d740*/  @!P1 BRA `(.L_x_303) ;  /* 0xfffffffc00ec9947 */ /* 0x004fea000383ffff */
[----:B------:R-:W-:Y:S05]  /*d750*/  BRA `(.L_x_362) ;  /* 0xffffffdc00a07947 */ /* 0x000fea000383ffff */
.L_x_309:
[----:B-12---:R-:W-:-:S04]  /*d760*/  MOV R5, UR5 ;  /* 0x0000000500057c02 */ /* 0x006fc80008000f00 */
[----:B------:R1:W2:Y:S03]  /*d770*/  SYNCS.PHASECHK.TRANS64.TRYWAIT P1, [R5+URZ+0x88], R4 ;  /* 0x00008804050075a7 */ /* 0x0002a6000802017f */
[----:B--2---:R-:W-:Y:S05]  /*d780*/  @!P1 NANOSLEEP.SYNCS 0x989680 ;  /* 0x009896800000995d */ /* 0x004fea0003900000 */
[----:B------:R-:W2:Y:S02]  /*d790*/  @!P1 SYNCS.PHASECHK.TRANS64 P1, [R5+URZ+0x88], R4 ;  /* 0x00008804050095a7 */ /* 0x000ea4000802007f */
[----:B--2---:R-:W-:Y:S05]  /*d7a0*/  @!P1 BRA `(.L_x_309) ;  /* 0xfffffffc00ec9947 */ /* 0x004fea000383ffff */
[----:B------:R-:W-:Y:S05]  /*d7b0*/  BRA `(.L_x_363) ;  /* 0xffffffdc00e87947 */ /* 0x000fea000383ffff */
.L_x_315:
[----:B-123--:R-:W-:-:S04]  /*d7c0*/  IMAD.U32 R5, RZ, RZ, UR5 ;  /* 0x00000005ff057e24 */ /* 0x00efc8000f8e00ff */
[----:B------:R1:W2:Y:S03]  /*d7d0*/  SYNCS.PHASECHK.TRANS64.TRYWAIT P1, [R5+URZ+0x90], R4 ;  /* 0x00009004050075a7 */ /* 0x0002a6000802017f */
[----:B--2---:R-:W-:Y:S05]  /*d7e0*/  @!P1 NANOSLEEP.SYNCS 0x989680 ;  /* 0x009896800000995d */ /* 0x004fea0003900000 */
[----:B------:R-:W2:Y:S02]  /*d7f0*/  @!P1 SYNCS.PHASECHK.TRANS64 P1, [R5+URZ+0x90], R4 ;  /* 0x00009004050095a7 */ /* 0x000ea4000802007f */
[----:B--2---:R-:W-:Y:S05]  /*d800*/  @!P1 BRA `(.L_x_315) ;  /* 0xfffffffc00ec9947 */ /* 0x004fea000383ffff */
[----:B------:R-:W-:Y:S05]  /*d810*/  BRA `(.L_x_364) ;  /* 0xffffffe000387947 */ /* 0x000fea000383ffff */
.L_x_321:
[----:B-1234-:R-:W-:-:S04]  /*d820*/  MOV R5, UR5 ;  /* 0x0000000500057c02 */ /* 0x01efc80008000f00 */
[----:B------:R1:W2:Y:S03]  /*d830*/  SYNCS.PHASECHK.TRANS64.TRYWAIT P1, [R5+URZ+0x98], R4 ;  /* 0x00009804050075a7 */ /* 0x0002a6000802017f */
[----:B--2---:R-:W-:Y:S05]  /*d840*/  @!P1 NANOSLEEP.SYNCS 0x989680 ;  /* 0x009896800000995d */ /* 0x004fea0003900000 */
[----:B------:R-:W2:Y:S02]  /*d850*/  @!P1 SYNCS.PHASECHK.TRANS64 P1, [R5+URZ+0x98], R4 ;  /* 0x00009804050095a7 */ /* 0x000ea4000802007f */
[----:B--2---:R-:W-:Y:S05]  /*d860*/  @!P1 BRA `(.L_x_321) ;  /* 0xfffffffc00ec9947 */ /* 0x004fea000383ffff */
[----:B------:R-:W-:Y:S05]  /*d870*/  BRA `(.L_x_365) ;  /* 0xffffffe000887947 */ /* 0x000fea000383ffff */
.L_x_331:
[----:B------:R1:W1:Y:S02]  /*d880*/  SYNCS.PHASECHK.TRANS64.TRYWAIT P0, [R3+URZ+0x80], R0 ;  /* 0x00008000030075a7 */ /* 0x000264000800017f */
[----:B-1----:R-:W-:Y:S05]  /*d890*/  @!P0 NANOSLEEP.SYNCS 0x989680 ;  /* 0x009896800000895d */ /* 0x002fea0003900000 */
[----:B------:R-:W1:Y:S02]  /*d8a0*/  @!P0 SYNCS.PHASECHK.TRANS64 P0, [R3+URZ+0x80], R0 ;  /* 0x00008000030085a7 */ /* 0x000e64000800007f */
[----:B-1----:R-:W-:Y:S05]  /*d8b0*/  @!P0 BRA `(.L_x_331) ;  /* 0xfffffffc00f08947 */ /* 0x002fea000383ffff */
[----:B------:R-:W-:Y:S05]  /*d8c0*/  BRA `(.L_x_366) ;  /* 0xffffffe800847947 */ /* 0x000fea000383ffff */
.L_x_333:
[----:B------:R1:W1:Y:S02]  /*d8d0*/  SYNCS.PHASECHK.TRANS64.TRYWAIT P0, [R3+URZ+0x88], R0 ;  /* 0x00008800030075a7 */ /* 0x000264000800017f */
[----:B-1----:R-:W-:Y:S05]  /*d8e0*/  @!P0 NANOSLEEP.SYNCS 0x989680 ;  /* 0x009896800000895d */ /* 0x002fea0003900000 */
[----:B------:R-:W1:Y:S02]  /*d8f0*/  @!P0 SYNCS.PHASECHK.TRANS64 P0, [R3+URZ+0x88], R0 ;  /* 0x00008800030085a7 */ /* 0x000e64000800007f */
[----:B-1----:R-:W-:Y:S05]  /*d900*/  @!P0 BRA `(.L_x_333) ;  /* 0xfffffffc00f08947 */ /* 0x002fea000383ffff */
[----:B------:R-:W-:Y:S05]  /*d910*/  BRA `(.L_x_367) ;  /* 0xffffffe800807947 */ /* 0x000fea000383ffff */
.L_x_335:
[----:B------:R1:W1:Y:S02]  /*d920*/  SYNCS.PHASECHK.TRANS64.TRYWAIT P0, [R3+URZ+0x90], R0 ;  /* 0x00009000030075a7 */ /* 0x000264000800017f */
[----:B-1----:R-:W-:Y:S05]  /*d930*/  @!P0 NANOSLEEP.SYNCS 0x989680 ;  /* 0x009896800000895d */ /* 0x002fea0003900000 */
[----:B------:R-:W1:Y:S02]  /*d940*/  @!P0 SYNCS.PHASECHK.TRANS64 P0, [R3+URZ+0x90], R0 ;  /* 0x00009000030085a7 */ /* 0x000e64000800007f */
[----:B-1----:R-:W-:Y:S05]  /*d950*/  @!P0 BRA `(.L_x_335) ;  /* 0xfffffffc00f08947 */ /* 0x002fea000383ffff */
[----:B------:R-:W-:Y:S05]  /*d960*/  BRA `(.L_x_368) ;  /* 0xffffffe8007c7947 */ /* 0x000fea000383ffff */
.L_x_339:
[----:B------:R-:W-:Y:S01]  /*d970*/  BSSY B1, `(.L_x_369) ;  /* 0x0000006000017945 */ /* 0x000fe20003800000 */
[----:B------:R-:W-:-:S07]  /*d980*/  MOV R15, 0xffffffff ;  /* 0xffffffff000f7802 */ /* 0x000fce0000000f00 */
[----:B------:R-:W-:Y:S05]  /*d990*/  WARPSYNC.COLLECTIVE R15, `(.L_x_370) ;  /* 0x000000000f0c7348 */ /* 0x000fea0003c00000 */
[----:B------:R-:W-:Y:S02]  /*d9a0*/  ELECT P6, UR62, PT ;  /* 0x00000000003e782f */ /* 0x000fe400038c0000 */
[----:B------:R-:W-:Y:S01]  /*d9b0*/  MOV R14, UR62 ;  /* 0x0000003e000e7c02 */ /* 0x000fe20008000f00 */
[----:B------:R-:W-:Y:S10]  /*d9c0*/  ENDCOLLECTIVE ;  /* 0x000000000000791b */ /* 0x000ff40003800000 */
.L_x_370:
[----:B------:R-:W-:Y:S05]  /*d9d0*/  BSYNC B1 ;  /* 0x0000000000017941 */ /* 0x000fea0003800000 */
.L_x_369:
[----:B------:R-:W-:Y:S05]  /*d9e0*/  BRA `(.L_x_371) ;  /* 0xffffffe800f87947 */ /* 0x000fea000383ffff */
.L_x_342:
[----:B--2---:R2:W3:Y:S02]  /*d9f0*/  SYNCS.PHASECHK.TRANS64.TRYWAIT P0, [R14+URZ+0x30], R7 ;  /* 0x000030070e0075a7 */ /* 0x0044e4000800017f */
[----:B---3--:R-:W-:Y:S05]  /*da00*/  @!P0 NANOSLEEP.SYNCS 0x989680 ;  /* 0x009896800000895d */ /* 0x008fea0003900000 */
[----:B------:R-:W3:Y:S02]  /*da10*/  @!P0 SYNCS.PHASECHK.TRANS64 P0, [R14+URZ+0x30], R7 ;  /* 0x000030070e0085a7 */ /* 0x000ee4000800007f */
[----:B---3--:R-:W-:Y:S05]  /*da20*/  @!P0 BRA `(.L_x_342) ;  /* 0xfffffffc00f08947 */ /* 0x008fea000383ffff */
[----:B------:R-:W-:Y:S05]  /*da30*/  BRA `(.L_x_372) ;  /* 0xffffffec00307947 */ /* 0x000fea000383ffff */
.L_x_350:
[----:B------:R-:W-:Y:S01]  /*da40*/  BSSY B0, `(.L_x_373) ;  /* 0x0000006000007945 */ /* 0x000fe20003800000 */
[----:B------:R-:W-:-:S07]  /*da50*/  IMAD.MOV.U32 R15, RZ, RZ, -0x1 ;  /* 0xffffffffff0f7424 */ /* 0x000fce00078e00ff */
[----:B-1----:R-:W-:Y:S05]  /*da60*/  WARPSYNC.COLLECTIVE R15, `(.L_x_374) ;  /* 0x000000000f0c7348 */ /* 0x002fea0003c00000 */
[----:B------:R-:W-:Y:S02]  /*da70*/  ELECT P6, UR62, PT ;  /* 0x00000000003e782f */ /* 0x000fe400038c0000 */
[----:B------:R-:W-:Y:S01]  /*da80*/  MOV R14, UR62 ;  /* 0x0000003e000e7c02 */ /* 0x000fe20008000f00 */
[----:B-1----:R-:W-:Y:S10]  /*da90*/  ENDCOLLECTIVE ;  /* 0x000000000000791b */ /* 0x002ff40003800000 */
.L_x_374:
[----:B------:R-:W-:Y:S05]  /*daa0*/  BSYNC B0 ;  /* 0x0000000000007941 */ /* 0x000fea0003800000 */
.L_x_373:
[----:B------:R-:W-:Y:S05]  /*dab0*/  BRA `(.L_x_375) ;  /* 0xfffffff400807947 */ /* 0x000fea000383ffff */
.L_x_352:
[----:B--2---:R2:W3:Y:S02]  /*dac0*/  SYNCS.PHASECHK.TRANS64.TRYWAIT P0, [R7+URZ], R4 ;  /* 0x00000004070075a7 */ /* 0x0044e4000800017f */
[----:B---3--:R-:W-:Y:S05]  /*dad0*/  @!P0 NANOSLEEP.SYNCS 0x989680 ;  /* 0x009896800000895d */ /* 0x008fea0003900000 */
[----:B------:R-:W3:Y:S02]  /*dae0*/  @!P0 SYNCS.PHASECHK.TRANS64 P0, [R7+URZ], R4 ;  /* 0x00000004070085a7 */ /* 0x000ee4000800007f */
[----:B---3--:R-:W-:Y:S05]  /*daf0*/  @!P0 BRA `(.L_x_352) ;  /* 0xfffffffc00f08947 */ /* 0x008fea000383ffff */
[----:B------:R-:W-:Y:S05]  /*db00*/  BRA `(.L_x_376) ;  /* 0xfffffff400bc7947 */ /* 0x000fea000383ffff */
.L_x_353:
[----:B--2---:R2:W3:Y:S02]  /*db10*/  SYNCS.PHASECHK.TRANS64.TRYWAIT P0, [R8+URZ], R5 ;  /* 0x00000005080075a7 */ /* 0x0044e4000800017f */
[----:B---3--:R-:W-:Y:S05]  /*db20*/  @!P0 NANOSLEEP.SYNCS 0x989680 ;  /* 0x009896800000895d */ /* 0x008fea0003900000 */
[----:B------:R-:W3:Y:S02]  /*db30*/  @!P0 SYNCS.PHASECHK.TRANS64 P0, [R8+URZ], R5 ;  /* 0x00000005080085a7 */ /* 0x000ee4000800007f */
[----:B---3--:R-:W-:Y:S05]  /*db40*/  @!P0 BRA `(.L_x_353) ;  /* 0xfffffffc00f08947 */ /* 0x008fea000383ffff */
[----:B------:R-:W-:Y:S05]  /*db50*/  BRA `(.L_x_377) ;  /* 0xfffffff400cc7947 */ /* 0x000fea000383ffff */
.L_x_354:
[----:B--2---:R2:W3:Y:S02]  /*db60*/  SYNCS.PHASECHK.TRANS64.TRYWAIT P0, [R9+URZ], R4 ;  /* 0x00000004090075a7 */ /* 0x0044e4000800017f */
[----:B---3--:R-:W-:Y:S05]  /*db70*/  @!P0 NANOSLEEP.SYNCS 0x989680 ;  /* 0x009896800000895d */ /* 0x008fea0003900000 */
[----:B------:R-:W3:Y:S02]  /*db80*/  @!P0 SYNCS.PHASECHK.TRANS64 P0, [R9+URZ], R4 ;  /* 0x00000004090085a7 */ /* 0x000ee4000800007f */
[----:B---3--:R-:W-:Y:S05]  /*db90*/  @!P0 BRA `(.L_x_354) ;  /* 0xfffffffc00f08947 */ /* 0x008fea000383ffff */
[----:B------:R-:W-:Y:S05]  /*dba0*/  BRA `(.L_x_378) ;  /* 0xfffffff400dc7947 */ /* 0x000fea000383ffff */
.L_x_355:
[----:B--2---:R2:W3:Y:S02]  /*dbb0*/  SYNCS.PHASECHK.TRANS64.TRYWAIT P0, [R8+URZ], R5 ;  /* 0x00000005080075a7 */ /* 0x0044e4000800017f */
[----:B---3--:R-:W-:Y:S05]  /*dbc0*/  @!P0 NANOSLEEP.SYNCS 0x989680 ;  /* 0x009896800000895d */ /* 0x008fea0003900000 */
[----:B------:R-:W3:Y:S02]  /*dbd0*/  @!P0 SYNCS.PHASECHK.TRANS64 P0, [R8+URZ], R5 ;  /* 0x00000005080085a7 */ /* 0x000ee4000800007f */
[----:B---3--:R-:W-:Y:S05]  /*dbe0*/  @!P0 BRA `(.L_x_355) ;  /* 0xfffffffc00f08947 */ /* 0x008fea000383ffff */
[----:B------:R-:W-:Y:S05]  /*dbf0*/  BRA `(.L_x_379) ;  /* 0xfffffff400ec7947 */ /* 0x000fea000383ffff */
.L_x_356:
[----:B---3--:R3:W4:Y:S02]  /*dc00*/  SYNCS.PHASECHK.TRANS64.TRYWAIT P0, [R11+URZ], R6 ;  /* 0x000000060b0075a7 */ /* 0x008724000800017f */
[----:B----4-:R-:W-:Y:S05]  /*dc10*/  @!P0 NANOSLEEP.SYNCS 0x989680 ;  /* 0x009896800000895d */ /* 0x010fea0003900000 */
[----:B------:R-:W4:Y:S02]  /*dc20*/  @!P0 SYNCS.PHASECHK.TRANS64 P0, [R11+URZ], R6 ;  /* 0x000000060b0085a7 */ /* 0x000f24000800007f */
[----:B----4-:R-:W-:Y:S05]  /*dc30*/  @!P0 BRA `(.L_x_356) ;  /* 0xfffffffc00f08947 */ /* 0x010fea000383ffff */
[----:B------:R-:W-:Y:S05]  /*dc40*/  BRA `(.L_x_380) ;  /* 0xfffffff400f47947 */ /* 0x000fea000383ffff */
        .weak           $__internal_0_$__cuda_sm20_rcp_rn_f32_slowpath
        .type           $__internal_0_$__cuda_sm20_rcp_rn_f32_slowpath,@function
        .size           $__internal_0_$__cuda_sm20_rcp_rn_f32_slowpath,(.L_x_386 - $__internal_0_$__cuda_sm20_rcp_rn_f32_slowpath)
$__internal_0_$__cuda_sm20_rcp_rn_f32_slowpath:
[----:B------:R-:W-:Y:S01]  /*dc50*/  SHF.L.U32 R0, R3, 0x1, RZ ;  /* 0x0000000103007819 */ /* 0x000fe200000006ff */
[----:B------:R-:W-:Y:S03]  /*dc60*/  BSSY B0, `(.L_x_381) ;  /* 0x0000030000007945 */ /* 0x000fe60003800000 */
[----:B------:R-:W-:-:S04]  /*dc70*/  SHF.R.U32.HI R39, RZ, 0x18, R0 ;  /* 0x00000018ff277819 */ /* 0x000fc80000011600 */
[----:B------:R-:W-:-:S13]  /*dc80*/  ISETP.NE.U32.AND P2, PT, R39, RZ, PT ;  /* 0x000000ff2700720c */ /* 0x000fda0003f45070 */
[----:B------:R-:W-:Y:S05]  /*dc90*/  @P2 BRA `(.L_x_382) ;  /* 0x0000000000282947 */ /* 0x000fea0003800000 */
[----:B------:R-:W-:-:S04]  /*dca0*/  SHF.L.U32 R0, R3, 0x1, RZ ;  /* 0x0000000103007819 */ /* 0x000fc800000006ff */
[----:B------:R-:W-:-:S13]  /*dcb0*/  ISETP.NE.AND P2, PT, R0, RZ, PT ;  /* 0x000000ff0000720c */ /* 0x000fda0003f45270 */
[----:B------:R-:W-:Y:S01]  /*dcc0*/  @P2 FFMA R37, R3, 1.84467440737095516160e+19, RZ ;  /* 0x5f80000003252823 */ /* 0x000fe200000000ff */
[----:B------:R-:W-:Y:S08]  /*dcd0*/  @!P2 MUFU.RCP R21, R3 ;  /* 0x000000030015a308 */ /* 0x000ff00000001000 */
[----:B------:R-:W1:Y:S02]  /*dce0*/  @P2 MUFU.RCP R0, R37 ;  /* 0x0000002500002308 */ /* 0x000e640000001000 */
[----:B-1----:R-:W-:-:S04]  /*dcf0*/  @P2 FFMA R38, R37, R0, -1 ;  /* 0xbf80000025262423 */ /* 0x002fc80000000000 */
[----:B------:R-:W-:-:S04]  /*dd00*/  @P2 FADD.FTZ R39, -R38, -RZ ;  /* 0x800000ff26272221 */ /* 0x000fc80000010100 */
[----:B------:R-:W-:-:S04]  /*dd10*/  @P2 FFMA R0, R0, R39, R0 ;  /* 0x0000002700002223 */ /* 0x000fc80000000000 */
[----:B------:R-:W-:Y:S01]  /*dd20*/  @P2 FFMA R21, R0, 1.84467440737095516160e+19, RZ ;  /* 0x5f80000000152823 */ /* 0x000fe200000000ff */
[----:B------:R-:W-:Y:S06]  /*dd30*/  BRA `(.L_x_383) ;  /* 0x0000000000887947 */ /* 0x000fec0003800000 */
.L_x_382:
[----:B------:R-:W-:-:S05]  /*dd40*/  VIADD R105, R39, 0xffffff03 ;  /* 0xffffff0327697836 */ /* 0x000fca0000000000 */
[----:B------:R-:W-:-:S13]  /*dd50*/  ISETP.GT.U32.AND P2, PT, R105, 0x1, PT ;  /* 0x000000016900780c */ /* 0x000fda0003f44070 */
[----:B------:R-:W-:Y:S05]  /*dd60*/  @P2 BRA `(.L_x_384) ;  /* 0x0000000000782947 */ /* 0x000fea0003800000 */
[----:B------:R-:W-:Y:S02]  /*dd70*/  LOP3.LUT R0, R3, 0x7fffff, RZ, 0xc0, !PT ;  /* 0x007fffff03007812 */ /* 0x000fe400078ec0ff */
[----:B------:R-:W-:Y:S02]  /*dd80*/  MOV R104, 0x3 ;  /* 0x0000000300687802 */ /* 0x000fe40000000f00 */
[----:B------:R-:W-:Y:S02]  /*dd90*/  LOP3.LUT R0, R0, 0x3f800000, RZ, 0xfc, !PT ;  /* 0x3f80000000007812 */ /* 0x000fe400078efcff */
[----:B------:R-:W-:Y:S02]  /*dda0*/  SHF.L.U32 R104, R104, R105, RZ ;  /* 0x0000006968687219 */ /* 0x000fe400000006ff */
[----:B------:R-:W1:Y:S02]  /*ddb0*/  MUFU.RCP R21, R0 ;  /* 0x0000000000157308 */ /* 0x000e640000001000 */
[----:B-1----:R-:W-:-:S04]  /*ddc0*/  FFMA R37, R0, R21, -1 ;  /* 0xbf80000000257423 */ /* 0x002fc80000000015 */
[----:B------:R-:W-:-:S04]  /*ddd0*/  FADD.FTZ R38, -R37, -RZ ;  /* 0x800000ff25267221 */ /* 0x000fc80000010100 */
[CCC-:B------:R-:W-:Y:S01]  /*dde0*/  FFMA.RM R37, R21.reuse, R38.reuse, R21.reuse ;  /* 0x0000002615257223 */ /* 0x1c0fe20000004015 */
[----:B------:R-:W-:-:S04]  /*ddf0*/  FFMA.RP R38, R21, R38, R21 ;  /* 0x0000002615267223 */ /* 0x000fc80000008015 */
[C---:B------:R-:W-:Y:S02]  /*de00*/  LOP3.LUT R21, R37.reuse, 0x7fffff, RZ, 0xc0, !PT ;  /* 0x007fffff25157812 */ /* 0x040fe400078ec0ff */
[----:B------:R-:W-:Y:S02]  /*de10*/  FSETP.NEU.FTZ.AND P2, PT, R37, R38, PT ;  /* 0x000000262500720b */ /* 0x000fe40003f5d000 */
[----:B------:R-:W-:Y:S02]  /*de20*/  LOP3.LUT R21, R21, 0x800000, RZ, 0xfc, !PT ;  /* 0x0080000015157812 */ /* 0x000fe400078efcff */
[----:B------:R-:W-:Y:S02]  /*de30*/  SEL R37, RZ, 0xffffffff, !P2 ;  /* 0xffffffffff257807 */ /* 0x000fe40005000000 */
[----:B------:R-:W-:Y:S02]  /*de40*/  LOP3.LUT R104, R104, R21, RZ, 0xc0, !PT ;  /* 0x0000001568687212 */ /* 0x000fe400078ec0ff */
[----:B------:R-:W-:-:S02]  /*de50*/  IADD3 R0, -R37, RZ, RZ ;  /* 0x000000ff25007210 */ /* 0x000fc40007ffe1ff */
[-C--:B------:R-:W-:Y:S02]  /*de60*/  SHF.R.U32.HI R104, RZ, R105.reuse, R104 ;  /* 0x00000069ff687219 */ /* 0x080fe40000011668 */
[----:B------:R-:W-:Y:S02]  /*de70*/  LOP3.LUT P3, RZ, R0, R105, R21, 0xf8, !PT ;  /* 0x0000006900ff7212 */ /* 0x000fe4000786f815 */
[C---:B------:R-:W-:Y:S02]  /*de80*/  LOP3.LUT P2, RZ, R104.reuse, 0x1, RZ, 0xc0, !PT ;  /* 0x0000000168ff7812 */ /* 0x040fe4000784c0ff */
[----:B------:R-:W-:-:S04]  /*de90*/  LOP3.LUT P4, RZ, R104, 0x2, RZ, 0xc0, !PT ;  /* 0x0000000268ff7812 */ /* 0x000fc8000788c0ff */
[----:B------:R-:W-:Y:S02]  /*dea0*/  PLOP3.LUT P2, PT, P2, P3, P4, 0xe0, 0x0 ;  /* 0x000000000000781c */ /* 0x000fe40001747c40 */
[----:B------:R-:W-:Y:S02]  /*deb0*/  LOP3.LUT P3, RZ, R3, 0x7fffff, RZ, 0xc0, !PT ;  /* 0x007fffff03ff7812 */ /* 0x000fe4000786c0ff */
[----:B------:R-:W-:-:S05]  /*dec0*/  SEL R0, RZ, 0x1, !P2 ;  /* 0x00000001ff007807 */ /* 0x000fca0005000000 */
[----:B------:R-:W-:-:S05]  /*ded0*/  IMAD.MOV R0, RZ, RZ, -R0 ;  /* 0x000000ffff007224 */ /* 0x000fca00078e0a00 */
[----:B------:R-:W-:Y:S02]  /*dee0*/  ISETP.GE.AND P2, PT, R0, RZ, PT ;  /* 0x000000ff0000720c */ /* 0x000fe40003f46270 */
[----:B------:R-:W-:-:S04]  /*def0*/  IADD3 R0, R39, -0xfc, RZ ;  /* 0xffffff0427007810 */ /* 0x000fc80007ffe0ff */
[----:B------:R-:W-:-:S07]  /*df00*/  SHF.R.U32.HI R0, RZ, R0, R21 ;  /* 0x00000000ff007219 */ /* 0x000fce0000011615 */
[----:B------:R-:W-:-:S05]  /*df10*/  @!P2 IADD3 R0, R0, 0x1, RZ ;  /* 0x000000010000a810 */ /* 0x000fca0007ffe0ff */
[----:B------:R-:W-:-:S05]  /*df20*/  @!P3 IMAD.SHL.U32 R0, R0, 0x2, RZ ;  /* 0x000000020000b824 */ /* 0x000fca00078e00ff */
[----:B------:R-:W-:Y:S01]  /*df30*/  LOP3.LUT R21, R0, 0x80000000, R3, 0xf8, !PT ;  /* 0x8000000000157812 */ /* 0x000fe200078ef803 */
[----:B------:R-:W-:Y:S06]  /*df40*/  BRA `(.L_x_383) ;  /* 0x0000000000047947 */ /* 0x000fec0003800000 */
.L_x_384:
[----:B------:R1:W2:Y:S02]  /*df50*/  MUFU.RCP R21, R3 ;  /* 0x0000000300157308 */ /* 0x0002a40000001000 */
.L_x_383:
[----:B------:R-:W-:Y:S05]  /*df60*/  BSYNC B0 ;  /* 0x0000000000007941 */ /* 0x000fea0003800000 */
.L_x_381:
[----:B--2---:R-:W-:Y:S02]  /*df70*/  MOV R0, R21 ;  /* 0x0000001500007202 */ /* 0x004fe40000000f00 */
[----:B------:R-:W-:-:S04]  /*df80*/  MOV R21, 0x0 ;  /* 0x0000000000157802 */ /* 0x000fc80000000f00 */
[----:B-1----:R-:W-:Y:S05]  /*df90*/  RET.REL.NODEC R20 `(_ZN7cutlass13device_kernelINS_4gemm6kernel13GemmUniversalIN4cute5tupleIJiiiiEEENS1_10collective13CollectiveMmaINS1_34MainloopSm90TmaGmmaWarpSpecializedILi6ENS5_IJNS4_1CILi2EEENSA_ILi1EEESC_EEENS1_35KernelTmaWarpSpecializedCooperativeEEENS5_IJNSA_ILi128EEESG_NSA_ILi64EEEEEENS_6half_tENS5_IJlSC_lEEESJ_SK_NS4_8TiledMMAINS4_8MMA_AtomIJNS4_4SM904GMMA26MMA_64x128x16_F32F16F16_SSILNSO_5MajorE0ELSQ_0ELNSO_7ScaleInE1ELSR_1EEEEEENS4_6LayoutISD_NS5_IJSC_NSA_ILi0EEESV_EEEEENS5_IJNS4_10UnderscoreESY_SY_EEEEENS4_13SM90_TMA_LOADENS4_14ComposedLayoutINS4_7SwizzleILi3ELi4ELi3EEENS4_18smem_ptr_flag_bitsILi16EEENSU_INS5_IJNSA_ILi8EEESH_EEENS5_IJSH_SC_EEEEEEEvNS4_8identityENS4_23SM90_TMA_LOAD_MULTICASTES1B_vS1C_EENS_8epilogue10collective18CollectiveEpilogueINS1F_22Sm90TmaWarpSpecializedILi4ELi2ELi16ELb1ELb0EEEJSI_NS5_IJSG_NSA_ILi32EEEEEESJ_SK_SJ_SK_NS1F_6fusion15FusionCallbacksIS1J_NS1M_13LinCombEltActINS1F_6thread7SigmoidESJ_fSJ_fLNS_15FloatRoundStyleE2EEESI_S1L_JEEES11_NS12_INS13_ILi2ELi4ELi3EEES16_NSU_INS5_IJS17_S1K_EEENS5_IJS1K_SC_EEEEEEENS4_17SM75_U32x4_LDSM_NENS4_14SM90_TMA_STOREES1Y_NS4_17SM90_U32x4_STSM_NENS4_9Copy_AtomIJS21_SJ_EEEvEEEvvEEEEvNT_6ParamsE) ;  /* 0xffffff2014187950 */ /* 0x002fea0003c3ffff */
.L_x_385:
[----:B------:R-:W-:-:S00]  /*dfa0*/  BRA `(.L_x_385) ;  /* 0xfffffffc00fc7947 */ /* 0x000fc0000383ffff */
[----:B------:R-:W-:-:S00]  /*dfb0*/  NOP ;  /* 0x0000000000007918 */ /* 0x000fc00000000000 */
        /* <DEDUP_REMOVED lines=12> */
.L_x_386:


//--------------------- .nv.global.init           --------------------------
	.section	.nv.global.init,"aw",@progbits
.nv.global.init:
	.type		$str$22,@object
	.size		$str$22,($str$26 - $str$22)
$str$22:
        /*0000*/ 	.byte	0x6b, 0x5f, 0x74, 0x69, 0x6c, 0x65, 0x5f, 0x63, 0x6f, 0x75, 0x6e, 0x74, 0x20, 0x3e, 0x3d, 0x20
        /*0010*/ 	.byte	0x31, 0x00
	.type		$str$26,@object
	.size		$str$26,($str$27 - $str$26)
$str$26:
        /*0012*/ 	.byte	0x28, 0x61, 0x64, 0x64, 0x72, 0x65, 0x73, 0x73, 0x20, 0x26, 0x20, 0x6d, 0x61, 0x73, 0x6b, 0x29
        /*0022*/ 	.byte	0x20, 0x3d, 0x3d, 0x20, 0x30, 0x00
	.type		$str$27,@object
	.size		$str$27,($str$23 - $str$27)
$str$27:
        /*0028*/ 	.byte	0x2f, 0x74, 0x6d, 0x70, 0x2f, 0x63, 0x75, 0x74, 0x6c, 0x61, 0x73, 0x73, 0x5f, 0x73, 0x77, 0x65
        /*0038*/ 	.byte	0x65, 0x70, 0x5f, 0x73, 0x72, 0x63, 0x2f, 0x69, 0x6e, 0x63, 0x6c, 0x75, 0x64, 0x65, 0x2f, 0x63
        /*0048*/ 	.byte	0x75, 0x74, 0x65, 0x2f, 0x70, 0x6f, 0x69, 0x6e, 0x74, 0x65, 0x72, 0x5f, 0x66, 0x6c, 0x61, 0x67
        /*0058*/ 	.byte	0x67, 0x65, 0x64, 0x2e, 0x68, 0x70, 0x70, 0x00
	.type		$str$23,@object
	.size		$str$23,(__unnamed_2 - $str$23)
$str$23:
        /*0060*/ 	.byte	0x2f, 0x74, 0x6d, 0x70, 0x2f, 0x63, 0x75, 0x74, 0x6c, 0x61, 0x73, 0x73, 0x5f, 0x73, 0x77, 0x65
        /*0070*/ 	.byte	0x65, 0x70, 0x5f, 0x73, 0x72, 0x63, 0x2f, 0x69, 0x6e, 0x63, 0x6c, 0x75, 0x64, 0x65, 0x2f, 0x63
        /*0080*/ 	.byte	0x75, 0x74, 0x6c, 0x61, 0x73, 0x73, 0x2f, 0x67, 0x65, 0x6d, 0x6d, 0x2f, 0x63, 0x6f, 0x6c, 0x6c
        /*0090*/ 	.byte	0x65, 0x63, 0x74, 0x69, 0x76, 0x65, 0x2f, 0x73, 0x6d, 0x39, 0x30, 0x5f, 0x6d, 0x6d, 0x61, 0x5f
        /*00a0*/ 	.byte	0x74, 0x6d, 0x61, 0x5f, 0x67, 0x6d, 0x6d, 0x61, 0x5f, 0x73, 0x73, 0x5f, 0x77, 0x61, 0x72, 0x70
        /*00b0*/ 	.byte	0x73, 0x70, 0x65, 0x63, 0x69, 0x61, 0x6c, 0x69, 0x7a, 0x65, 0x64, 0x2e, 0x68, 0x70, 0x70, 0x00
	.type		__unnamed_2,@object
	.size		__unnamed_2,(__unnamed_1 - __unnamed_2)
__unnamed_2:
        /*00c0*/ 	.byte	0x61, 0x75, 0x74, 0x6f, 0x20, 0x63, 0x75, 0x74, 0x65, 0x3a, 0x3a, 0x61, 0x73, 0x5f, 0x70, 0x6f
        /* <DEDUP_REMOVED lines=27> */
        /*0280*/ 	.byte	0x36, 0x3e, 0x3e, 0x3e, 0x3e, 0x3e, 0x5d, 0x00
	.type		__unnamed_1,@object
	.size		__unnamed_1,(.L_0 - __unnamed_1)
__unnamed_1:
        /* <DEDUP_REMOVED lines=181> */
        /*0dd8*/ 	.byte	0x69, 0x74, 0x79, 0x5d, 0x00
.L_0:


//--------------------- .nv.shared._ZN7cutlass13device_kernelINS_4gemm6kernel13GemmUniversalIN4cute5tupleIJiiiiEEENS1_10collective13CollectiveMmaINS1_34MainloopSm90TmaGmmaWarpSpecializedILi6ENS5_IJNS4_1CILi2EEENSA_ILi1EEESC_EEENS1_35KernelTmaWarpSpecializedCooperativeEEENS5_IJNSA_ILi128EEESG_NSA_ILi64EEEEEENS_6half_tENS5_IJlSC_lEEESJ_SK_NS4_8TiledMMAINS4_8MMA_AtomIJNS4_4SM904GMMA26MMA_64x128x16_F32F16F16_SSILNSO_5MajorE0ELSQ_0ELNSO_7ScaleInE1ELSR_1EEEEEENS4_6LayoutISD_NS5_IJSC_NSA_ILi0EEESV_EEEEENS5_IJNS4_10UnderscoreESY_SY_EEEEENS4_13SM90_TMA_LOADENS4_14ComposedLayoutINS4_7SwizzleILi3ELi4ELi3EEENS4_18smem_ptr_flag_bitsILi16EEENSU_INS5_IJNSA_ILi8EEESH_EEENS5_IJSH_SC_EEEEEEEvNS4_8identityENS4_23SM90_TMA_LOAD_MULTICASTES1B_vS1C_EENS_8epilogue10collective18CollectiveEpilogueINS1F_22Sm90TmaWarpSpecializedILi4ELi2ELi16ELb1ELb0EEEJSI_NS5_IJSG_NSA_ILi32EEEEEESJ_SK_SJ_SK_NS1F_6fusion15FusionCallbacksIS1J_NS1M_13LinCombEltActINS1F_6thread7SigmoidESJ_fSJ_fLNS_15FloatRoundStyleE2EEESI_S1L_JEEES11_NS12_INS13_ILi2ELi4ELi3EEES16_NSU_INS5_IJS17_S1K_EEENS5_IJS1K_SC_EEEEEEENS4_17SM75_U32x4_LDSM_NENS4_14SM90_TMA_STOREES1Y_NS4_17SM90_U32x4_STSM_NENS4_9Copy_AtomIJS21_SJ_EEEvEEEvvEEEEvNT_6ParamsE --------------------------
	.section	.nv.shared._ZN7cutlass13device_kernelINS_4gemm6kernel13GemmUniversalIN4cute5tupleIJiiiiEEENS1_10collective13CollectiveMmaINS1_34MainloopSm90TmaGmmaWarpSpecializedILi6ENS5_IJNS4_1CILi2EEENSA_ILi1EEESC_EEENS1_35KernelTmaWarpSpecializedCooperativeEEENS5_IJNSA_ILi128EEESG_NSA_ILi64EEEEEENS_6half_tENS5_IJlSC_lEEESJ_SK_NS4_8TiledMMAINS4_8MMA_AtomIJNS4_4SM904GMMA26MMA_64x128x16_F32F16F16_SSILNSO_5MajorE0ELSQ_0ELNSO_7ScaleInE1ELSR_1EEEEEENS4_6LayoutISD_NS5_IJSC_NSA_ILi0EEESV_EEEEENS5_IJNS4_10UnderscoreESY_SY_EEEEENS4_13SM90_TMA_LOADENS4_14ComposedLayoutINS4_7SwizzleILi3ELi4ELi3EEENS4_18smem_ptr_flag_bitsILi16EEENSU_INS5_IJNSA_ILi8EEESH_EEENS5_IJSH_SC_EEEEEEEvNS4_8identityENS4_23SM90_TMA_LOAD_MULTICASTES1B_vS1C_EENS_8epilogue10collective18CollectiveEpilogueINS1F_22Sm90TmaWarpSpecializedILi4ELi2ELi16ELb1ELb0EEEJSI_NS5_IJSG_NSA_ILi32EEEEEESJ_SK_SJ_SK_NS1F_6fusion15FusionCallbacksIS1J_NS1M_13LinCombEltActINS1F_6thread7SigmoidESJ_fSJ_fLNS_15FloatRoundStyleE2EEESI_S1L_JEEES11_NS12_INS13_ILi2ELi4ELi3EEES16_NSU_INS5_IJS17_S1K_EEENS5_IJS1K_SC_EEEEEEENS4_17SM75_U32x4_LDSM_NENS4_14SM90_TMA_STOREES1Y_NS4_17SM90_U32x4_STSM_NENS4_9Copy_AtomIJS21_SJ_EEEvEEEvvEEEEvNT_6ParamsE,"aw",@nobits
	.sectionflags	@""
	.align	16
	.zero		1024


//--------------------- .nv.shared.reserved.0     --------------------------
	.section	.nv.shared.reserved.0,"aw",@nobits
	.weak		__nv_reservedSMEM_offset_0_alias
	.size		__nv_reservedSMEM_offset_0_alias, 0, 0
	.other		__nv_reservedSMEM_offset_0_alias,@"STO_CUDA_RESERVED_SHARED STV_DEFAULT"
__nv_reservedSMEM_offset_0_alias:
	.zero		0


//--------------------- .nv.global                --------------------------
	.section	.nv.global,"aw",@nobits
.nv.global:
	.type		_ZN39_INTERNAL_d5cec36d_4_k_cu_5e4df377_32424cute1_E,@object
	.size		_ZN39_INTERNAL_d5cec36d_4_k_cu_5e4df377_32424cute1_E,(_ZN39_INTERNAL_d5cec36d_4_k_cu_5e4df377_32424cuda3std3__45__cpo6cbeginE - _ZN39_INTERNAL_d5cec36d_4_k_cu_5e4df377_32424cute1_E)
_ZN39_INTERNAL_d5cec36d_4_k_cu_5e4df377_32424cute1_E:
	.zero		1
	.type		_ZN39_INTERNAL_d5cec36d_4_k_cu_5e4df377_32424cuda3std3__45__cpo6cbeginE,@object
	.size		_ZN39_INTERNAL_d5cec36d_4_k_cu_5e4df377_32424cuda3std3__45__cpo6cbeginE,(_ZN39_INTERNAL_d5cec36d_4_k_cu_5e4df377_32424cuda3std3__48in_placeE - _ZN39_INTERNAL_d5cec36d_4_k_cu_5e4df377_32424cuda3std3__45__cpo6cbeginE)
_ZN39_INTERNAL_d5cec36d_4_k_cu_5e4df377_32424cuda3std3__45__cpo6cbeginE:
	.zero		1
	.type		_ZN39_INTERNAL_d5cec36d_4_k_cu_5e4df377_32424cuda3std3__48in_placeE,@object
	.size		_ZN39_INTERNAL_d5cec36d_4_k_cu_5e4df377_32424cuda3std3__48in_placeE,(_ZN39_INTERNAL_d5cec36d_4_k_cu_5e4df377_32424cuda3std6ranges3__45__cpo9iter_moveE - _ZN39_INTERNAL_d5cec36d_4_k_cu_5e4df377_32424cuda3std3__48in_placeE)
_ZN39_INTERNAL_d5cec36d_4_k_cu_5e4df377_32424cuda3std3__48in_placeE:
	.zero		1
	.type		_ZN39_INTERNAL_d5cec36d_4_k_cu_5e4df377_32424cuda3std6ranges3__45__cpo9iter_moveE,@object
	.size		_ZN39_INTERNAL_d5cec36d_4_k_cu_5e4df377_32424cuda3std6ranges3__45__cpo9iter_moveE,(_ZN39_INTERNAL_d5cec36d_4_k_cu_5e4df377_32424cuda3std3__45__cpo5beginE - _ZN39_INTERNAL_d5cec36d_4_k_cu_5e4df377_32424cuda3std6ranges3__45__cpo9iter_moveE)
_ZN39_INTERNAL_d5cec36d_4_k_cu_5e4df377_32424cuda3std6ranges3__45__cpo9iter_moveE:
	.zero		1
	.type		_ZN39_INTERNAL_d5cec36d_4_k_cu_5e4df377_32424cuda3std3__45__cpo5beginE,@object
	.size		_ZN39_INTERNAL_d5cec36d_4_k_cu_5e4df377_32424cuda3std3__45__cpo5beginE,(_ZN39_INTERNAL_d5cec36d_4_k_cu_5e4df377_32424cuda3std3__441_GLOBAL__N__d5cec36d_4_k_cu_5e4df377_32426ignoreE - _ZN39_INTERNAL_d5cec36d_4_k_cu_5e4df377_32424cuda3std3__45__cpo5beginE)
_ZN39_INTERNAL_d5cec36d_4_k_cu_5e4df377_32424cuda3std3__45__cpo5beginE:
	.zero		1
	.type		_ZN39_INTERNAL_d5cec36d_4_k_cu_5e4df377_32424cuda3std3__441_GLOBAL__N__d5cec36d_4_k_cu_5e4df377_32426ignoreE,@object
	.size		_ZN39_INTERNAL_d5cec36d_4_k_cu_5e4df377_32424cuda3std3__441_GLOBAL__N__d5cec36d_4_k_cu_5e4df377_32426ignoreE,(_ZN39_INTERNAL_d5cec36d_4_k_cu_5e4df377_32424cute7productE - _ZN39_INTERNAL_d5cec36d_4_k_cu_5e4df377_32424cuda3std3__441_GLOBAL__N__d5cec36d_4_k_cu_5e4df377_32426ignoreE)
_ZN39_INTERNAL_d5cec36d_4_k_cu_5e4df377_32424cuda3std3__441_GLOBAL__N__d5cec36d_4_k_cu_5e4df377_32426ignoreE:
	.zero		1
	.type		_ZN39_INTERNAL_d5cec36d_4_k_cu_5e4df377_32424cute7productE,@object
	.size		_ZN39_INTERNAL_d5cec36d_4_k_cu_5e4df377_32424cute7productE,(_ZN39_INTERNAL_d5cec36d_4_k_cu_5e4df377_32424cuda3std3__45__cpo3endE - _ZN39_INTERNAL_d5cec36d_4_k_cu_5e4df377_32424cute7productE)
_ZN39_INTERNAL_d5cec36d_4_k_cu_5e4df377_32424cute7productE:
	.zero		1
	.type		_ZN39_INTERNAL_d5cec36d_4_k_cu_5e4df377_32424cuda3std3__45__cpo3endE,@object
	.size		_ZN39_INTERNAL_d5cec36d_4_k_cu_5e4df377_32424cuda3std3__45__cpo3endE,(_ZN39_INTERNAL_d5cec36d_4_k_cu_5e4df377_32424cuda3std3__419piecewise_constructE - _ZN39_INTERNAL_d5cec36d_4_k_cu_5e4df377_32424cuda3std3__45__cpo3endE)
_ZN39_INTERNAL_d5cec36d_4_k_cu_5e4df377_32424cuda3std3__45__cpo3endE:
	.zero		1
	.type		_ZN39_INTERNAL_d5cec36d_4_k_cu_5e4df377_32424cuda3std3__419piecewise_constructE,@object
	.size		_ZN39_INTERNAL_d5cec36d_4_k_cu_5e4df377_32424cuda3std3__419piecewise_constructE,(_ZN39_INTERNAL_d5cec36d_4_k_cu_5e4df377_32424cuda3std3__45__cpo4cendE - _ZN39_INTERNAL_d5cec36d_4_k_cu_5e4df377_32424cuda3std3__419piecewise_constructE)
_ZN39_INTERNAL_d5cec36d_4_k_cu_5e4df377_32424cuda3std3__419piecewise_constructE:
	.zero		1
	.type		_ZN39_INTERNAL_d5cec36d_4_k_cu_5e4df377_32424cuda3std3__45__cpo4cendE,@object
	.size		_ZN39_INTERNAL_d5cec36d_4_k_cu_5e4df377_32424cuda3std3__45__cpo4cendE,(_ZN39_INTERNAL_d5cec36d_4_k_cu_5e4df377_32424cuda3std6ranges3__45__cpo4swapE - _ZN39_INTERNAL_d5cec36d_4_k_cu_5e4df377_32424cuda3std3__45__cpo4cendE)
_ZN39_INTERNAL_d5cec36d_4_k_cu_5e4df377_32424cuda3std3__45__cpo4cendE:
	.zero		1
	.type		_ZN39_INTERNAL_d5cec36d_4_k_cu_5e4df377_32424cuda3std6ranges3__45__cpo4swapE,@object
	.size		_ZN39_INTERNAL_d5cec36d_4_k_cu_5e4df377_32424cuda3std6ranges3__45__cpo4swapE,(.L_9 - _ZN39_INTERNAL_d5cec36d_4_k_cu_5e4df377_32424cuda3std6ranges3__45__cpo4swapE)
_ZN39_INTERNAL_d5cec36d_4_k_cu_5e4df377_32424cuda3std6ranges3__45__cpo4swapE:
	.zero		1
.L_9:


//--------------------- .nv.constant0._ZN7cutlass13device_kernelINS_4gemm6kernel13GemmUniversalIN4cute5tupleIJiiiiEEENS1_10collective13CollectiveMmaINS1_34MainloopSm90TmaGmmaWarpSpecializedILi6ENS5_IJNS4_1CILi2EEENSA_ILi1EEESC_EEENS1_35KernelTmaWarpSpecializedCooperativeEEENS5_IJNSA_ILi128EEESG_NSA_ILi64EEEEEENS_6half_tENS5_IJlSC_lEEESJ_SK_NS4_8TiledMMAINS4_8MMA_AtomIJNS4_4SM904GMMA26MMA_64x128x16_F32F16F16_SSILNSO_5MajorE0ELSQ_0ELNSO_7ScaleInE1ELSR_1EEEEEENS4_6LayoutISD_NS5_IJSC_NSA_ILi0EEESV_EEEEENS5_IJNS4_10UnderscoreESY_SY_EEEEENS4_13SM90_TMA_LOADENS4_14ComposedLayoutINS4_7SwizzleILi3ELi4ELi3EEENS4_18smem_ptr_flag_bitsILi16EEENSU_INS5_IJNSA_ILi8EEESH_EEENS5_IJSH_SC_EEEEEEEvNS4_8identityENS4_23SM90_TMA_LOAD_MULTICASTES1B_vS1C_EENS_8epilogue10collective18CollectiveEpilogueINS1F_22Sm90TmaWarpSpecializedILi4ELi2ELi16ELb1ELb0EEEJSI_NS5_IJSG_NSA_ILi32EEEEEESJ_SK_SJ_SK_NS1F_6fusion15FusionCallbacksIS1J_NS1M_13LinCombEltActINS1F_6thread7SigmoidESJ_fSJ_fLNS_15FloatRoundStyleE2EEESI_S1L_JEEES11_NS12_INS13_ILi2ELi4ELi3EEES16_NSU_INS5_IJS17_S1K_EEENS5_IJS1K_SC_EEEEEEENS4_17SM75_U32x4_LDSM_NENS4_14SM90_TMA_STOREES1Y_NS4_17SM90_U32x4_STSM_NENS4_9Copy_AtomIJS21_SJ_EEEvEEEvvEEEEvNT_6ParamsE --------------------------
	.section	.nv.constant0._ZN7cutlass13device_kernelINS_4gemm6kernel13GemmUniversalIN4cute5tupleIJiiiiEEENS1_10collective13CollectiveMmaINS1_34MainloopSm90TmaGmmaWarpSpecializedILi6ENS5_IJNS4_1CILi2EEENSA_ILi1EEESC_EEENS1_35KernelTmaWarpSpecializedCooperativeEEENS5_IJNSA_ILi128EEESG_NSA_ILi64EEEEEENS_6half_tENS5_IJlSC_lEEESJ_SK_NS4_8TiledMMAINS4_8MMA_AtomIJNS4_4SM904GMMA26MMA_64x128x16_F32F16F16_SSILNSO_5MajorE0ELSQ_0ELNSO_7ScaleInE1ELSR_1EEEEEENS4_6LayoutISD_NS5_IJSC_NSA_ILi0EEESV_EEEEENS5_IJNS4_10UnderscoreESY_SY_EEEEENS4_13SM90_TMA_LOADENS4_14ComposedLayoutINS4_7SwizzleILi3ELi4ELi3EEENS4_18smem_ptr_flag_bitsILi16EEENSU_INS5_IJNSA_ILi8EEESH_EEENS5_IJSH_SC_EEEEEEEvNS4_8identityENS4_23SM90_TMA_LOAD_MULTICASTES1B_vS1C_EENS_8epilogue10collective18CollectiveEpilogueINS1F_22Sm90TmaWarpSpecializedILi4ELi2ELi16ELb1ELb0EEEJSI_NS5_IJSG_NSA_ILi32EEEEEESJ_SK_SJ_SK_NS1F_6fusion15FusionCallbacksIS1J_NS1M_13LinCombEltActINS1F_6thread7SigmoidESJ_fSJ_fLNS_15FloatRoundStyleE2EEESI_S1L_JEEES11_NS12_INS13_ILi2ELi4ELi3EEES16_NSU_INS5_IJS17_S1K_EEENS5_IJS1K_SC_EEEEEEENS4_17SM75_U32x4_LDSM_NENS4_14SM90_TMA_STOREES1Y_NS4_17SM90_U32x4_STSM_NENS4_9Copy_AtomIJS21_SJ_EEEvEEEvvEEEEvNT_6ParamsE,"a",@progbits
	.sectionflags	@""
	.align	4
.nv.constant0._ZN7cutlass13device_kernelINS_4gemm6kernel13GemmUniversalIN4cute5tupleIJiiiiEEENS1_10collective13CollectiveMmaINS1_34MainloopSm90TmaGmmaWarpSpecializedILi6ENS5_IJNS4_1CILi2EEENSA_ILi1EEESC_EEENS1_35KernelTmaWarpSpecializedCooperativeEEENS5_IJNSA_ILi128EEESG_NSA_ILi64EEEEEENS_6half_tENS5_IJlSC_lEEESJ_SK_NS4_8TiledMMAINS4_8MMA_AtomIJNS4_4SM904GMMA26MMA_64x128x16_F32F16F16_SSILNSO_5MajorE0ELSQ_0ELNSO_7ScaleInE1ELSR_1EEEEEENS4_6LayoutISD_NS5_IJSC_NSA_ILi0EEESV_EEEEENS5_IJNS4_10UnderscoreESY_SY_EEEEENS4_13SM90_TMA_LOADENS4_14ComposedLayoutINS4_7SwizzleILi3ELi4ELi3EEENS4_18smem_ptr_flag_bitsILi16EEENSU_INS5_IJNSA_ILi8EEESH_EEENS5_IJSH_SC_EEEEEEEvNS4_8identityENS4_23SM90_TMA_LOAD_MULTICASTES1B_vS1C_EENS_8epilogue10collective18CollectiveEpilogueINS1F_22Sm90TmaWarpSpecializedILi4ELi2ELi16ELb1ELb0EEEJSI_NS5_IJSG_NSA_ILi32EEEEEESJ_SK_SJ_SK_NS1F_6fusion15FusionCallbacksIS1J_NS1M_13LinCombEltActINS1F_6thread7SigmoidESJ_fSJ_fLNS_15FloatRoundStyleE2EEESI_S1L_JEEES11_NS12_INS13_ILi2ELi4ELi3EEES16_NSU_INS5_IJS17_S1K_EEENS5_IJS1K_SC_EEEEEEENS4_17SM75_U32x4_LDSM_NENS4_14SM90_TMA_STOREES1Y_NS4_17SM90_U32x4_STSM_NENS4_9Copy_AtomIJS21_SJ_EEEvEEEvvEEEEvNT_6ParamsE:
	.zero		2432


//--------------------- SYMBOLS --------------------------

	.type		.nv.reservedSmem.offset0,@object
	.size		.nv.reservedSmem.offset0,0x4
	.type		__assertfail,@function
